	.target	sm_80

	.elftype	@"ET_EXEC"


//--------------------- .note.nv.tkinfo           --------------------------
	.section	.note.nv.tkinfo,"",@"SHT_NOTE"
	.sectionflags	@"SHF_NOTE_NV_TKINFO"
	.tkinfo
        /*0018*/ 	.word	0x00000002
        /*0030*/ 	.string	""
        /*0030*/ 	.string	"ptxas"
        /*0030*/ 	.string	"Cuda compilation tools, release 13.0, V13.0.88"
        /*0030*/ 	.string	"Build cuda_13.0.r13.0/compiler.36424714_0"
        /*0030*/ 	.string	"-v  -suppress-debug-info  -lineinfo  -arch sm_80 "



//--------------------- .note.nv.cuinfo           --------------------------
	.section	.note.nv.cuinfo,"",@"SHT_NOTE"
	.sectionflags	@"SHF_NOTE_NV_CUINFO"
        /*0018*/ 	.short	0x0002
        /*001a*/ 	.short	0x0050
        /*001c*/ 	.short	0x0082
	.zero		2


//--------------------- .nv.info                  --------------------------
	.section	.nv.info,"",@"SHT_CUDA_INFO"
	.align	4


	//----- nvinfo : EIATTR_REGCOUNT
	.align		4
        /*0000*/ 	.byte	0x04, 0x2f
        /*0002*/ 	.short	(.L_1 - .L_0)
	.align		4
.L_0:
        /*0004*/ 	.word	index@(matmul_kernel)
        /*0008*/ 	.word	0x00000020


	//----- nvinfo : EIATTR_FRAME_SIZE
	.align		4
.L_1:
        /*000c*/ 	.byte	0x04, 0x11
        /*000e*/ 	.short	(.L_3 - .L_2)
	.align		4
.L_2:
        /*0010*/ 	.word	index@(matmul_kernel)
        /*0014*/ 	.word	0x00003c08


	//----- nvinfo : EIATTR_MIN_STACK_SIZE
	.align		4
.L_3:
        /*0018*/ 	.byte	0x04, 0x12
        /*001a*/ 	.short	(.L_5 - .L_4)
	.align		4
.L_4:
        /*001c*/ 	.word	index@(matmul_kernel)
        /*0020*/ 	.word	0x00003c08
.L_5:


//--------------------- .nv.info.matmul_kernel    --------------------------
	.section	.nv.info.matmul_kernel,"",@"SHT_CUDA_INFO"
	.sectionflags	@""
	.align	4


	//----- nvinfo : EIATTR_CUDA_API_VERSION
	.align		4
        /*0000*/ 	.byte	0x04, 0x37
        /*0002*/ 	.short	(.L_7 - .L_6)
.L_6:
        /*0004*/ 	.word	0x00000082


	//----- nvinfo : EIATTR_SW2861232_WAR
	.align		4
.L_7:
        /*0008*/ 	.byte	0x01, 0x35
	.zero		2


	//----- nvinfo : EIATTR_PARAM_CBANK
	.align		4
        /*000c*/ 	.byte	0x04, 0x0a
        /*000e*/ 	.short	(.L_9 - .L_8)
	.align		4
.L_8:
        /*0010*/ 	.word	index@(.nv.constant0.matmul_kernel)
        /*0014*/ 	.short	0x0160
        /*0016*/ 	.short	0x0050


	//----- nvinfo : EIATTR_CBANK_PARAM_SIZE
	.align		4
.L_9:
        /*0018*/ 	.byte	0x03, 0x19
        /*001a*/ 	.short	0x0050


	//----- nvinfo : EIATTR_KPARAM_INFO
	.align		4
        /*001c*/ 	.byte	0x04, 0x17
        /*001e*/ 	.short	(.L_11 - .L_10)
.L_10:
        /*0020*/ 	.word	0x00000000
        /*0024*/ 	.short	0x000d
        /*0026*/ 	.short	0x0048
        /*0028*/ 	.byte	0x00, 0xf4, 0x21, 0x00


	//----- nvinfo : EIATTR_KPARAM_INFO
	.align		4
.L_11:
        /*002c*/ 	.byte	0x04, 0x17
        /*002e*/ 	.short	(.L_13 - .L_12)
.L_12:
        /*0030*/ 	.word	0x00000000
        /*0034*/ 	.short	0x000c
        /*0036*/ 	.short	0x0040
        /*0038*/ 	.byte	0x00, 0xf4, 0x21, 0x00


	//----- nvinfo : EIATTR_KPARAM_INFO
	.align		4
.L_13:
        /*003c*/ 	.byte	0x04, 0x17
        /*003e*/ 	.short	(.L_15 - .L_14)
.L_14:
        /*0040*/ 	.word	0x00000000
        /*0044*/ 	.short	0x000b
        /*0046*/ 	.short	0x0038
        /*0048*/ 	.byte	0x00, 0xf0, 0x11, 0x00


	//----- nvinfo : EIATTR_KPARAM_INFO
	.align		4
.L_15:
        /*004c*/ 	.byte	0x04, 0x17
        /*004e*/ 	.short	(.L_17 - .L_16)
.L_16:
        /*0050*/ 	.word	0x00000000
        /*0054*/ 	.short	0x000a
        /*0056*/ 	.short	0x0034
        /*0058*/ 	.byte	0x00, 0xf0, 0x11, 0x00


	//----- nvinfo : EIATTR_KPARAM_INFO
	.align		4
.L_17:
        /*005c*/ 	.byte	0x04, 0x17
        /*005e*/ 	.short	(.L_19 - .L_18)
.L_18:
        /*0060*/ 	.word	0x00000000
        /*0064*/ 	.short	0x0009
        /*0066*/ 	.short	0x0030
        /*0068*/ 	.byte	0x00, 0xf0, 0x11, 0x00


	//----- nvinfo : EIATTR_KPARAM_INFO
	.align		4
.L_19:
        /*006c*/ 	.byte	0x04, 0x17
        /*006e*/ 	.short	(.L_21 - .L_20)
.L_20:
        /*0070*/ 	.word	0x00000000
        /*0074*/ 	.short	0x0008
        /*0076*/ 	.short	0x002c
        /*0078*/ 	.byte	0x00, 0xf0, 0x11, 0x00


	//----- nvinfo : EIATTR_KPARAM_INFO
	.align		4
.L_21:
        /*007c*/ 	.byte	0x04, 0x17
        /*007e*/ 	.short	(.L_23 - .L_22)
.L_22:
        /*0080*/ 	.word	0x00000000
        /*0084*/ 	.short	0x0007
        /*0086*/ 	.short	0x0028
        /*0088*/ 	.byte	0x00, 0xf0, 0x11, 0x00


	//----- nvinfo : EIATTR_KPARAM_INFO
	.align		4
.L_23:
        /*008c*/ 	.byte	0x04, 0x17
        /*008e*/ 	.short	(.L_25 - .L_24)
.L_24:
        /*0090*/ 	.word	0x00000000
        /*0094*/ 	.short	0x0006
        /*0096*/ 	.short	0x0024
        /*0098*/ 	.byte	0x00, 0xf0, 0x11, 0x00


	//----- nvinfo : EIATTR_KPARAM_INFO
	.align		4
.L_25:
        /*009c*/ 	.byte	0x04, 0x17
        /*009e*/ 	.short	(.L_27 - .L_26)
.L_26:
        /*00a0*/ 	.word	0x00000000
        /*00a4*/ 	.short	0x0005
        /*00a6*/ 	.short	0x0020
        /*00a8*/ 	.byte	0x00, 0xf0, 0x11, 0x00


	//----- nvinfo : EIATTR_KPARAM_INFO
	.align		4
.L_27:
        /*00ac*/ 	.byte	0x04, 0x17
        /*00ae*/ 	.short	(.L_29 - .L_28)
.L_28:
        /*00b0*/ 	.word	0x00000000
        /*00b4*/ 	.short	0x0004
        /*00b6*/ 	.short	0x001c
        /*00b8*/ 	.byte	0x00, 0xf0, 0x11, 0x00


	//----- nvinfo : EIATTR_KPARAM_INFO
	.align		4
.L_29:
        /*00bc*/ 	.byte	0x04, 0x17
        /*00be*/ 	.short	(.L_31 - .L_30)
.L_30:
        /*00c0*/ 	.word	0x00000000
        /*00c4*/ 	.short	0x0003
        /*00c6*/ 	.short	0x0018
        /*00c8*/ 	.byte	0x00, 0xf0, 0x11, 0x00


	//----- nvinfo : EIATTR_KPARAM_INFO
	.align		4
.L_31:
        /*00cc*/ 	.byte	0x04, 0x17
        /*00ce*/ 	.short	(.L_33 - .L_32)
.L_32:
        /*00d0*/ 	.word	0x00000000
        /*00d4*/ 	.short	0x0002
        /*00d6*/ 	.short	0x0010
        /*00d8*/ 	.byte	0x00, 0xf4, 0x21, 0x00


	//----- nvinfo : EIATTR_KPARAM_INFO
	.align		4
.L_33:
        /*00dc*/ 	.byte	0x04, 0x17
        /*00de*/ 	.short	(.L_35 - .L_34)
.L_34:
        /*00e0*/ 	.word	0x00000000
        /*00e4*/ 	.short	0x0001
        /*00e6*/ 	.short	0x0008
        /*00e8*/ 	.byte	0x00, 0xf4, 0x21, 0x00


	//----- nvinfo : EIATTR_KPARAM_INFO
	.align		4
.L_35:
        /*00ec*/ 	.byte	0x04, 0x17
        /*00ee*/ 	.short	(.L_37 - .L_36)
.L_36:
        /*00f0*/ 	.word	0x00000000
        /*00f4*/ 	.short	0x0000
        /*00f6*/ 	.short	0x0000
        /*00f8*/ 	.byte	0x00, 0xf4, 0x21, 0x00


	//----- nvinfo : EIATTR_MAXREG_COUNT
	.align		4
.L_37:
        /*00fc*/ 	.byte	0x03, 0x1b
        /*00fe*/ 	.short	0x00ff


	//----- nvinfo : EIATTR_NUM_BARRIERS
	.align		4
        /*0100*/ 	.byte	0x02, 0x4c
        /*0102*/ 	.byte	0x01
	.zero		1


	//----- nvinfo : EIATTR_ANNOTATIONS
	.align		4
        /*0104*/ 	.byte	0x04, 0x55
        /*0106*/ 	.short	(.L_39 - .L_38)


	//   ....[0]....
.L_38:
        /*0108*/ 	.word	0x00000001
        /*010c*/ 	.byte	0x70, 0x00, 0x00, 0x00, 0x01, 0x00, 0x00, 0x00, 0xb0, 0x00, 0x00, 0x00, 0x01, 0x00, 0x00, 0x00
        /* <DEDUP_REMOVED lines=2792> */
        /*af9c*/ 	.byte	0x00, 0x6d, 0x02, 0x00


	//----- nvinfo : EIATTR_MERCURY_ISA_VERSION
	.align		4
.L_39:
        /*afa0*/ 	.byte	0x03, 0x5f
        /*afa2*/ 	.short	0x0000


	//----- nvinfo : EIATTR_EXIT_INSTR_OFFSETS
	.align		4
        /*afa4*/ 	.byte	0x04, 0x1c
        /*afa6*/ 	.short	(.L_41 - .L_40)


	//   ....[0]....
.L_40:
        /*afa8*/ 	.word	0x00064070


	//   ....[1]....
        /*afac*/ 	.word	0x000640a0


	//----- nvinfo : EIATTR_REQNTID
	.align		4
.L_41:
        /*afb0*/ 	.byte	0x04, 0x10
        /*afb2*/ 	.short	(.L_43 - .L_42)
.L_42:
        /*afb4*/ 	.word	0x00000080
        /*afb8*/ 	.word	0x00000001
        /*afbc*/ 	.word	0x00000001
.L_43:


//--------------------- .nv.callgraph             --------------------------
	.section	.nv.callgraph,"",@"SHT_CUDA_CALLGRAPH"
	.align	4
	.sectionentsize	8
	.align		4
        /*0000*/ 	.word	0x00000000
	.align		4
        /*0004*/ 	.word	0xffffffff
	.align		4
        /*0008*/ 	.word	0x00000000
	.align		4
        /*000c*/ 	.word	0xfffffffe
	.align		4
        /*0010*/ 	.word	0x00000000
	.align		4
        /*0014*/ 	.word	0xfffffffd
	.align		4
        /*0018*/ 	.word	0x00000000
	.align		4
        /*001c*/ 	.word	0xfffffffc


//--------------------- .nv.rel.action            --------------------------
	.section	.nv.rel.action,"",@"SHT_CUDA_RELOCINFO"
	.align	8
	.sectionentsize	8
        /*0000*/ 	.byte	0x73, 0x00, 0x00, 0x00, 0x00, 0x00, 0x00, 0x00, 0x00, 0x00, 0x00, 0x11, 0x25, 0x00, 0x05, 0x36


//--------------------- .nv.constant0.matmul_kernel --------------------------
	.section	.nv.constant0.matmul_kernel,"a",@progbits
	.sectionflags	@""
	.align	4
.nv.constant0.matmul_kernel:
	.zero		432


//--------------------- .text.matmul_kernel       --------------------------
	.section	.text.matmul_kernel,"ax",@progbits
	.sectioninfo	@"SHI_REGISTERS=32"
	.align	128
        .global         matmul_kernel
        .type           matmul_kernel,@function
        .size           matmul_kernel,(.L_x_4 - matmul_kernel)
        .other          matmul_kernel,@"STO_CUDA_ENTRY STV_DEFAULT"
matmul_kernel:
.text.matmul_kernel:
[----:B------:R-:W-:-:S05]  /*0000*/  IMAD.MOV.U32 R1, RZ, RZ, c[0x0][0x28] ;  /* 0x00000a00ff017624 */ /* 0x000fca00078e00ff */
[----:B------:R-:W-:Y:S01]  /*0010*/  IADD3 R1, R1, -0x3c08, RZ ;  /* 0xffffc3f801017810 */ /* 0x000fe20007ffe0ff */
[----:B------:R-:W-:Y:S01]  /*0020*/  IMAD.MOV.U32 R0, RZ, RZ, c[0x0][0x17c] ;  /* 0x00005f00ff007624 */ /* 0x000fe200078e00ff */
[----:B------:R-:W0:Y:S01]  /*0030*/  S2R R29, SR_TID.X ;  /* 0x00000000001d7919 */ /* 0x000e220000002100 */
[----:B------:R-:W-:Y:S01]  /*0040*/  ULDC.64 UR6, c[0x0][0x118] ;  /* 0x0000460000067ab9 */ /* 0x000fe20000000a00 */
[----:B------:R-:W-:Y:S01]  /*0050*/  CS2R R24, SRZ ;  /* 0x0000000000187805 */ /* 0x000fe2000001ff00 */
[----:B------:R-:W-:Y:S01]  /*0060*/  CS2R R26, SRZ ;  /* 0x00000000001a7805 */ /* 0x000fe2000001ff00 */
[----:B------:R1:W-:Y:S01]  /*0070*/  STL [R1+0x30], RZ ;  /* 0x000030ff01007387 */ /* 0x0003e20000100800 */
[----:B------:R-:W-:Y:S01]  /*0080*/  IADD3 R0, R0, 0x1ff, RZ ;  /* 0x000001ff00007810 */ /* 0x000fe20007ffe0ff */
[----:B------:R-:W-:Y:S01]  /*0090*/  CS2R R20, SRZ ;  /* 0x0000000000147805 */ /* 0x000fe2000001ff00 */
[----:B------:R-:W-:Y:S01]  /*00a0*/  CS2R R22, SRZ ;  /* 0x0000000000167805 */ /* 0x000fe2000001ff00 */
[----:B------:R1:W-:Y:S01]  /*00b0*/  STL [R1+0x34], RZ ;  /* 0x000034ff01007387 */ /* 0x0003e20000100800 */
[----:B------:R-:W-:Y:S01]  /*00c0*/  SHF.R.S32.HI R3, RZ, 0x1f, R0 ;  /* 0x0000001fff037819 */ /* 0x000fe20000011400 */
[----:B------:R-:W-:Y:S01]  /*00d0*/  CS2R R16, SRZ ;  /* 0x0000000000107805 */ /* 0x000fe2000001ff00 */
[----:B------:R-:W-:Y:S01]  /*00e0*/  CS2R R18, SRZ ;  /* 0x0000000000127805 */ /* 0x000fe2000001ff00 */
[----:B------:R1:W-:Y:S01]  /*00f0*/  STL [R1+0x38], RZ ;  /* 0x000038ff01007387 */ /* 0x0003e20000100800 */
[----:B------:R-:W-:Y:S01]  /*0100*/  LEA.HI R3, R3, R0, RZ, 0x9 ;  /* 0x0000000003037211 */ /* 0x000fe200078f48ff */
[----:B------:R-:W-:Y:S01]  /*0110*/  CS2R R12, SRZ ;  /* 0x00000000000c7805 */ /* 0x000fe2000001ff00 */
[----:B------:R-:W-:Y:S01]  /*0120*/  CS2R R14, SRZ ;  /* 0x00000000000e7805 */ /* 0x000fe2000001ff00 */
[----:B------:R1:W-:Y:S01]  /*0130*/  STL [R1+0x3c], RZ ;  /* 0x00003cff01007387 */ /* 0x0003e20000100800 */
[----:B------:R-:W-:-:S03]  /*0140*/  SHF.R.S32.HI R0, RZ, 0x9, R3 ;  /* 0x00000009ff007819 */ /* 0x000fc60000011403 */
[----:B------:R1:W-:Y:S02]  /*0150*/  STL [R1+0x20], RZ ;  /* 0x000020ff01007387 */ /* 0x0003e40000100800 */
[----:B------:R-:W-:Y:S02]  /*0160*/  IMAD.SHL.U32 R0, R0, 0x4, RZ ;  /* 0x0000000400007824 */ /* 0x000fe400078e00ff */
[----:B------:R1:W-:Y:S03]  /*0170*/  STL [R1+0x24], RZ ;  /* 0x000024ff01007387 */ /* 0x0003e60000100800 */
[-C--:B------:R-:W-:Y:S01]  /*0180*/  IABS R7, R0.reuse ;  /* 0x0000000000077213 */ /* 0x080fe20000000000 */
[----:B------:R1:W-:Y:S01]  /*0190*/  STL [R1+0x28], RZ ;  /* 0x000028ff01007387 */ /* 0x0003e20000100800 */
[----:B------:R-:W-:Y:S02]  /*01a0*/  IABS R10, R0 ;  /* 0x00000000000a7213 */ /* 0x000fe40000000000 */
[----:B------:R-:W2:Y:S01]  /*01b0*/  I2F.RP R2, R7 ;  /* 0x0000000700027306 */ /* 0x000ea20000209400 */
[----:B------:R1:W-:Y:S04]  /*01c0*/  STL [R1+0x2c], RZ ;  /* 0x00002cff01007387 */ /* 0x0003e80000100800 */
[----:B------:R1:W-:Y:S04]  /*01d0*/  STL [R1+0x10], RZ ;  /* 0x000010ff01007387 */ /* 0x0003e80000100800 */
[----:B------:R1:W-:Y:S04]  /*01e0*/  STL [R1+0x14], RZ ;  /* 0x000014ff01007387 */ /* 0x0003e80000100800 */
[----:B------:R1:W-:Y:S01]  /*01f0*/  STL [R1+0x18], RZ ;  /* 0x000018ff01007387 */ /* 0x0003e20000100800 */
[----:B--2---:R-:W2:Y:S03]  /*0200*/  MUFU.RCP R2, R2 ;  /* 0x0000000200027308 */ /* 0x004ea60000001000 */
[----:B------:R1:W-:Y:S04]  /*0210*/  STL [R1+0x1c], RZ ;  /* 0x00001cff01007387 */ /* 0x0003e80000100800 */
[----:B------:R1:W-:Y:S04]  /*0220*/  STL [R1], RZ ;  /* 0x000000ff01007387 */ /* 0x0003e80000100800 */
[----:B------:R1:W-:Y:S04]  /*0230*/  STL [R1+0x4], RZ ;  /* 0x000004ff01007387 */ /* 0x0003e80000100800 */
[----:B------:R1:W-:Y:S01]  /*0240*/  STL [R1+0x8], RZ ;  /* 0x000008ff01007387 */ /* 0x0003e20000100800 */
[----:B--2---:R-:W-:-:S03]  /*0250*/  IADD3 R4, R2, 0xffffffe, RZ ;  /* 0x0ffffffe02047810 */ /* 0x004fc60007ffe0ff */
[----:B------:R1:W-:Y:S01]  /*0260*/  STL [R1+0xc], RZ ;  /* 0x00000cff01007387 */ /* 0x0003e20000100800 */
[----:B------:R-:W-:Y:S01]  /*0270*/  IMAD.MOV R2, RZ, RZ, -R10 ;  /* 0x000000ffff027224 */ /* 0x000fe200078e0a0a */
[----:B------:R2:W3:Y:S02]  /*0280*/  F2I.FTZ.U32.TRUNC.NTZ R5, R4 ;  /* 0x0000000400057305 */ /* 0x0004e4000021f000 */
[----:B------:R1:W-:Y:S01]  /*0290*/  STL [R1+0x40], RZ ;  /* 0x000040ff01007387 */ /* 0x0003e20000100800 */
[----:B------:R-:W-:-:S03]  /*02a0*/  CS2R R10, SRZ ;  /* 0x00000000000a7805 */ /* 0x000fc6000001ff00 */
[----:B------:R1:W-:Y:S04]  /*02b0*/  STL [R1+0x44], RZ ;  /* 0x000044ff01007387 */ /* 0x0003e80000100800 */
[----:B------:R1:W-:Y:S01]  /*02c0*/  STL [R1+0x48], RZ ;  /* 0x000048ff01007387 */ /* 0x0003e20000100800 */
[----:B--2---:R-:W-:-:S03]  /*02d0*/  IMAD.MOV.U32 R4, RZ, RZ, RZ ;  /* 0x000000ffff047224 */ /* 0x004fc600078e00ff */
[----:B------:R1:W-:Y:S01]  /*02e0*/  STL [R1+0x4c], RZ ;  /* 0x00004cff01007387 */ /* 0x0003e20000100800 */
[----:B---3--:R-:W-:-:S03]  /*02f0*/  IMAD.MOV R6, RZ, RZ, -R5 ;  /* 0x000000ffff067224 */ /* 0x008fc600078e0a05 */
[----:B------:R1:W-:Y:S01]  /*0300*/  STL [R1+0x50], RZ ;  /* 0x000050ff01007387 */ /* 0x0003e20000100800 */
[----:B------:R-:W-:-:S03]  /*0310*/  IMAD R9, R6, R7, RZ ;  /* 0x0000000706097224 */ /* 0x000fc600078e02ff */
[----:B------:R1:W-:Y:S01]  /*0320*/  STL [R1+0x54], RZ ;  /* 0x000054ff01007387 */ /* 0x0003e20000100800 */
[----:B------:R-:W-:-:S03]  /*0330*/  IMAD.HI.U32 R5, R5, R9, R4 ;  /* 0x0000000905057227 */ /* 0x000fc600078e0004 */
[----:B------:R1:W-:Y:S04]  /*0340*/  STL [R1+0x58], RZ ;  /* 0x000058ff01007387 */ /* 0x0003e80000100800 */
        /* <DEDUP_REMOVED lines=237> */
[----:B------:R-:W2:Y:S04]  /*1220*/  S2R R3, SR_CTAID.X ;  /* 0x0000000000037919 */ /* 0x000ea80000002500 */
[----:B------:R1:W-:Y:S04]  /*1230*/  STL [R1+0x560], RZ ;  /* 0x000560ff01007387 */ /* 0x0003e80000100800 */
[----:B------:R1:W-:Y:S04]  /*1240*/  STL [R1+0x564], RZ ;  /* 0x000564ff01007387 */ /* 0x0003e80000100800 */
[----:B------:R1:W-:Y:S04]  /*1250*/  STL [R1+0x568], RZ ;  /* 0x000568ff01007387 */ /* 0x0003e80000100800 */
[----:B------:R1:W-:Y:S04]  /*1260*/  STL [R1+0x56c], RZ ;  /* 0x00056cff01007387 */ /* 0x0003e80000100800 */
[----:B------:R1:W-:Y:S04]  /*1270*/  STL [R1+0x570], RZ ;  /* 0x000570ff01007387 */ /* 0x0003e80000100800 */
[----:B------:R1:W-:Y:S01]  /*1280*/  STL [R1+0x574], RZ ;  /* 0x000574ff01007387 */ /* 0x0003e20000100800 */
[----:B--2---:R-:W-:-:S03]  /*1290*/  IABS R8, R3 ;  /* 0x0000000300087213 */ /* 0x004fc60000000000 */
[----:B------:R1:W-:Y:S02]  /*12a0*/  STL [R1+0x578], RZ ;  /* 0x000578ff01007387 */ /* 0x0003e40000100800 */
[----:B------:R-:W-:Y:S02]  /*12b0*/  IMAD.MOV.U32 R6, RZ, RZ, R8 ;  /* 0x000000ffff067224 */ /* 0x000fe400078e0008 */
[----:B------:R1:W-:Y:S02]  /*12c0*/  STL [R1+0x57c], RZ ;  /* 0x00057cff01007387 */ /* 0x0003e40000100800 */
[----:B------:R-:W-:Y:S02]  /*12d0*/  IMAD.HI.U32 R5, R5, R6, RZ ;  /* 0x0000000605057227 */ /* 0x000fe400078e00ff */
[----:B------:R1:W-:Y:S02]  /*12e0*/  STL [R1+0x580], RZ ;  /* 0x000580ff01007387 */ /* 0x0003e40000100800 */
[----:B------:R-:W-:-:S02]  /*12f0*/  IMAD R2, R5, R2, R6 ;  /* 0x0000000205027224 */ /* 0x000fc400078e0206 */
[----:B------:R1:W-:Y:S03]  /*1300*/  STL [R1+0x584], RZ ;  /* 0x000584ff01007387 */ /* 0x0003e60000100800 */
[----:B------:R-:W-:Y:S01]  /*1310*/  ISETP.GT.U32.AND P1, PT, R7, R2, PT ;  /* 0x000000020700720c */ /* 0x000fe20003f24070 */
[----:B------:R1:W-:Y:S04]  /*1320*/  STL [R1+0x588], RZ ;  /* 0x000588ff01007387 */ /* 0x0003e80000100800 */
[----:B------:R1:W-:Y:S04]  /*1330*/  STL [R1+0x58c], RZ ;  /* 0x00058cff01007387 */ /* 0x0003e80000100800 */
[----:B------:R1:W-:Y:S04]  /*1340*/  STL [R1+0x590], RZ ;  /* 0x000590ff01007387 */ /* 0x0003e80000100800 */
[----:B------:R1:W-:Y:S01]  /*1350*/  STL [R1+0x594], RZ ;  /* 0x000594ff01007387 */ /* 0x0003e20000100800 */
[----:B------:R-:W-:Y:S01]  /*1360*/  @!P1 IMAD.IADD R2, R2, 0x1, -R7 ;  /* 0x0000000102029824 */ /* 0x000fe200078e0a07 */
[----:B------:R-:W-:-:S02]  /*1370*/  @!P1 IADD3 R5, R5, 0x1, RZ ;  /* 0x0000000105059810 */ /* 0x000fc40007ffe0ff */
[----:B------:R1:W-:Y:S01]  /*1380*/  STL [R1+0x598], RZ ;  /* 0x000598ff01007387 */ /* 0x0003e20000100800 */
[----:B------:R-:W-:Y:S02]  /*1390*/  ISETP.NE.AND P1, PT, R0, RZ, PT ;  /* 0x000000ff0000720c */ /* 0x000fe40003f25270 */
[----:B------:R-:W-:Y:S01]  /*13a0*/  ISETP.GE.U32.AND P0, PT, R2, R7, PT ;  /* 0x000000070200720c */ /* 0x000fe20003f06070 */
[----:B------:R1:W-:Y:S01]  /*13b0*/  STL [R1+0x59c], RZ ;  /* 0x00059cff01007387 */ /* 0x0003e20000100800 */
[----:B------:R-:W-:-:S03]  /*13c0*/  LOP3.LUT R2, R3, R0, RZ, 0x3c, !PT ;  /* 0x0000000003027212 */ /* 0x000fc600078e3cff */
[----:B------:R1:W-:Y:S01]  /*13d0*/  STL [R1+0x5a0], RZ ;  /* 0x0005a0ff01007387 */ /* 0x0003e20000100800 */
[----:B------:R-:W-:Y:S01]  /*13e0*/  ISETP.GE.AND P2, PT, R2, RZ, PT ;  /* 0x000000ff0200720c */ /* 0x000fe20003f46270 */
[----:B------:R-:W-:Y:S02]  /*13f0*/  IMAD.MOV.U32 R2, RZ, RZ, c[0x0][0x178] ;  /* 0x00005e00ff027624 */ /* 0x000fe400078e00ff */
[----:B------:R1:W-:Y:S03]  /*1400*/  STL [R1+0x5a4], RZ ;  /* 0x0005a4ff01007387 */ /* 0x0003e60000100800 */
[----:B------:R-:W-:Y:S01]  /*1410*/  IADD3 R2, R2, 0xff, RZ ;  /* 0x000000ff02027810 */ /* 0x000fe20007ffe0ff */
[----:B------:R1:W-:Y:S01]  /*1420*/  STL [R1+0x5a8], RZ ;  /* 0x0005a8ff01007387 */ /* 0x0003e20000100800 */
[----:B------:R-:W-:-:S03]  /*1430*/  @P0 IADD3 R5, R5, 0x1, RZ ;  /* 0x0000000105050810 */ /* 0x000fc60007ffe0ff */
[----:B------:R1:W-:Y:S02]  /*1440*/  STL [R1+0x5ac], RZ ;  /* 0x0005acff01007387 */ /* 0x0003e40000100800 */
[----:B------:R-:W-:Y:S01]  /*1450*/  IMAD.MOV.U32 R4, RZ, RZ, R5 ;  /* 0x000000ffff047224 */ /* 0x000fe200078e0005 */
[----:B------:R-:W-:Y:S01]  /*1460*/  SHF.R.S32.HI R5, RZ, 0x1f, R2 ;  /* 0x0000001fff057819 */ /* 0x000fe20000011402 */
[----:B------:R1:W-:Y:S02]  /*1470*/  STL [R1+0x630], RZ ;  /* 0x000630ff01007387 */ /* 0x0003e40000100800 */
[----:B------:R-:W-:Y:S01]  /*1480*/  @!P2 IMAD.MOV R4, RZ, RZ, -R4 ;  /* 0x000000ffff04a224 */ /* 0x000fe200078e0a04 */
[----:B------:R-:W-:Y:S01]  /*1490*/  @!P1 LOP3.LUT R4, RZ, R0, RZ, 0x33, !PT ;  /* 0x00000000ff049212 */ /* 0x000fe200078e33ff */
[----:B------:R1:W-:Y:S01]  /*14a0*/  STL [R1+0x634], RZ ;  /* 0x000634ff01007387 */ /* 0x0003e20000100800 */
[----:B------:R-:W-:-:S03]  /*14b0*/  LEA.HI R5, R5, R2, RZ, 0x8 ;  /* 0x0000000205057211 */ /* 0x000fc600078f40ff */
[----:B------:R1:W-:Y:S01]  /*14c0*/  STL [R1+0x638], RZ ;  /* 0x000638ff01007387 */ /* 0x0003e20000100800 */
[----:B------:R-:W-:Y:S02]  /*14d0*/  IMAD.SHL.U32 R28, R4, 0x4, RZ ;  /* 0x00000004041c7824 */ /* 0x000fe400078e00ff */
[----:B------:R-:W-:Y:S01]  /*14e0*/  IMAD.MOV R4, RZ, RZ, -R4 ;  /* 0x000000ffff047224 */ /* 0x000fe200078e0a04 */
[----:B------:R1:W-:Y:S02]  /*14f0*/  STL [R1+0x63c], RZ ;  /* 0x00063cff01007387 */ /* 0x0003e40000100800 */
[----:B------:R-:W-:Y:S01]  /*1500*/  LEA.HI.SX32 R5, R5, -R28, 0x18 ;  /* 0x8000001c05057211 */ /* 0x000fe200078fc2ff */
[----:B------:R-:W-:Y:S01]  /*1510*/  IMAD R9, R0, R4, R3 ;  /* 0x0000000400097224 */ /* 0x000fe200078e0203 */
[----:B------:R1:W-:Y:S02]  /*1520*/  STL [R1+0x640], RZ ;  /* 0x000640ff01007387 */ /* 0x0003e40000100800 */
[----:B------:R-:W-:-:S02]  /*1530*/  IMNMX R6, R5, 0x4, PT ;  /* 0x0000000405067817 */ /* 0x000fc40003800200 */
[----:B------:R1:W-:Y:S01]  /*1540*/  STL [R1+0x644], RZ ;  /* 0x000644ff01007387 */ /* 0x0003e20000100800 */
[----:B------:R-:W-:Y:S02]  /*1550*/  IABS R4, R9 ;  /* 0x0000000900047213 */ /* 0x000fe40000000000 */
[----:B------:R-:W-:Y:S01]  /*1560*/  IABS R7, R6 ;  /* 0x0000000600077213 */ /* 0x000fe20000000000 */
[----:B------:R1:W-:Y:S03]  /*1570*/  STL [R1+0x648], RZ ;  /* 0x000648ff01007387 */ /* 0x0003e60000100800 */
[----:B------:R-:W2:Y:S01]  /*1580*/  I2F.RP R2, R7 ;  /* 0x0000000700027306 */ /* 0x000ea20000209400 */
[----:B------:R1:W-:Y:S04]  /*1590*/  STL [R1+0x64c], RZ ;  /* 0x00064cff01007387 */ /* 0x0003e80000100800 */
[----:B------:R1:W-:Y:S04]  /*15a0*/  STL [R1+0x650], RZ ;  /* 0x000650ff01007387 */ /* 0x0003e80000100800 */
[----:B------:R1:W-:Y:S04]  /*15b0*/  STL [R1+0x654], RZ ;  /* 0x000654ff01007387 */ /* 0x0003e80000100800 */
[----:B------:R1:W-:Y:S01]  /*15c0*/  STL [R1+0x658], RZ ;  /* 0x000658ff01007387 */ /* 0x0003e20000100800 */
[----:B--2---:R-:W2:Y:S03]  /*15d0*/  MUFU.RCP R2, R2 ;  /* 0x0000000200027308 */ /* 0x004ea60000001000 */
[----:B------:R1:W-:Y:S04]  /*15e0*/  STL [R1+0x65c], RZ ;  /* 0x00065cff01007387 */ /* 0x0003e80000100800 */
[----:B------:R1:W-:Y:S04]  /*15f0*/  STL [R1+0x720], RZ ;  /* 0x000720ff01007387 */ /* 0x0003e80000100800 */
[----:B------:R1:W-:Y:S04]  /*1600*/  STL [R1+0x724], RZ ;  /* 0x000724ff01007387 */ /* 0x0003e80000100800 */
[----:B------:R1:W-:Y:S01]  /*1610*/  STL [R1+0x728], RZ ;  /* 0x000728ff01007387 */ /* 0x0003e20000100800 */
[----:B--2---:R-:W-:-:S03]  /*1620*/  IADD3 R5, R2, 0xffffffe, RZ ;  /* 0x0ffffffe02057810 */ /* 0x004fc60007ffe0ff */
[----:B------:R1:W-:Y:S04]  /*1630*/  STL [R1+0x72c], RZ ;  /* 0x00072cff01007387 */ /* 0x0003e80000100800 */
[----:B------:R1:W-:Y:S01]  /*1640*/  STL [R1+0x730], RZ ;  /* 0x000730ff01007387 */ /* 0x0003e20000100800 */
[----:B------:R-:W2:Y:S03]  /*1650*/  F2I.FTZ.U32.TRUNC.NTZ R5, R5 ;  /* 0x0000000500057305 */ /* 0x000ea6000021f000 */
[----:B------:R1:W-:Y:S04]  /*1660*/  STL [R1+0x734], RZ ;  /* 0x000734ff01007387 */ /* 0x0003e80000100800 */
[----:B------:R1:W-:Y:S04]  /*1670*/  STL [R1+0x738], RZ ;  /* 0x000738ff01007387 */ /* 0x0003e80000100800 */
[----:B------:R1:W-:Y:S04]  /*1680*/  STL [R1+0x73c], RZ ;  /* 0x00073cff01007387 */ /* 0x0003e80000100800 */
[----:B------:R1:W-:Y:S01]  /*1690*/  STL [R1+0x740], RZ ;  /* 0x000740ff01007387 */ /* 0x0003e20000100800 */
[----:B--2---:R-:W-:-:S03]  /*16a0*/  IMAD.MOV R8, RZ, RZ, -R5 ;  /* 0x000000ffff087224 */ /* 0x004fc600078e0a05 */
[----:B------:R1:W-:Y:S01]  /*16b0*/  STL [R1+0x744], RZ ;  /* 0x000744ff01007387 */ /* 0x0003e20000100800 */
[----:B------:R-:W-:Y:S01]  /*16c0*/  IMAD.MOV.U32 R0, RZ, RZ, R8 ;  /* 0x000000ffff007224 */ /* 0x000fe200078e0008 */
[----:B------:R-:W-:Y:S02]  /*16d0*/  IABS R8, R6 ;  /* 0x0000000600087213 */ /* 0x000fe40000000000 */
[----:B------:R1:W-:Y:S01]  /*16e0*/  STL [R1+0x748], RZ ;  /* 0x000748ff01007387 */ /* 0x0003e20000100800 */
[----:B------:R-:W-:Y:S02]  /*16f0*/  IMAD R3, R0, R7, RZ ;  /* 0x0000000700037224 */ /* 0x000fe400078e02ff */
[----:B------:R-:W-:Y:S01]  /*1700*/  IMAD.MOV.U32 R0, RZ, RZ, R4 ;  /* 0x000000ffff007224 */ /* 0x000fe200078e0004 */
[----:B------:R1:W-:Y:S01]  /*1710*/  STL [R1+0x74c], RZ ;  /* 0x00074cff01007387 */ /* 0x0003e20000100800 */
[----:B------:R-:W-:Y:S02]  /*1720*/  IMAD.MOV.U32 R4, RZ, RZ, RZ ;  /* 0x000000ffff047224 */ /* 0x000fe400078e00ff */
[----:B------:R-:W-:Y:S01]  /*1730*/  IMAD.MOV R2, RZ, RZ, -R8 ;  /* 0x000000ffff027224 */ /* 0x000fe200078e0a08 */
[----:B------:R1:W-:Y:S01]  /*1740*/  STL [R1+0x810], RZ ;  /* 0x000810ff01007387 */ /* 0x0003e20000100800 */
[----:B------:R-:W-:-:S03]  /*1750*/  IMAD.HI.U32 R4, R5, R3, R4 ;  /* 0x0000000305047227 */ /* 0x000fc600078e0004 */
[----:B------:R1:W-:Y:S03]  /*1760*/  STL [R1+0x814], RZ ;  /* 0x000814ff01007387 */ /* 0x0003e60000100800 */
[----:B------:R-:W-:Y:S01]  /*1770*/  IMAD.HI.U32 R3, R4, R0, RZ ;  /* 0x0000000004037227 */ /* 0x000fe200078e00ff */
[----:B------:R1:W-:Y:S03]  /*1780*/  STL [R1+0x818], RZ ;  /* 0x000818ff01007387 */ /* 0x0003e60000100800 */
[----:B------:R-:W-:Y:S01]  /*1790*/  IMAD R0, R3, R2, R0 ;  /* 0x0000000203007224 */ /* 0x000fe200078e0200 */
[----:B------:R1:W-:Y:S01]  /*17a0*/  STL [R1+0x81c], RZ ;  /* 0x00081cff01007387 */ /* 0x0003e20000100800 */
[----:B------:R-:W-:-:S03]  /*17b0*/  IMAD.MOV.U32 R2, RZ, RZ, c[0x0][0x180] ;  /* 0x00006000ff027624 */ /* 0x000fc600078e00ff */
[----:B------:R1:W-:Y:S01]  /*17c0*/  STL [R1+0x820], RZ ;  /* 0x000820ff01007387 */ /* 0x0003e20000100800 */
[----:B------:R-:W-:Y:S02]  /*17d0*/  ISETP.GT.U32.AND P1, PT, R7, R0, PT ;  /* 0x000000000700720c */ /* 0x000fe40003f24070 */
[----:B------:R-:W-:Y:S01]  /*17e0*/  IADD3 R2, R2, 0x1f, RZ ;  /* 0x0000001f02027810 */ /* 0x000fe20007ffe0ff */
[----:B------:R1:W-:Y:S04]  /*17f0*/  STL [R1+0x824], RZ ;  /* 0x000824ff01007387 */ /* 0x0003e80000100800 */
[----:B------:R1:W-:Y:S04]  /*1800*/  STL [R1+0x828], RZ ;  /* 0x000828ff01007387 */ /* 0x0003e80000100800 */
[----:B------:R1:W-:Y:S02]  /*1810*/  STL [R1+0x82c], RZ ;  /* 0x00082cff01007387 */ /* 0x0003e40000100800 */
[----:B------:R-:W-:Y:S01]  /*1820*/  @!P1 IMAD.IADD R0, R0, 0x1, -R7 ;  /* 0x0000000100009824 */ /* 0x000fe200078e0a07 */
[----:B------:R-:W-:Y:S01]  /*1830*/  @!P1 IADD3 R3, R3, 0x1, RZ ;  /* 0x0000000103039810 */ /* 0x000fe20007ffe0ff */
[----:B------:R1:W-:Y:S01]  /*1840*/  STL [R1+0x830], RZ ;  /* 0x000830ff01007387 */ /* 0x0003e20000100800 */
[----:B------:R-:W-:-:S02]  /*1850*/  ISETP.NE.AND P1, PT, R6, RZ, PT ;  /* 0x000000ff0600720c */ /* 0x000fc40003f25270 */
[----:B------:R-:W-:Y:S01]  /*1860*/  ISETP.GE.U32.AND P0, PT, R0, R7, PT ;  /* 0x000000070000720c */ /* 0x000fe20003f06070 */
[----:B------:R1:W-:Y:S01]  /*1870*/  STL [R1+0x834], RZ ;  /* 0x000834ff01007387 */ /* 0x0003e20000100800 */
[----:B------:R-:W-:-:S03]  /*1880*/  LOP3.LUT R0, R9, R6, RZ, 0x3c, !PT ;  /* 0x0000000609007212 */ /* 0x000fc600078e3cff */
[----:B------:R1:W-:Y:S01]  /*1890*/  STL [R1+0x838], RZ ;  /* 0x000838ff01007387 */ /* 0x0003e20000100800 */
[----:B------:R-:W-:Y:S02]  /*18a0*/  ISETP.GE.AND P2, PT, R0, RZ, PT ;  /* 0x000000ff0000720c */ /* 0x000fe40003f46270 */
[----:B0-----:R-:W-:Y:S01]  /*18b0*/  LOP3.LUT R0, R29, 0x7f, RZ, 0xc0, !PT ;  /* 0x0000007f1d007812 */ /* 0x001fe200078ec0ff */
[----:B------:R1:W-:Y:S04]  /*18c0*/  STL [R1+0x83c], RZ ;  /* 0x00083cff01007387 */ /* 0x0003e80000100800 */
[----:B------:R1:W-:Y:S01]  /*18d0*/  STL [R1+0x8c0], RZ ;  /* 0x0008c0ff01007387 */ /* 0x0003e20000100800 */
[----:B------:R-:W-:Y:S02]  /*18e0*/  @P0 IADD3 R3, R3, 0x1, RZ ;  /* 0x0000000103030810 */ /* 0x000fe40007ffe0ff */
[----:B------:R-:W-:Y:S01]  /*18f0*/  ISETP.GE.AND P0, PT, R2, 0x20, PT ;  /* 0x000000200200780c */ /* 0x000fe20003f06270 */
[----:B------:R1:W-:Y:S02]  /*1900*/  STL [R1+0x8c4], RZ ;  /* 0x0008c4ff01007387 */ /* 0x0003e40000100800 */
[----:B------:R-:W-:Y:S01]  /*1910*/  @!P2 IMAD.MOV R3, RZ, RZ, -R3 ;  /* 0x000000ffff03a224 */ /* 0x000fe200078e0a03 */
[----:B------:R-:W-:Y:S01]  /*1920*/  @!P1 LOP3.LUT R3, RZ, R6, RZ, 0x33, !PT ;  /* 0x00000006ff039212 */ /* 0x000fe200078e33ff */
[----:B------:R1:W-:Y:S04]  /*1930*/  STL [R1+0x8c8], RZ ;  /* 0x0008c8ff01007387 */ /* 0x0003e80000100800 */
[----:B------:R1:W-:Y:S01]  /*1940*/  STL [R1+0x8cc], RZ ;  /* 0x0008ccff01007387 */ /* 0x0003e20000100800 */
[----:B------:R-:W-:-:S02]  /*1950*/  IMAD.MOV R5, RZ, RZ, -R3 ;  /* 0x000000ffff057224 */ /* 0x000fc400078e0a03 */
[----:B------:R-:W-:Y:S01]  /*1960*/  IMAD.SHL.U32 R3, R3, 0x200, RZ ;  /* 0x0000020003037824 */ /* 0x000fe200078e00ff */
[----:B------:R1:W-:Y:S01]  /*1970*/  STL [R1+0x8d0], RZ ;  /* 0x0008d0ff01007387 */ /* 0x0003e20000100800 */
[----:B------:R-:W-:Y:S02]  /*1980*/  IMAD R5, R6, R5, R9 ;  /* 0x0000000506057224 */ /* 0x000fe400078e0209 */
[----:B------:R-:W-:Y:S01]  /*1990*/  CS2R R6, SRZ ;  /* 0x0000000000067805 */ /* 0x000fe2000001ff00 */
[----:B------:R1:W-:Y:S01]  /*19a0*/  STL [R1+0x8d4], RZ ;  /* 0x0008d4ff01007387 */ /* 0x0003e20000100800 */
[----:B------:R-:W-:Y:S01]  /*19b0*/  IMAD.IADD R28, R28, 0x1, R5 ;  /* 0x000000011c1c7824 */ /* 0x000fe200078e0205 */
[----:B------:R-:W-:Y:S01]  /*19c0*/  CS2R R8, SRZ ;  /* 0x0000000000087805 */ /* 0x000fe2000001ff00 */
[----:B------:R-:W-:Y:S01]  /*19d0*/  CS2R R4, SRZ ;  /* 0x0000000000047805 */ /* 0x000fe2000001ff00 */
[----:B------:R1:W-:Y:S01]  /*19e0*/  STL [R1+0x8d8], RZ ;  /* 0x0008d8ff01007387 */ /* 0x0003e20000100800 */
[----:B------:R-:W-:-:S03]  /*19f0*/  IMAD R28, R28, 0x100, R0 ;  /* 0x000001001c1c7824 */ /* 0x000fc600078e0200 */
[----:B------:R1:W-:Y:S02]  /*1a00*/  STL [R1+0x8dc], RZ ;  /* 0x0008dcff01007387 */ /* 0x0003e40000100800 */
[----:B------:R-:W-:Y:S02]  /*1a10*/  IADD3 R29, R28, 0x80, RZ ;  /* 0x000000801c1d7810 */ /* 0x000fe40007ffe0ff */
        /* <DEDUP_REMOVED lines=163> */
[----:B------:R1:W-:Y:S01]  /*2450*/  STL [R1+0x124c], RZ ;  /* 0x00124cff01007387 */ /* 0x0003e20000100800 */
[----:B------:R-:W-:Y:S05]  /*2460*/  @!P0 BRA `(.L_x_0) ;  /* 0x0004606000008947 */ /* 0x000fea0003800000 */
[----:B------:R-:W-:Y:S01]  /*2470*/  IABS R4, c[0x0][0x178] ;  /* 0x00005e0000047a13 */ /* 0x000fe20000000000 */
[----:B------:R-:W0:Y:S01]  /*2480*/  S2R R15, SR_TID.X ;  /* 0x00000000000f7919 */ /* 0x000e220000002100 */
[----:B------:R-:W-:-:S02]  /*2490*/  IABS R8, c[0x0][0x17c] ;  /* 0x00005f0000087a13 */ /* 0x000fc40000000000 */
[----:B------:R-:W2:Y:S01]  /*24a0*/  I2F.RP R5, R4 ;  /* 0x0000000400057306 */ /* 0x000ea20000209400 */
[----:B------:R-:W-:Y:S07]  /*24b0*/  STL [R1+0x1794], R3 ;  /* 0x0017940301007387 */ /* 0x000fee0000100800 */
[----:B------:R-:W3:Y:S08]  /*24c0*/  I2F.RP R0, R8 ;  /* 0x0000000800007306 */ /* 0x000ef00000209400 */
[----:B--2---:R-:W2:Y:S01]  /*24d0*/  MUFU.RCP R5, R5 ;  /* 0x0000000500057308 */ /* 0x004ea20000001000 */
[----:B0-----:R-:W-:-:S07]  /*24e0*/  LOP3.LUT R15, R15, 0x60, RZ, 0xc0, !PT ;  /* 0x000000600f0f7812 */ /* 0x001fce00078ec0ff */
[----:B---3--:R-:W0:Y:S01]  /*24f0*/  MUFU.RCP R0, R0 ;  /* 0x0000000000007308 */ /* 0x008e220000001000 */
[----:B------:R-:W-:Y:S02]  /*2500*/  LEA.HI R10, R15, R3, RZ, 0x1b ;  /* 0x000000030f0a7211 */ /* 0x000fe400078fd8ff */
[----:B------:R-:W-:Y:S02]  /*2510*/  IABS R15, R29 ;  /* 0x0000001d000f7213 */ /* 0x000fe40000000000 */
[----:B------:R-:W-:Y:S02]  /*2520*/  IABS R23, R10 ;  /* 0x0000000a00177213 */ /* 0x000fe40000000000 */
[----:B------:R-:W-:Y:S02]  /*2530*/  IADD3 R16, R10, 0x1f8, RZ ;  /* 0x000001f80a107810 */ /* 0x000fe40007ffe0ff */
[----:B--2---:R-:W-:Y:S02]  /*2540*/  IADD3 R12, R5, 0xffffffe, RZ ;  /* 0x0ffffffe050c7810 */ /* 0x004fe40007ffe0ff */
[----:B------:R-:W-:-:S02]  /*2550*/  ISETP.GE.AND P4, PT, R16, RZ, PT ;  /* 0x000000ff1000720c */ /* 0x000fc40003f86270 */
[----:B------:R2:W3:Y:S01]  /*2560*/  F2I.FTZ.U32.TRUNC.NTZ R13, R12 ;  /* 0x0000000c000d7305 */ /* 0x0004e2000021f000 */
[----:B0-----:R-:W-:-:S07]  /*2570*/  IADD3 R6, R0, 0xffffffe, RZ ;  /* 0x0ffffffe00067810 */ /* 0x001fce0007ffe0ff */
[----:B------:R0:W4:Y:S01]  /*2580*/  F2I.FTZ.U32.TRUNC.NTZ R7, R6 ;  /* 0x0000000600077305 */ /* 0x000122000021f000 */
[----:B--2---:R-:W-:Y:S02]  /*2590*/  IMAD.MOV.U32 R12, RZ, RZ, RZ ;  /* 0x000000ffff0c7224 */ /* 0x004fe400078e00ff */
[----:B---3--:R-:W-:Y:S02]  /*25a0*/  IMAD.MOV R11, RZ, RZ, -R13 ;  /* 0x000000ffff0b7224 */ /* 0x008fe400078e0a0d */
[----:B0-----:R-:W-:Y:S02]  /*25b0*/  IMAD.MOV.U32 R6, RZ, RZ, RZ ;  /* 0x000000ffff067224 */ /* 0x001fe400078e00ff */
[----:B------:R-:W-:Y:S01]  /*25c0*/  IMAD R5, R11, R4, RZ ;  /* 0x000000040b057224 */ /* 0x000fe200078e02ff */
[----:B------:R-:W-:Y:S01]  /*25d0*/  IADD3 R11, R10, 0x1fc, RZ ;  /* 0x000001fc0a0b7810 */ /* 0x000fe20007ffe0ff */
[----:B----4-:R-:W-:-:S03]  /*25e0*/  IMAD.MOV R9, RZ, RZ, -R7 ;  /* 0x000000ffff097224 */ /* 0x010fc600078e0a07 */
[----:B------:R-:W-:Y:S01]  /*25f0*/  IABS R14, R11 ;  /* 0x0000000b000e7213 */ /* 0x000fe20000000000 */
[----:B------:R-:W-:Y:S01]  /*2600*/  IMAD.HI.U32 R12, R13, R5, R12 ;  /* 0x000000050d0c7227 */ /* 0x000fe200078e000c */
[----:B------:R-:W-:-:S03]  /*2610*/  ISETP.GE.AND P0, PT, R11, RZ, PT ;  /* 0x000000ff0b00720c */ /* 0x000fc60003f06270 */
[----:B------:R-:W-:-:S04]  /*2620*/  IMAD R9, R9, R8, RZ ;  /* 0x0000000809097224 */ /* 0x000fc800078e02ff */
[----:B------:R-:W-:Y:S01]  /*2630*/  IMAD.HI.U32 R0, R7, R9, R6 ;  /* 0x0000000907007227 */ /* 0x000fe200078e0006 */
[----:B------:R-:W-:Y:S02]  /*2640*/  IABS R7, R28 ;  /* 0x0000001c00077213 */ /* 0x000fe40000000000 */
[----:B------:R-:W-:Y:S01]  /*2650*/  SHF.R.S32.HI R9, RZ, 0x1f, R2 ;  /* 0x0000001fff097819 */ /* 0x000fe20000011402 */
[----:B------:R-:W-:-:S03]  /*2660*/  IMAD.HI.U32 R6, R12, R15, RZ ;  /* 0x0000000f0c067227 */ /* 0x000fc600078e00ff */
[----:B------:R-:W-:Y:S01]  /*2670*/  LEA.HI R2, R9, R2, RZ, 0x5 ;  /* 0x0000000209027211 */ /* 0x000fe200078f28ff */
[----:B------:R-:W-:-:S04]  /*2680*/  IMAD.HI.U32 R5, R0, R23, RZ ;  /* 0x0000001700057227 */ /* 0x000fc800078e00ff */
[----:B------:R-:W-:Y:S01]  /*2690*/  IMAD.HI.U32 R12, R12, R7, RZ ;  /* 0x000000070c0c7227 */ /* 0x000fe200078e00ff */
[----:B------:R0:W-:Y:S03]  /*26a0*/  STL [R1+0x20c], R2 ;  /* 0x00020c0201007387 */ /* 0x0001e60000100800 */
[----:B------:R-:W-:Y:S01]  /*26b0*/  IMAD.MOV R13, RZ, RZ, -R5 ;  /* 0x000000ffff0d7224 */ /* 0x000fe200078e0a05 */
[----:B------:R2:W-:Y:S01]  /*26c0*/  STL [R1+0x1798], R29 ;  /* 0x0017981d01007387 */ /* 0x0005e20000100800 */
[----:B------:R-:W-:Y:S02]  /*26d0*/  IMAD.MOV R12, RZ, RZ, -R12 ;  /* 0x000000ffff0c7224 */ /* 0x000fe400078e0a0c */
[----:B------:R-:W-:Y:S01]  /*26e0*/  IMAD.MOV R6, RZ, RZ, -R6 ;  /* 0x000000ffff067224 */ /* 0x000fe200078e0a06 */
[----:B------:R-:W-:Y:S01]  /*26f0*/  STL [R1+0x179c], R28 ;  /* 0x00179c1c01007387 */ /* 0x000fe20000100800 */
[----:B------:R-:W-:Y:S01]  /*2700*/  IMAD R23, R8, R13, R23 ;  /* 0x0000000d08177224 */ /* 0x000fe200078e0217 */
[----:B------:R-:W-:Y:S01]  /*2710*/  IABS R13, R16 ;  /* 0x00000010000d7213 */ /* 0x000fe20000000000 */
[----:B------:R-:W-:Y:S01]  /*2720*/  IMAD R7, R4, R12, R7 ;  /* 0x0000000c04077224 */ /* 0x000fe200078e0207 */
[----:B------:R-:W-:Y:S01]  /*2730*/  IADD3 R12, R10, 0x1f4, RZ ;  /* 0x000001f40a0c7810 */ /* 0x000fe20007ffe0ff */
[----:B------:R-:W-:Y:S01]  /*2740*/  IMAD R15, R4, R6, R15 ;  /* 0x00000006040f7224 */ /* 0x000fe200078e020f */
[----:B------:R-:W-:Y:S01]  /*2750*/  ISETP.GT.U32.AND P1, PT, R8, R23, PT ;  /* 0x000000170800720c */ /* 0x000fe20003f24070 */
[----:B------:R-:W-:Y:S01]  /*2760*/  IMAD.MOV.U32 R5, RZ, RZ, R14 ;  /* 0x000000ffff057224 */ /* 0x000fe200078e000e */
[----:B------:R-:W-:-:S02]  /*2770*/  ISETP.GT.U32.AND P3, PT, R4, R7, PT ;  /* 0x000000070400720c */ /* 0x000fc40003f64070 */
[----:B------:R-:W-:Y:S01]  /*2780*/  ISETP.GT.U32.AND P2, PT, R4, R15, PT ;  /* 0x0000000f0400720c */ /* 0x000fe20003f44070 */
[----:B0-----:R-:W-:Y:S01]  /*2790*/  IMAD.HI.U32 R2, R0, R5, RZ ;  /* 0x0000000500027227 */ /* 0x001fe200078e00ff */
[----:B------:R-:W-:Y:S02]  /*27a0*/  IABS R11, R12 ;  /* 0x0000000c000b7213 */ /* 0x000fe40000000000 */
[C---:B------:R-:W-:Y:S01]  /*27b0*/  IADD3 R14, R10.reuse, 0x1f0, RZ ;  /* 0x000001f00a0e7810 */ /* 0x040fe20007ffe0ff */
[----:B------:R-:W-:Y:S01]  /*27c0*/  IMAD.MOV R2, RZ, RZ, -R2 ;  /* 0x000000ffff027224 */ /* 0x000fe200078e0a02 */
[----:B------:R-:W-:Y:S02]  /*27d0*/  IADD3 R16, R10, 0x1ec, RZ ;  /* 0x000001ec0a107810 */ /* 0x000fe40007ffe0ff */
[----:B------:R-:W-:Y:S01]  /*27e0*/  IABS R9, R14 ;  /* 0x0000000e00097213 */ /* 0x000fe20000000000 */
[----:B------:R-:W-:Y:S02]  /*27f0*/  @!P1 IMAD.IADD R23, R23, 0x1, -R8 ;  /* 0x0000000117179824 */ /* 0x000fe400078e0a08 */
[----:B------:R-:W-:-:S02]  /*2800*/  @!P3 IMAD.IADD R7, R7, 0x1, -R4 ;  /* 0x000000010707b824 */ /* 0x000fc400078e0a04 */
[----:B------:R-:W-:Y:S01]  /*2810*/  @!P2 IMAD.IADD R15, R15, 0x1, -R4 ;  /* 0x000000010f0fa824 */ /* 0x000fe200078e0a04 */
[C---:B------:R-:W-:Y:S01]  /*2820*/  ISETP.GT.U32.AND P6, PT, R8.reuse, R23, PT ;  /* 0x000000170800720c */ /* 0x040fe20003fc4070 */
[----:B------:R-:W-:Y:S01]  /*2830*/  IMAD R5, R8, R2, R5 ;  /* 0x0000000208057224 */ /* 0x000fe200078e0205 */
[----:B------:R-:W-:Y:S01]  /*2840*/  ISETP.GT.U32.AND P2, PT, R4, R7, PT ;  /* 0x000000070400720c */ /* 0x000fe20003f44070 */
[----:B------:R-:W-:Y:S01]  /*2850*/  IMAD.HI.U32 R2, R0, R13, RZ ;  /* 0x0000000d00027227 */ /* 0x000fe200078e00ff */
[----:B------:R-:W-:Y:S02]  /*2860*/  ISETP.GT.U32.AND P1, PT, R4, R15, PT ;  /* 0x0000000f0400720c */ /* 0x000fe40003f24070 */
[----:B------:R-:W-:Y:S01]  /*2870*/  ISETP.GT.U32.AND P5, PT, R8, R5, PT ;  /* 0x000000050800720c */ /* 0x000fe20003fa4070 */
[----:B------:R-:W-:Y:S02]  /*2880*/  IMAD.MOV R6, RZ, RZ, -R2 ;  /* 0x000000ffff067224 */ /* 0x000fe400078e0a02 */
[----:B------:R-:W-:-:S04]  /*2890*/  IMAD.HI.U32 R2, R0, R11, RZ ;  /* 0x0000000b00027227 */ /* 0x000fc800078e00ff */
[----:B------:R-:W-:Y:S01]  /*28a0*/  @!P6 IMAD.IADD R23, R23, 0x1, -R8 ;  /* 0x000000011717e824 */ /* 0x000fe200078e0a08 */
[----:B------:R-:W-:Y:S01]  /*28b0*/  ISETP.GE.AND P6, PT, R29, RZ, PT ;  /* 0x000000ff1d00720c */ /* 0x000fe20003fc6270 */
[----:B------:R-:W-:Y:S01]  /*28c0*/  @!P2 IMAD.IADD R7, R7, 0x1, -R4 ;  /* 0x000000010707a824 */ /* 0x000fe200078e0a04 */
[----:B------:R-:W-:Y:S01]  /*28d0*/  ISETP.GE.AND P2, PT, R28, RZ, PT ;  /* 0x000000ff1c00720c */ /* 0x000fe20003f46270 */
[----:B------:R-:W-:Y:S02]  /*28e0*/  IMAD.MOV R2, RZ, RZ, -R2 ;  /* 0x000000ffff027224 */ /* 0x000fe400078e0a02 */
[C---:B------:R-:W-:Y:S02]  /*28f0*/  IMAD R13, R8.reuse, R6, R13 ;  /* 0x00000006080d7224 */ /* 0x040fe400078e020d */
[----:B------:R-:W-:Y:S01]  /*2900*/  @!P1 IMAD.IADD R15, R15, 0x1, -R4 ;  /* 0x000000010f0f9824 */ /* 0x000fe200078e0a04 */
[----:B------:R-:W-:Y:S01]  /*2910*/  IABS R4, R16 ;  /* 0x0000001000047213 */ /* 0x000fe20000000000 */
[C---:B------:R-:W-:Y:S01]  /*2920*/  IMAD R11, R8.reuse, R2, R11 ;  /* 0x00000002080b7224 */ /* 0x040fe200078e020b */
[C---:B------:R-:W-:Y:S01]  /*2930*/  ISETP.GT.U32.AND P3, PT, R8.reuse, R13, PT ;  /* 0x0000000d0800720c */ /* 0x040fe20003f64070 */
[----:B------:R-:W-:Y:S01]  /*2940*/  @!P5 IMAD.IADD R5, R5, 0x1, -R8 ;  /* 0x000000010505d824 */ /* 0x000fe200078e0a08 */
[----:B------:R-:W-:Y:S01]  /*2950*/  ISETP.NE.AND P5, PT, RZ, c[0x0][0x178], PT ;  /* 0x00005e00ff007a0c */ /* 0x000fe20003fa5270 */
[----:B------:R-:W-:Y:S01]  /*2960*/  @!P6 IMAD.MOV R15, RZ, RZ, -R15 ;  /* 0x000000ffff0fe224 */ /* 0x000fe200078e0a0f */
[----:B------:R-:W-:Y:S01]  /*2970*/  LOP3.LUT R2, RZ, c[0x0][0x178], RZ, 0x33, !PT ;  /* 0x00005e00ff027a12 */ /* 0x000fe200078e33ff */
[----:B------:R-:W-:Y:S01]  /*2980*/  @!P2 IMAD.MOV R7, RZ, RZ, -R7 ;  /* 0x000000ffff07a224 */ /* 0x000fe200078e0a07 */
[----:B------:R-:W-:Y:S01]  /*2990*/  ISETP.GT.U32.AND P2, PT, R8, R11, PT ;  /* 0x0000000b0800720c */ /* 0x000fe20003f44070 */
[----:B------:R-:W-:Y:S01]  /*29a0*/  IMAD.HI.U32 R6, R0, R9, RZ ;  /* 0x0000000900067227 */ /* 0x000fe200078e00ff */
[----:B------:R-:W-:-:S02]  /*29b0*/  ISETP.GT.U32.AND P6, PT, R8, R5, PT ;  /* 0x000000050800720c */ /* 0x000fc40003fc4070 */
[C---:B--2---:R-:W-:Y:S01]  /*29c0*/  SEL R29, R2.reuse, R15, !P5 ;  /* 0x0000000f021d7207 */ /* 0x044fe20006800000 */
[----:B------:R-:W-:Y:S01]  /*29d0*/  IMAD.MOV R6, RZ, RZ, -R6 ;  /* 0x000000ffff067224 */ /* 0x000fe200078e0a06 */
[----:B------:R-:W-:Y:S01]  /*29e0*/  SEL R3, R2, R7, !P5 ;  /* 0x0000000702037207 */ /* 0x000fe20006800000 */
[----:B------:R-:W-:Y:S01]  /*29f0*/  @!P3 IMAD.IADD R13, R13, 0x1, -R8 ;  /* 0x000000010d0db824 */ /* 0x000fe200078e0a08 */
[----:B------:R-:W-:Y:S01]  /*2a00*/  ISETP.GE.AND P5, PT, R10, RZ, PT ;  /* 0x000000ff0a00720c */ /* 0x000fe20003fa6270 */
[----:B------:R-:W-:Y:S01]  /*2a10*/  IMAD R9, R8, R6, R9 ;  /* 0x0000000608097224 */ /* 0x000fe200078e0209 */
[----:B------:R-:W-:Y:S01]  /*2a20*/  ISETP.GE.AND P1, PT, R12, RZ, PT ;  /* 0x000000ff0c00720c */ /* 0x000fe20003f26270 */
[----:B------:R-:W-:Y:S01]  /*2a30*/  IMAD.MOV.U32 R7, RZ, RZ, R4 ;  /* 0x000000ffff077224 */ /* 0x000fe200078e0004 */
[----:B------:R-:W-:Y:S01]  /*2a40*/  ISETP.GT.U32.AND P3, PT, R8, R13, PT ;  /* 0x0000000d0800720c */ /* 0x000fe20003f64070 */
[--C-:B------:R-:W-:Y:S01]  /*2a50*/  @!P2 IMAD.IADD R11, R11, 0x1, -R8.reuse ;  /* 0x000000010b0ba824 */ /* 0x100fe200078e0a08 */
[----:B------:R-:W-:Y:S01]  /*2a60*/  IADD3 R12, R10, 0x1e8, RZ ;  /* 0x000001e80a0c7810 */ /* 0x000fe20007ffe0ff */
[----:B------:R-:W-:Y:S01]  /*2a70*/  @!P6 IMAD.IADD R5, R5, 0x1, -R8 ;  /* 0x000000010505e824 */ /* 0x000fe200078e0a08 */
[----:B------:R-:W-:Y:S01]  /*2a80*/  ISETP.GT.U32.AND P6, PT, R8, R9, PT ;  /* 0x000000090800720c */ /* 0x000fe20003fc4070 */
[----:B------:R-:W-:Y:S01]  /*2a90*/  IMAD.HI.U32 R2, R0, R7, RZ ;  /* 0x0000000700027227 */ /* 0x000fe200078e00ff */
[----:B------:R-:W-:Y:S01]  /*2aa0*/  IADD3 R6, R10, 0x1e4, RZ ;  /* 0x000001e40a067810 */ /* 0x000fe20007ffe0ff */
[----:B------:R-:W-:Y:S01]  /*2ab0*/  STL [R1+0x188c], R29 ;  /* 0x00188c1d01007387 */ /* 0x000fe20000100800 */
[----:B------:R-:W-:Y:S01]  /*2ac0*/  IABS R15, R12 ;  /* 0x0000000c000f7213 */ /* 0x000fe20000000000 */
[----:B------:R-:W-:Y:S01]  /*2ad0*/  @!P5 IMAD.MOV R23, RZ, RZ, -R23 ;  /* 0x000000ffff17d224 */ /* 0x000fe200078e0a17 */
[----:B------:R-:W-:Y:S01]  /*2ae0*/  ISETP.GT.U32.AND P5, PT, R8, R11, PT ;  /* 0x0000000b0800720c */ /* 0x000fe20003fa4070 */
[----:B------:R-:W-:Y:S01]  /*2af0*/  IMAD.MOV R2, RZ, RZ, -R2 ;  /* 0x000000ffff027224 */ /* 0x000fe200078e0a02 */
[----:B------:R-:W-:Y:S01]  /*2b00*/  IABS R17, R6 ;  /* 0x0000000600117213 */ /* 0x000fe20000000000 */
[----:B------:R-:W-:Y:S01]  /*2b10*/  IMAD.HI.U32 R4, R0, R15, RZ ;  /* 0x0000000f00047227 */ /* 0x000fe200078e00ff */
[----:B------:R0:W-:Y:S01]  /*2b20*/  STL [R1+0x1890], R3 ;  /* 0x0018900301007387 */ /* 0x0001e20000100800 */
[----:B------:R-:W-:-:S02]  /*2b30*/  ISETP.GE.AND P2, PT, R16, RZ, PT ;  /* 0x000000ff1000720c */ /* 0x000fc40003f46270 */
[----:B------:R-:W-:Y:S01]  /*2b40*/  IMAD R7, R8, R2, R7 ;  /* 0x0000000208077224 */ /* 0x000fe200078e0207 */
[----:B------:R-:W-:Y:S01]  /*2b50*/  IADD3 R16, R10, 0x1b8, RZ ;  /* 0x000001b80a107810 */ /* 0x000fe20007ffe0ff */
[----:B------:R-:W-:-:S04]  /*2b60*/  IMAD.HI.U32 R2, R0, R17, RZ ;  /* 0x0000001100027227 */ /* 0x000fc800078e00ff */
[----:B------:R-:W-:Y:S01]  /*2b70*/  @!P3 IMAD.IADD R13, R13, 0x1, -R8 ;  /* 0x000000010d0db824 */ /* 0x000fe200078e0a08 */
[----:B------:R-:W-:Y:S01]  /*2b80*/  ISETP.GE.AND P3, PT, R14, RZ, PT ;  /* 0x000000ff0e00720c */ /* 0x000fe20003f66270 */
[----:B------:R-:W-:Y:S02]  /*2b90*/  IMAD.MOV R4, RZ, RZ, -R4 ;  /* 0x000000ffff047224 */ /* 0x000fe400078e0a04 */
[----:B------:R-:W-:Y:S02]  /*2ba0*/  @!P6 IMAD.IADD R9, R9, 0x1, -R8 ;  /* 0x000000010909e824 */ /* 0x000fe400078e0a08 */
[----:B------:R-:W-:Y:S01]  /*2bb0*/  IMAD.MOV R14, RZ, RZ, -R2 ;  /* 0x000000ffff0e7224 */ /* 0x000fe200078e0a02 */
[----:B------:R-:W-:Y:S01]  /*2bc0*/  IADD3 R2, R10, 0x1e0, RZ ;  /* 0x000001e00a027810 */ /* 0x000fe20007ffe0ff */
[----:B------:R-:W-:Y:S01]  /*2bd0*/  @!P5 IMAD.IADD R11, R11, 0x1, -R8 ;  /* 0x000000010b0bd824 */ /* 0x000fe200078e0a08 */
[----:B------:R-:W-:Y:S01]  /*2be0*/  ISETP.GT.U32.AND P6, PT, R8, R9, PT ;  /* 0x000000090800720c */ /* 0x000fe20003fc4070 */
[----:B------:R-:W-:-:S02]  /*2bf0*/  IMAD.MOV.U32 R19, RZ, RZ, R5 ;  /* 0x000000ffff137224 */ /* 0x000fc400078e0005 */
[C---:B------:R-:W-:Y:S02]  /*2c00*/  IMAD R5, R8.reuse, R4, R15 ;  /* 0x0000000408057224 */ /* 0x040fe400078e020f */
[----:B------:R-:W-:Y:S01]  /*2c10*/  IMAD R14, R8, R14, R17 ;  /* 0x0000000e080e7224 */ /* 0x000fe200078e0211 */
[----:B------:R-:W-:Y:S01]  /*2c20*/  IADD3 R17, R10, 0x1d4, RZ ;  /* 0x000001d40a117810 */ /* 0x000fe20007ffe0ff */
[----:B------:R-:W-:Y:S01]  /*2c30*/  IMAD.MOV.U32 R15, RZ, RZ, R11 ;  /* 0x000000ffff0f7224 */ /* 0x000fe200078e000b */
[C---:B------:R-:W-:Y:S01]  /*2c40*/  ISETP.GT.U32.AND P5, PT, R8.reuse, R5, PT ;  /* 0x000000050800720c */ /* 0x040fe20003fa4070 */
[----:B------:R-:W-:Y:S01]  /*2c50*/  @!P0 IMAD.MOV R19, RZ, RZ, -R19 ;  /* 0x000000ffff138224 */ /* 0x000fe200078e0a13 */
[C---:B------:R-:W-:Y:S01]  /*2c60*/  ISETP.GT.U32.AND P0, PT, R8.reuse, R7, PT ;  /* 0x000000070800720c */ /* 0x040fe20003f04070 */
[----:B------:R-:W-:Y:S01]  /*2c70*/  @!P1 IMAD.MOV R15, RZ, RZ, -R15 ;  /* 0x000000ffff0f9224 */ /* 0x000fe200078e0a0f */
[----:B------:R-:W-:Y:S01]  /*2c80*/  ISETP.GT.U32.AND P1, PT, R8, R14, PT ;  /* 0x0000000e0800720c */ /* 0x000fe20003f24070 */
[----:B------:R-:W-:Y:S01]  /*2c90*/  @!P6 IMAD.IADD R9, R9, 0x1, -R8 ;  /* 0x000000010909e824 */ /* 0x000fe200078e0a08 */
[----:B------:R-:W-:Y:S01]  /*2ca0*/  ISETP.GE.AND P6, PT, R6, RZ, PT ;  /* 0x000000ff0600720c */ /* 0x000fe20003fc6270 */
[----:B------:R2:W-:Y:S01]  /*2cb0*/  STL [R1+0x50], R19 ;  /* 0x0000501301007387 */ /* 0x0005e20000100800 */
[----:B------:R-:W-:Y:S01]  /*2cc0*/  IADD3 R6, R10, 0x1dc, RZ ;  /* 0x000001dc0a067810 */ /* 0x000fe20007ffe0ff */
[----:B------:R-:W-:Y:S01]  /*2cd0*/  IMAD.MOV.U32 R18, RZ, RZ, R13 ;  /* 0x000000ffff127224 */ /* 0x000fe200078e000d */
[----:B------:R-:W-:Y:S01]  /*2ce0*/  IABS R13, R2 ;  /* 0x00000002000d7213 */ /* 0x000fe20000000000 */
[----:B0-----:R-:W-:-:S02]  /*2cf0*/  IMAD.MOV.U32 R3, RZ, RZ, R9 ;  /* 0x000000ffff037224 */ /* 0x001fc400078e0009 */
[--C-:B------:R-:W-:Y:S02]  /*2d00*/  @!P5 IMAD.IADD R5, R5, 0x1, -R8.reuse ;  /* 0x000000010505d824 */ /* 0x100fe400078e0a08 */
[--C-:B------:R-:W-:Y:S02]  /*2d10*/  @!P0 IMAD.IADD R7, R7, 0x1, -R8.reuse ;  /* 0x0000000107078824 */ /* 0x100fe400078e0a08 */
[----:B------:R-:W-:Y:S01]  /*2d20*/  @!P1 IMAD.IADD R14, R14, 0x1, -R8 ;  /* 0x000000010e0e9824 */ /* 0x000fe200078e0a08 */
[----:B--2---:R-:W-:Y:S01]  /*2d30*/  IABS R19, R6 ;  /* 0x0000000600137213 */ /* 0x004fe20000000000 */
[----:B------:R-:W-:Y:S01]  /*2d40*/  @!P4 IMAD.MOV R18, RZ, RZ, -R18 ;  /* 0x000000ffff12c224 */ /* 0x000fe200078e0a12 */
[C---:B------:R-:W-:Y:S01]  /*2d50*/  ISETP.GT.U32.AND P0, PT, R8.reuse, R7, PT ;  /* 0x000000070800720c */ /* 0x040fe20003f04070 */
[----:B------:R-:W-:Y:S01]  /*2d60*/  @!P3 IMAD.MOV R3, RZ, RZ, -R3 ;  /* 0x000000ffff03b224 */ /* 0x000fe200078e0a03 */
[----:B------:R-:W-:Y:S01]  /*2d70*/  ISETP.GT.U32.AND P5, PT, R8, R5, PT ;  /* 0x000000050800720c */ /* 0x000fe20003fa4070 */
[----:B------:R-:W-:Y:S01]  /*2d80*/  IMAD.HI.U32 R9, R0, R19, RZ ;  /* 0x0000001300097227 */ /* 0x000fe200078e00ff */
[----:B------:R-:W-:Y:S01]  /*2d90*/  ISETP.GT.U32.AND P1, PT, R8, R14, PT ;  /* 0x0000000e0800720c */ /* 0x000fe20003f24070 */
[----:B------:R-:W-:Y:S01]  /*2da0*/  STL [R1+0x34], R18 ;  /* 0x0000341201007387 */ /* 0x000fe20000100800 */
[----:B------:R-:W-:Y:S01]  /*2db0*/  ISETP.GE.AND P4, PT, R12, RZ, PT ;  /* 0x000000ff0c00720c */ /* 0x000fe20003f86270 */
[----:B------:R-:W-:Y:S01]  /*2dc0*/  IMAD.MOV R9, RZ, RZ, -R9 ;  /* 0x000000ffff097224 */ /* 0x000fe200078e0a09 */
[----:B------:R-:W-:Y:S01]  /*2dd0*/  IADD3 R12, R10, 0x1d8, RZ ;  /* 0x000001d80a0c7810 */ /* 0x000fe20007ffe0ff */
[----:B------:R0:W-:Y:S01]  /*2de0*/  STL [R1+0x28], R15 ;  /* 0x0000280f01007387 */ /* 0x0001e20000100800 */
[----:B------:R-:W-:Y:S01]  /*2df0*/  ISETP.GE.AND P3, PT, R2, RZ, PT ;  /* 0x000000ff0200720c */ /* 0x000fe20003f66270 */
[----:B------:R-:W-:Y:S01]  /*2e00*/  IMAD R19, R8, R9, R19 ;  /* 0x0000000908137224 */ /* 0x000fe200078e0213 */
[----:B------:R-:W-:Y:S01]  /*2e10*/  IABS R4, R12 ;  /* 0x0000000c00047213 */ /* 0x000fe20000000000 */
[--C-:B------:R-:W-:Y:S01]  /*2e20*/  @!P0 IMAD.IADD R7, R7, 0x1, -R8.reuse ;  /* 0x0000000107078824 */ /* 0x100fe200078e0a08 */
[----:B------:R2:W-:Y:S01]  /*2e30*/  STL [R1+0x24], R3 ;  /* 0x0000240301007387 */ /* 0x0005e20000100800 */
[----:B------:R-:W-:Y:S01]  /*2e40*/  @!P5 IMAD.IADD R5, R5, 0x1, -R8 ;  /* 0x000000010505d824 */ /* 0x000fe200078e0a08 */
[----:B------:R-:W-:Y:S01]  /*2e50*/  IADD3 R9, R10, 0x1d0, RZ ;  /* 0x000001d00a097810 */ /* 0x000fe20007ffe0ff */
[----:B------:R-:W-:Y:S01]  /*2e60*/  IMAD.MOV.U32 R11, RZ, RZ, R4 ;  /* 0x000000ffff0b7224 */ /* 0x000fe200078e0004 */
[----:B------:R-:W-:Y:S01]  /*2e70*/  ISETP.GE.AND P0, PT, R6, RZ, PT ;  /* 0x000000ff0600720c */ /* 0x000fe20003f06270 */
[----:B------:R-:W-:Y:S01]  /*2e80*/  IMAD.HI.U32 R4, R0, R13, RZ ;  /* 0x0000000d00047227 */ /* 0x000fe200078e00ff */
[----:B------:R-:W-:-:S02]  /*2e90*/  IABS R27, R9 ;  /* 0x00000009001b7213 */ /* 0x000fc40000000000 */
[----:B------:R-:W-:Y:S01]  /*2ea0*/  IADD3 R6, R10, 0x1cc, RZ ;  /* 0x000001cc0a067810 */ /* 0x000fe20007ffe0ff */
[----:B------:R-:W-:Y:S01]  /*2eb0*/  @!P1 IMAD.IADD R14, R14, 0x1, -R8 ;  /* 0x000000010e0e9824 */ /* 0x000fe200078e0a08 */
[----:B------:R-:W-:Y:S01]  /*2ec0*/  ISETP.GT.U32.AND P1, PT, R8, R19, PT ;  /* 0x000000130800720c */ /* 0x000fe20003f24070 */
[----:B0-----:R-:W-:Y:S01]  /*2ed0*/  IMAD.MOV.U32 R15, RZ, RZ, R7 ;  /* 0x000000ffff0f7224 */ /* 0x001fe200078e0007 */
[----:B------:R-:W-:Y:S01]  /*2ee0*/  ISETP.GE.AND P5, PT, R12, RZ, PT ;  /* 0x000000ff0c00720c */ /* 0x000fe20003fa6270 */
[----:B------:R-:W-:Y:S02]  /*2ef0*/  IMAD.MOV R4, RZ, RZ, -R4 ;  /* 0x000000ffff047224 */ /* 0x000fe400078e0a04 */
[----:B--2---:R-:W-:Y:S01]  /*2f00*/  IMAD.MOV.U32 R3, RZ, RZ, R5 ;  /* 0x000000ffff037224 */ /* 0x004fe200078e0005 */
[----:B------:R-:W-:Y:S01]  /*2f10*/  IADD3 R5, R10, 0x1c8, RZ ;  /* 0x000001c80a057810 */ /* 0x000fe20007ffe0ff */
[----:B------:R-:W-:-:S03]  /*2f20*/  IMAD.HI.U32 R2, R0, R11, RZ ;  /* 0x0000000b00027227 */ /* 0x000fc600078e00ff */
[----:B------:R-:W-:Y:S01]  /*2f30*/  IABS R12, R5 ;  /* 0x00000005000c7213 */ /* 0x000fe20000000000 */
[----:B------:R-:W-:Y:S02]  /*2f40*/  @!P2 IMAD.MOV R15, RZ, RZ, -R15 ;  /* 0x000000ffff0fa224 */ /* 0x000fe400078e0a0f */
[C---:B------:R-:W-:Y:S01]  /*2f50*/  IMAD R20, R8.reuse, R4, R13 ;  /* 0x0000000408147224 */ /* 0x040fe200078e020d */
[----:B------:R-:W-:Y:S01]  /*2f60*/  IABS R13, R6 ;  /* 0x00000006000d7213 */ /* 0x000fe20000000000 */
[----:B------:R-:W-:Y:S01]  /*2f70*/  @!P4 IMAD.MOV R3, RZ, RZ, -R3 ;  /* 0x000000ffff03c224 */ /* 0x000fe200078e0a03 */
[----:B------:R0:W-:Y:S01]  /*2f80*/  STL [R1+0x18c], R15 ;  /* 0x00018c0f01007387 */ /* 0x0001e20000100800 */
[----:B------:R-:W-:Y:S01]  /*2f90*/  IMAD.MOV R2, RZ, RZ, -R2 ;  /* 0x000000ffff027224 */ /* 0x000fe200078e0a02 */
[C---:B------:R-:W-:Y:S01]  /*2fa0*/  ISETP.GT.U32.AND P2, PT, R8.reuse, R20, PT ;  /* 0x000000140800720c */ /* 0x040fe20003f44070 */
[----:B------:R-:W-:Y:S01]  /*2fb0*/  @!P1 IMAD.IADD R19, R19, 0x1, -R8 ;  /* 0x0000000113139824 */ /* 0x000fe200078e0a08 */
[----:B------:R2:W-:Y:S01]  /*2fc0*/  STL [R1+0x1a4], R3 ;  /* 0x0001a40301007387 */ /* 0x0005e20000100800 */
[----:B------:R-:W-:Y:S01]  /*2fd0*/  IMAD R18, R8, R2, R11 ;  /* 0x0000000208127224 */ /* 0x000fe200078e020b */
[----:B------:R-:W-:Y:S01]  /*2fe0*/  ISETP.GE.AND P4, PT, R17, RZ, PT ;  /* 0x000000ff1100720c */ /* 0x000fe20003f86270 */
[----:B------:R-:W-:Y:S01]  /*2ff0*/  IMAD.HI.U32 R7, R0, R27, RZ ;  /* 0x0000001b00077227 */ /* 0x000fe200078e00ff */
[----:B------:R-:W-:-:S02]  /*3000*/  IABS R17, R17 ;  /* 0x0000001100117213 */ /* 0x000fc40000000000 */
[----:B------:R-:W-:Y:S01]  /*3010*/  ISETP.GT.U32.AND P1, PT, R8, R19, PT ;  /* 0x000000130800720c */ /* 0x000fe20003f24070 */
[----:B------:R-:W-:Y:S01]  /*3020*/  IMAD.MOV R7, RZ, RZ, -R7 ;  /* 0x000000ffff077224 */ /* 0x000fe200078e0a07 */
[----:B0-----:R-:W-:Y:S01]  /*3030*/  IADD3 R15, R10, 0x1bc, RZ ;  /* 0x000001bc0a0f7810 */ /* 0x001fe20007ffe0ff */
[----:B------:R-:W-:-:S04]  /*3040*/  IMAD.HI.U32 R11, R0, R17, RZ ;  /* 0x00000011000b7227 */ /* 0x000fc800078e00ff */
[----:B--2---:R-:W-:Y:S01]  /*3050*/  IMAD.MOV.U32 R3, RZ, RZ, R14 ;  /* 0x000000ffff037224 */ /* 0x004fe200078e000e */
[----:B------:R-:W-:Y:S01]  /*3060*/  IADD3 R14, R10, 0x1c0, RZ ;  /* 0x000001c00a0e7810 */ /* 0x000fe20007ffe0ff */
[----:B------:R-:W-:Y:S02]  /*3070*/  IMAD.MOV R11, RZ, RZ, -R11 ;  /* 0x000000ffff0b7224 */ /* 0x000fe400078e0a0b */
[----:B------:R-:W-:Y:S01]  /*3080*/  @!P6 IMAD.MOV R3, RZ, RZ, -R3 ;  /* 0x000000ffff03e224 */ /* 0x000fe200078e0a03 */
[----:B------:R-:W-:Y:S01]  /*3090*/  ISETP.GT.U32.AND P6, PT, R8, R18, PT ;  /* 0x000000120800720c */ /* 0x000fe20003fc4070 */
[--C-:B------:R-:W-:Y:S02]  /*30a0*/  @!P2 IMAD.IADD R20, R20, 0x1, -R8.reuse ;  /* 0x000000011414a824 */ /* 0x100fe400078e0a08 */
[C---:B------:R-:W-:Y:S01]  /*30b0*/  IMAD R17, R8.reuse, R11, R17 ;  /* 0x0000000b08117224 */ /* 0x040fe200078e0211 */
[----:B------:R0:W-:Y:S01]  /*30c0*/  STL [R1+0x1a8], R3 ;  /* 0x0001a80301007387 */ /* 0x0001e20000100800 */
[C---:B------:R-:W-:Y:S01]  /*30d0*/  IMAD R27, R8.reuse, R7, R27 ;  /* 0x00000007081b7224 */ /* 0x040fe200078e021b */
[C---:B------:R-:W-:Y:S01]  /*30e0*/  ISETP.GT.U32.AND P2, PT, R8.reuse, R20, PT ;  /* 0x000000140800720c */ /* 0x040fe20003f44070 */
[----:B------:R-:W-:Y:S01]  /*30f0*/  @!P1 IMAD.IADD R19, R19, 0x1, -R8 ;  /* 0x0000000113139824 */ /* 0x000fe200078e0a08 */
[----:B------:R-:W-:Y:S01]  /*3100*/  ISETP.GT.U32.AND P1, PT, R8, R17, PT ;  /* 0x000000110800720c */ /* 0x000fe20003f24070 */
[----:B------:R-:W-:Y:S01]  /*3110*/  IMAD.HI.U32 R4, R0, R13, RZ ;  /* 0x0000000d00047227 */ /* 0x000fe200078e00ff */
[----:B------:R-:W-:-:S02]  /*3120*/  IABS R7, R14 ;  /* 0x0000000e00077213 */ /* 0x000fc40000000000 */
[----:B------:R-:W-:Y:S01]  /*3130*/  IABS R11, R15 ;  /* 0x0000000f000b7213 */ /* 0x000fe20000000000 */
[----:B------:R-:W-:Y:S01]  /*3140*/  @!P6 IMAD.IADD R18, R18, 0x1, -R8 ;  /* 0x000000011212e824 */ /* 0x000fe200078e0a08 */
[----:B------:R-:W-:Y:S01]  /*3150*/  ISETP.GT.U32.AND P6, PT, R8, R27, PT ;  /* 0x0000001b0800720c */ /* 0x000fe20003fc4070 */
[----:B------:R-:W-:Y:S02]  /*3160*/  IMAD.MOV R4, RZ, RZ, -R4 ;  /* 0x000000ffff047224 */ /* 0x000fe400078e0a04 */
[----:B------:R-:W-:-:S04]  /*3170*/  IMAD.HI.U32 R2, R0, R12, RZ ;  /* 0x0000000c00027227 */ /* 0x000fc800078e00ff */
[--C-:B------:R-:W-:Y:S01]  /*3180*/  @!P2 IMAD.IADD R20, R20, 0x1, -R8.reuse ;  /* 0x000000011414a824 */ /* 0x100fe200078e0a08 */
[----:B------:R-:W-:Y:S01]  /*3190*/  ISETP.GE.AND P2, PT, R9, RZ, PT ;  /* 0x000000ff0900720c */ /* 0x000fe20003f46270 */
[----:B------:R-:W-:Y:S01]  /*31a0*/  IMAD R13, R8, R4, R13 ;  /* 0x00000004080d7224 */ /* 0x000fe200078e020d */
[----:B------:R-:W-:Y:S01]  /*31b0*/  IADD3 R4, R10, 0x1c4, RZ ;  /* 0x000001c40a047810 */ /* 0x000fe20007ffe0ff */
[--C-:B------:R-:W-:Y:S01]  /*31c0*/  @!P1 IMAD.IADD R17, R17, 0x1, -R8.reuse ;  /* 0x0000000111119824 */ /* 0x100fe200078e0a08 */
[C---:B------:R-:W-:Y:S01]  /*31d0*/  ISETP.GT.U32.AND P1, PT, R8.reuse, R18, PT ;  /* 0x000000120800720c */ /* 0x040fe20003f24070 */
[----:B------:R-:W-:Y:S01]  /*31e0*/  @!P6 IMAD.IADD R27, R27, 0x1, -R8 ;  /* 0x000000011b1be824 */ /* 0x000fe200078e0a08 */
[----:B------:R-:W-:Y:S01]  /*31f0*/  IABS R9, R4 ;  /* 0x0000000400097213 */ /* 0x000fe20000000000 */
[----:B0-----:R-:W-:Y:S02]  /*3200*/  IMAD.MOV.U32 R3, RZ, RZ, R20 ;  /* 0x000000ffff037224 */ /* 0x001fe400078e0014 */
[----:B------:R-:W-:Y:S01]  /*3210*/  IMAD.MOV R2, RZ, RZ, -R2 ;  /* 0x000000ffff027224 */ /* 0x000fe200078e0a02 */
[----:B------:R-:W-:Y:S01]  /*3220*/  ISETP.GT.U32.AND P6, PT, R8, R27, PT ;  /* 0x0000001b0800720c */ /* 0x000fe20003fc4070 */
[----:B------:R-:W-:-:S04]  /*3230*/  IMAD.HI.U32 R21, R0, R7, RZ ;  /* 0x0000000700157227 */ /* 0x000fc800078e00ff */
[----:B------:R-:W-:Y:S01]  /*3240*/  @!P3 IMAD.MOV R3, RZ, RZ, -R3 ;  /* 0x000000ffff03b224 */ /* 0x000fe200078e0a03 */
[----:B------:R-:W-:Y:S01]  /*3250*/  ISETP.GT.U32.AND P3, PT, R8, R17, PT ;  /* 0x000000110800720c */ /* 0x000fe20003f64070 */
[----:B------:R-:W-:-:S03]  /*3260*/  IMAD.HI.U32 R20, R0, R9, RZ ;  /* 0x0000000900147227 */ /* 0x000fc600078e00ff */
[----:B------:R0:W-:Y:S01]  /*3270*/  STL [R1+0x194], R3 ;  /* 0x0001940301007387 */ /* 0x0001e20000100800 */
[----:B------:R-:W-:Y:S01]  /*3280*/  IMAD R12, R8, R2, R12 ;  /* 0x00000002080c7224 */ /* 0x000fe200078e020c */
[----:B------:R-:W-:Y:S01]  /*3290*/  IABS R2, R16 ;  /* 0x0000001000027213 */ /* 0x000fe20000000000 */
[----:B------:R-:W-:Y:S02]  /*32a0*/  IMAD.MOV R21, RZ, RZ, -R21 ;  /* 0x000000ffff157224 */ /* 0x000fe400078e0a15 */
[----:B------:R-:W-:Y:S02]  /*32b0*/  IMAD.MOV R20, RZ, RZ, -R20 ;  /* 0x000000ffff147224 */ /* 0x000fe400078e0a14 */
[----:B------:R-:W-:Y:S01]  /*32c0*/  @!P1 IMAD.IADD R18, R18, 0x1, -R8 ;  /* 0x0000000112129824 */ /* 0x000fe200078e0a08 */
[C---:B------:R-:W-:Y:S01]  /*32d0*/  ISETP.GT.U32.AND P1, PT, R8.reuse, R12, PT ;  /* 0x0000000c0800720c */ /* 0x040fe20003f24070 */
[----:B------:R-:W-:Y:S02]  /*32e0*/  IMAD R7, R8, R21, R7 ;  /* 0x0000001508077224 */ /* 0x000fe400078e0207 */
[----:B0-----:R-:W-:-:S02]  /*32f0*/  IMAD.MOV.U32 R3, RZ, RZ, R19 ;  /* 0x000000ffff037224 */ /* 0x001fc400078e0013 */
[C---:B------:R-:W-:Y:S02]  /*3300*/  IMAD R9, R8.reuse, R20, R9 ;  /* 0x0000001408097224 */ /* 0x040fe400078e0209 */
[--C-:B------:R-:W-:Y:S01]  /*3310*/  @!P6 IMAD.IADD R27, R27, 0x1, -R8.reuse ;  /* 0x000000011b1be824 */ /* 0x100fe200078e0a08 */
[C---:B------:R-:W-:Y:S01]  /*3320*/  ISETP.GT.U32.AND P6, PT, R8.reuse, R7, PT ;  /* 0x000000070800720c */ /* 0x040fe20003fc4070 */
[----:B------:R-:W-:Y:S01]  /*3330*/  @!P0 IMAD.MOV R3, RZ, RZ, -R3 ;  /* 0x000000ffff038224 */ /* 0x000fe200078e0a03 */
[C---:B------:R-:W-:Y:S01]  /*3340*/  ISETP.GT.U32.AND P0, PT, R8.reuse, R13, PT ;  /* 0x0000000d0800720c */ /* 0x040fe20003f04070 */
[--C-:B------:R-:W-:Y:S01]  /*3350*/  @!P3 IMAD.IADD R17, R17, 0x1, -R8.reuse ;  /* 0x000000011111b824 */ /* 0x100fe200078e0a08 */
[----:B------:R-:W-:Y:S01]  /*3360*/  ISETP.GT.U32.AND P3, PT, R8, R9, PT ;  /* 0x000000090800720c */ /* 0x000fe20003f64070 */
[----:B------:R-:W-:Y:S01]  /*3370*/  @!P1 IMAD.IADD R12, R12, 0x1, -R8 ;  /* 0x000000010c0c9824 */ /* 0x000fe200078e0a08 */
[----:B------:R0:W-:Y:S01]  /*3380*/  STL [R1+0x190], R3 ;  /* 0x0001900301007387 */ /* 0x0001e20000100800 */
[----:B------:R-:W-:Y:S01]  /*3390*/  IMAD.HI.U32 R19, R0, R11, RZ ;  /* 0x0000000b00137227 */ /* 0x000fe200078e00ff */
[----:B------:R-:W-:-:S03]  /*33a0*/  ISETP.GE.AND P1, PT, R5, RZ, PT ;  /* 0x000000ff0500720c */ /* 0x000fc60003f26270 */
[----:B------:R-:W-:-:S04]  /*33b0*/  IMAD.HI.U32 R20, R0, R2, RZ ;  /* 0x0000000200147227 */ /* 0x000fc800078e00ff */
[--C-:B------:R-:W-:Y:S01]  /*33c0*/  @!P6 IMAD.IADD R7, R7, 0x1, -R8.reuse ;  /* 0x000000010707e824 */ /* 0x100fe200078e0a08 */
[----:B------:R-:W-:Y:S01]  /*33d0*/  ISETP.GT.U32.AND P6, PT, R8, R12, PT ;  /* 0x0000000c0800720c */ /* 0x000fe20003fc4070 */
[--C-:B------:R-:W-:Y:S01]  /*33e0*/  @!P0 IMAD.IADD R13, R13, 0x1, -R8.reuse ;  /* 0x000000010d0d8824 */ /* 0x100fe200078e0a08 */
[----:B------:R-:W-:Y:S01]  /*33f0*/  ISETP.GE.AND P0, PT, R6, RZ, PT ;  /* 0x000000ff0600720c */ /* 0x000fe20003f06270 */
[----:B------:R-:W-:Y:S01]  /*3400*/  @!P3 IMAD.IADD R9, R9, 0x1, -R8 ;  /* 0x000000010909b824 */ /* 0x000fe200078e0a08 */
[----:B------:R-:W-:Y:S01]  /*3410*/  IADD3 R6, R10, 0x1b0, RZ ;  /* 0x000001b00a067810 */ /* 0x000fe20007ffe0ff */
[----:B------:R-:W-:Y:S01]  /*3420*/  IMAD.MOV.U32 R22, RZ, RZ, R18 ;  /* 0x000000ffff167224 */ /* 0x000fe200078e0012 */
[----:B------:R-:W-:Y:S01]  /*3430*/  ISETP.GT.U32.AND P3, PT, R8, R13, PT ;  /* 0x0000000d0800720c */ /* 0x000fe20003f64070 */
[----:B------:R-:W-:Y:S01]  /*3440*/  IMAD.MOV R19, RZ, RZ, -R19 ;  /* 0x000000ffff137224 */ /* 0x000fe200078e0a13 */
[----:B------:R-:W-:Y:S01]  /*3450*/  IABS R18, R6 ;  /* 0x0000000600127213 */ /* 0x000fe20000000000 */
[----:B------:R-:W-:-:S02]  /*3460*/  IMAD.MOV R20, RZ, RZ, -R20 ;  /* 0x000000ffff147224 */ /* 0x000fc400078e0a14 */
[----:B0-----:R-:W-:Y:S02]  /*3470*/  IMAD.MOV.U32 R3, RZ, RZ, R17 ;  /* 0x000000ffff037224 */ /* 0x001fe400078e0011 */
[----:B------:R-:W-:Y:S01]  /*3480*/  @!P5 IMAD.MOV R22, RZ, RZ, -R22 ;  /* 0x000000ffff16d224 */ /* 0x000fe200078e0a16 */
[C---:B------:R-:W-:Y:S01]  /*3490*/  ISETP.GT.U32.AND P5, PT, R8.reuse, R9, PT ;  /* 0x000000090800720c */ /* 0x040fe20003fa4070 */
[----:B------:R-:W-:Y:S01]  /*34a0*/  IMAD R5, R8, R19, R11 ;  /* 0x0000001308057224 */ /* 0x000fe200078e020b */
[----:B------:R-:W-:Y:S01]  /*34b0*/  IADD3 R11, R10, 0x1b4, RZ ;  /* 0x000001b40a0b7810 */ /* 0x000fe20007ffe0ff */
[C---:B------:R-:W-:Y:S01]  /*34c0*/  IMAD R2, R8.reuse, R20, R2 ;  /* 0x0000001408027224 */ /* 0x040fe200078e0202 */
[----:B------:R-:W-:Y:S01]  /*34d0*/  STL [R1+0x4], R22 ;  /* 0x0000041601007387 */ /* 0x000fe20000100800 */
[----:B------:R-:W-:Y:S01]  /*34e0*/  @!P4 IMAD.MOV R3, RZ, RZ, -R3 ;  /* 0x000000ffff03c224 */ /* 0x000fe200078e0a03 */
[C---:B------:R-:W-:Y:S01]  /*34f0*/  ISETP.GT.U32.AND P4, PT, R8.reuse, R7, PT ;  /* 0x000000070800720c */ /* 0x040fe20003f84070 */
[----:B------:R-:W-:Y:S01]  /*3500*/  @!P2 IMAD.MOV R27, RZ, RZ, -R27 ;  /* 0x000000ffff1ba224 */ /* 0x000fe200078e0a1b */
[----:B------:R-:W-:Y:S01]  /*3510*/  ISETP.GT.U32.AND P2, PT, R8, R5, PT ;  /* 0x000000050800720c */ /* 0x000fe20003f44070 */
[--C-:B------:R-:W-:Y:S01]  /*3520*/  @!P6 IMAD.IADD R12, R12, 0x1, -R8.reuse ;  /* 0x000000010c0ce824 */ /* 0x100fe200078e0a08 */
[----:B------:R-:W-:Y:S01]  /*3530*/  ISETP.GT.U32.AND P6, PT, R8, R2, PT ;  /* 0x000000020800720c */ /* 0x000fe20003fc4070 */
[--C-:B------:R-:W-:Y:S01]  /*3540*/  @!P3 IMAD.IADD R13, R13, 0x1, -R8.reuse ;  /* 0x000000010d0db824 */ /* 0x100fe200078e0a08 */
[----:B------:R-:W-:Y:S01]  /*3550*/  IABS R17, R11 ;  /* 0x0000000b00117213 */ /* 0x000fe20000000000 */
[----:B------:R-:W-:Y:S01]  /*3560*/  @!P5 IMAD.IADD R9, R9, 0x1, -R8 ;  /* 0x000000010909d824 */ /* 0x000fe200078e0a08 */
[----:B------:R-:W-:Y:S01]  /*3570*/  ISETP.GE.AND P3, PT, R4, RZ, PT ;  /* 0x000000ff0400720c */ /* 0x000fe20003f66270 */
[----:B------:R-:W-:Y:S01]  /*3580*/  IMAD.MOV.U32 R4, RZ, RZ, R18 ;  /* 0x000000ffff047224 */ /* 0x000fe200078e0012 */
[----:B------:R-:W-:Y:S01]  /*3590*/  ISETP.GE.AND P5, PT, R14, RZ, PT ;  /* 0x000000ff0e00720c */ /* 0x000fe20003fa6270 */
[----:B------:R-:W-:Y:S01]  /*35a0*/  IMAD.HI.U32 R14, R0, R17, RZ ;  /* 0x00000011000e7227 */ /* 0x000fe200078e00ff */
[----:B------:R0:W-:Y:S03]  /*35b0*/  STL [R1], R3 ;  /* 0x0000000301007387 */ /* 0x0001e60000100800 */
[----:B------:R-:W-:-:S02]  /*35c0*/  IMAD.MOV.U32 R19, RZ, RZ, R13 ;  /* 0x000000ffff137224 */ /* 0x000fc400078e000d */
[--C-:B------:R-:W-:Y:S01]  /*35d0*/  @!P4 IMAD.IADD R7, R7, 0x1, -R8.reuse ;  /* 0x000000010707c824 */ /* 0x100fe200078e0a08 */
[----:B------:R-:W-:Y:S01]  /*35e0*/  ISETP.GE.AND P4, PT, R15, RZ, PT ;  /* 0x000000ff0f00720c */ /* 0x000fe20003f86270 */
[----:B------:R-:W-:Y:S01]  /*35f0*/  @!P2 IMAD.IADD R5, R5, 0x1, -R8 ;  /* 0x000000010505a824 */ /* 0x000fe200078e0a08 */
[----:B------:R-:W-:Y:S01]  /*3600*/  ISETP.GE.AND P2, PT, R16, RZ, PT ;  /* 0x000000ff1000720c */ /* 0x000fe20003f46270 */
[----:B------:R-:W-:Y:S01]  /*3610*/  IMAD.HI.U32 R15, R0, R4, RZ ;  /* 0x00000004000f7227 */ /* 0x000fe200078e00ff */
[----:B------:R-:W-:-:S03]  /*3620*/  IADD3 R16, R10, 0x190, RZ ;  /* 0x000001900a107810 */ /* 0x000fc60007ffe0ff */
[----:B0-----:R-:W-:Y:S02]  /*3630*/  IMAD.MOV.U32 R3, RZ, RZ, R12 ;  /* 0x000000ffff037224 */ /* 0x001fe400078e000c */
[----:B------:R-:W-:Y:S02]  /*3640*/  IMAD.MOV R14, RZ, RZ, -R14 ;  /* 0x000000ffff0e7224 */ /* 0x000fe400078e0a0e */
[----:B------:R-:W-:Y:S01]  /*3650*/  @!P0 IMAD.MOV R19, RZ, RZ, -R19 ;  /* 0x000000ffff138224 */ /* 0x000fe200078e0a13 */
[----:B------:R-:W-:Y:S01]  /*3660*/  ISETP.GT.U32.AND P0, PT, R8, R5, PT ;  /* 0x000000050800720c */ /* 0x000fe20003f04070 */
[----:B------:R-:W-:Y:S01]  /*3670*/  @!P6 IMAD.IADD R2, R2, 0x1, -R8 ;  /* 0x000000010202e824 */ /* 0x000fe200078e0a08 */
[----:B------:R-:W-:Y:S01]  /*3680*/  ISETP.GE.AND P6, PT, R11, RZ, PT ;  /* 0x000000ff0b00720c */ /* 0x000fe20003fc6270 */
[----:B------:R-:W-:Y:S01]  /*3690*/  @!P1 IMAD.MOV R3, RZ, RZ, -R3 ;  /* 0x000000ffff039224 */ /* 0x000fe200078e0a03 */
[----:B------:R0:W-:Y:S01]  /*36a0*/  STL [R1+0x160], R19 ;  /* 0x0001601301007387 */ /* 0x0001e20000100800 */
[----:B------:R-:W-:Y:S01]  /*36b0*/  IMAD.MOV R13, RZ, RZ, -R15 ;  /* 0x000000ffff0d7224 */ /* 0x000fe200078e0a0f */
[C---:B------:R-:W-:Y:S01]  /*36c0*/  ISETP.GT.U32.AND P1, PT, R8.reuse, R2, PT ;  /* 0x000000020800720c */ /* 0x040fe20003f24070 */
[C---:B------:R-:W-:Y:S01]  /*36d0*/  IMAD R11, R8.reuse, R14, R17 ;  /* 0x0000000e080b7224 */ /* 0x040fe200078e0211 */
[----:B------:R2:W-:Y:S01]  /*36e0*/  STL [R1+0x164], R3 ;  /* 0x0001640301007387 */ /* 0x0005e20000100800 */
[----:B------:R-:W-:Y:S01]  /*36f0*/  IMAD R4, R8, R13, R4 ;  /* 0x0000000d08047224 */ /* 0x000fe200078e0204 */
[----:B------:R-:W-:Y:S01]  /*3700*/  IADD3 R13, R10, 0x1a4, RZ ;  /* 0x000001a40a0d7810 */ /* 0x000fe20007ffe0ff */
[----:B------:R-:W-:Y:S01]  /*3710*/  @!P3 IMAD.MOV R9, RZ, RZ, -R9 ;  /* 0x000000ffff09b224 */ /* 0x000fe200078e0a09 */
[----:B------:R-:W-:Y:S01]  /*3720*/  ISETP.GT.U32.AND P3, PT, R8, R11, PT ;  /* 0x0000000b0800720c */ /* 0x000fe20003f64070 */
[----:B------:R-:W-:Y:S01]  /*3730*/  @!P0 IMAD.IADD R5, R5, 0x1, -R8 ;  /* 0x0000000105058824 */ /* 0x000fe200078e0a08 */
[----:B------:R-:W-:-:S02]  /*3740*/  ISETP.GE.AND P0, PT, R6, RZ, PT ;  /* 0x000000ff0600720c */ /* 0x000fc40003f06270 */
[----:B------:R3:W-:Y:S01]  /*3750*/  STL [R1+0x16c], R9 ;  /* 0x00016c0901007387 */ /* 0x0007e20000100800 */
[C---:B0-----:R-:W-:Y:S01]  /*3760*/  IADD3 R19, R10.reuse, 0x194, RZ ;  /* 0x000001940a137810 */ /* 0x041fe20007ffe0ff */
[----:B--2---:R-:W-:Y:S01]  /*3770*/  IMAD.MOV.U32 R3, RZ, RZ, R7 ;  /* 0x000000ffff037224 */ /* 0x004fe200078e0007 */
[----:B------:R-:W-:Y:S01]  /*3780*/  IADD3 R7, R10, 0x1ac, RZ ;  /* 0x000001ac0a077810 */ /* 0x000fe20007ffe0ff */
[--C-:B------:R-:W-:Y:S01]  /*3790*/  @!P1 IMAD.IADD R2, R2, 0x1, -R8.reuse ;  /* 0x0000000102029824 */ /* 0x100fe200078e0a08 */
[----:B------:R-:W-:Y:S01]  /*37a0*/  IABS R15, R16 ;  /* 0x00000010000f7213 */ /* 0x000fe20000000000 */
[----:B------:R-:W-:Y:S01]  /*37b0*/  @!P5 IMAD.MOV R3, RZ, RZ, -R3 ;  /* 0x000000ffff03d224 */ /* 0x000fe200078e0a03 */
[----:B------:R-:W-:Y:S02]  /*37c0*/  ISETP.GT.U32.AND P5, PT, R8, R4, PT ;  /* 0x000000040800720c */ /* 0x000fe40003fa4070 */
[----:B------:R-:W-:Y:S01]  /*37d0*/  @!P3 IMAD.IADD R11, R11, 0x1, -R8 ;  /* 0x000000010b0bb824 */ /* 0x000fe200078e0a08 */
[----:B---3--:R-:W-:Y:S01]  /*37e0*/  IADD3 R9, R10, 0x1a8, RZ ;  /* 0x000001a80a097810 */ /* 0x008fe20007ffe0ff */
[----:B------:R0:W-:Y:S01]  /*37f0*/  STL [R1+0x170], R3 ;  /* 0x0001700301007387 */ /* 0x0001e20000100800 */
[----:B------:R-:W-:-:S02]  /*3800*/  IABS R6, R7 ;  /* 0x0000000700067213 */ /* 0x000fc40000000000 */
[----:B------:R-:W-:Y:S02]  /*3810*/  IABS R12, R9 ;  /* 0x00000009000c7213 */ /* 0x000fe40000000000 */
[----:B------:R-:W-:Y:S01]  /*3820*/  ISETP.GE.AND P3, PT, R9, RZ, PT ;  /* 0x000000ff0900720c */ /* 0x000fe20003f66270 */
[----:B------:R-:W-:Y:S01]  /*3830*/  IMAD.HI.U32 R9, R0, R6, RZ ;  /* 0x0000000600097227 */ /* 0x000fe200078e00ff */
[----:B------:R-:W-:-:S03]  /*3840*/  ISETP.GE.AND P1, PT, R7, RZ, PT ;  /* 0x000000ff0700720c */ /* 0x000fc60003f26270 */
[----:B0-----:R-:W-:Y:S02]  /*3850*/  IMAD.MOV.U32 R3, RZ, RZ, R5 ;  /* 0x000000ffff037224 */ /* 0x001fe400078e0005 */
[----:B------:R-:W-:Y:S01]  /*3860*/  @!P5 IMAD.IADD R4, R4, 0x1, -R8 ;  /* 0x000000010404d824 */ /* 0x000fe200078e0a08 */
[C---:B------:R-:W-:Y:S01]  /*3870*/  ISETP.GT.U32.AND P5, PT, R8.reuse, R11, PT ;  /* 0x0000000b0800720c */ /* 0x040fe20003fa4070 */
[----:B------:R-:W-:Y:S02]  /*3880*/  @!P4 IMAD.MOV R3, RZ, RZ, -R3 ;  /* 0x000000ffff03c224 */ /* 0x000fe400078e0a03 */
[----:B------:R-:W-:Y:S01]  /*3890*/  IMAD.MOV.U32 R7, RZ, RZ, R12 ;  /* 0x000000ffff077224 */ /* 0x000fe200078e000c */
[----:B------:R-:W-:Y:S02]  /*38a0*/  ISETP.GT.U32.AND P4, PT, R8, R4, PT ;  /* 0x000000040800720c */ /* 0x000fe40003f84070 */
[----:B------:R0:W-:Y:S01]  /*38b0*/  STL [R1+0x178], R3 ;  /* 0x0001780301007387 */ /* 0x0001e20000100800 */
[----:B------:R-:W-:Y:S01]  /*38c0*/  IMAD.HI.U32 R5, R0, R7, RZ ;  /* 0x0000000700057227 */ /* 0x000fe200078e00ff */
[----:B------:R-:W-:-:S03]  /*38d0*/  IADD3 R12, R10, 0x19c, RZ ;  /* 0x0000019c0a0c7810 */ /* 0x000fc60007ffe0ff */
[----:B------:R-:W-:Y:S02]  /*38e0*/  IMAD.MOV R5, RZ, RZ, -R5 ;  /* 0x000000ffff057224 */ /* 0x000fe400078e0a05 */
[----:B------:R-:W-:Y:S02]  /*38f0*/  @!P5 IMAD.IADD R11, R11, 0x1, -R8 ;  /* 0x000000010b0bd824 */ /* 0x000fe400078e0a08 */
[----:B------:R-:W-:Y:S02]  /*3900*/  IMAD R5, R8, R5, R7 ;  /* 0x0000000508057224 */ /* 0x000fe400078e0207 */
[----:B0-----:R-:W-:Y:S02]  /*3910*/  IMAD.MOV.U32 R3, RZ, RZ, R2 ;  /* 0x000000ffff037224 */ /* 0x001fe400078e0002 */
[----:B------:R-:W-:Y:S01]  /*3920*/  IMAD.MOV R2, RZ, RZ, -R9 ;  /* 0x000000ffff027224 */ /* 0x000fe200078e0a09 */
[----:B------:R-:W-:Y:S01]  /*3930*/  IADD3 R9, R10, 0x1a0, RZ ;  /* 0x000001a00a097810 */ /* 0x000fe20007ffe0ff */
[----:B------:R-:W-:-:S02]  /*3940*/  IMAD.MOV.U32 R14, RZ, RZ, R11 ;  /* 0x000000ffff0e7224 */ /* 0x000fc400078e000b */
[----:B------:R-:W-:Y:S01]  /*3950*/  IMAD R6, R8, R2, R6 ;  /* 0x0000000208067224 */ /* 0x000fe200078e0206 */
[----:B------:R-:W-:Y:S01]  /*3960*/  IADD3 R2, R10, 0x198, RZ ;  /* 0x000001980a027810 */ /* 0x000fe20007ffe0ff */
[----:B------:R-:W-:Y:S01]  /*3970*/  @!P6 IMAD.MOV R14, RZ, RZ, -R14 ;  /* 0x000000ffff0ee224 */ /* 0x000fe200078e0a0e */
[C---:B------:R-:W-:Y:S01]  /*3980*/  ISETP.GT.U32.AND P6, PT, R8.reuse, R5, PT ;  /* 0x000000050800720c */ /* 0x040fe20003fc4070 */
[----:B------:R-:W-:Y:S01]  /*3990*/  @!P2 IMAD.MOV R3, RZ, RZ, -R3 ;  /* 0x000000ffff03a224 */ /* 0x000fe200078e0a03 */
[----:B------:R-:W-:Y:S01]  /*39a0*/  ISETP.GT.U32.AND P5, PT, R8, R6, PT ;  /* 0x000000060800720c */ /* 0x000fe20003fa4070 */
[----:B------:R-:W-:Y:S01]  /*39b0*/  @!P4 IMAD.IADD R4, R4, 0x1, -R8 ;  /* 0x000000010404c824 */ /* 0x000fe200078e0a08 */
[----:B------:R-:W-:Y:S02]  /*39c0*/  ISETP.GE.AND P2, PT, R13, RZ, PT ;  /* 0x000000ff0d00720c */ /* 0x000fe40003f46270 */
[----:B------:R-:W-:Y:S01]  /*39d0*/  IABS R13, R13 ;  /* 0x0000000d000d7213 */ /* 0x000fe20000000000 */
[----:B------:R0:W-:Y:S01]  /*39e0*/  STL [R1+0x184], R3 ;  /* 0x0001840301007387 */ /* 0x0001e20000100800 */
[----:B------:R-:W-:-:S02]  /*39f0*/  ISETP.GE.AND P4, PT, R9, RZ, PT ;  /* 0x000000ff0900720c */ /* 0x000fc40003f86270 */
[----:B------:R-:W-:Y:S01]  /*3a00*/  IABS R9, R9 ;  /* 0x0000000900097213 */ /* 0x000fe20000000000 */
[----:B------:R-:W-:Y:S01]  /*3a10*/  IMAD.HI.U32 R7, R0, R13, RZ ;  /* 0x0000000d00077227 */ /* 0x000fe200078e00ff */
[----:B------:R2:W-:Y:S01]  /*3a20*/  STL [R1+0x188], R14 ;  /* 0x0001880e01007387 */ /* 0x0005e20000100800 */
[----:B------:R-:W-:Y:S02]  /*3a30*/  IABS R11, R2 ;  /* 0x00000002000b7213 */ /* 0x000fe40000000000 */
[----:B------:R-:W-:Y:S02]  /*3a40*/  @!P5 IMAD.IADD R6, R6, 0x1, -R8 ;  /* 0x000000010606d824 */ /* 0x000fe400078e0a08 */
[----:B0-----:R-:W-:Y:S02]  /*3a50*/  IMAD.MOV.U32 R3, RZ, RZ, R4 ;  /* 0x000000ffff037224 */ /* 0x001fe400078e0004 */
[----:B------:R-:W-:Y:S01]  /*3a60*/  IMAD.MOV R7, RZ, RZ, -R7 ;  /* 0x000000ffff077224 */ /* 0x000fe200078e0a07 */
[----:B------:R-:W-:Y:S01]  /*3a70*/  ISETP.GT.U32.AND P5, PT, R8, R6, PT ;  /* 0x000000060800720c */ /* 0x000fe20003fa4070 */
[----:B------:R-:W-:Y:S01]  /*3a80*/  @!P0 IMAD.MOV R3, RZ, RZ, -R3 ;  /* 0x000000ffff038224 */ /* 0x000fe200078e0a03 */
[----:B------:R-:W-:Y:S01]  /*3a90*/  ISETP.GE.AND P0, PT, R12, RZ, PT ;  /* 0x000000ff0c00720c */ /* 0x000fe20003f06270 */
[----:B------:R-:W-:Y:S01]  /*3aa0*/  @!P6 IMAD.IADD R5, R5, 0x1, -R8 ;  /* 0x000000010505e824 */ /* 0x000fe200078e0a08 */
[----:B------:R-:W-:Y:S01]  /*3ab0*/  IABS R12, R12 ;  /* 0x0000000c000c7213 */ /* 0x000fe20000000000 */
[----:B------:R-:W-:Y:S01]  /*3ac0*/  IMAD R13, R8, R7, R13 ;  /* 0x00000007080d7224 */ /* 0x000fe200078e020d */
[----:B------:R0:W-:Y:S01]  /*3ad0*/  STL [R1+0x200], R3 ;  /* 0x0002000301007387 */ /* 0x0001e20000100800 */
[----:B------:R-:W-:Y:S01]  /*3ae0*/  IMAD.HI.U32 R4, R0, R9, RZ ;  /* 0x0000000900047227 */ /* 0x000fe200078e00ff */
[----:B------:R-:W-:-:S03]  /*3af0*/  ISETP.GT.U32.AND P6, PT, R8, R5, PT ;  /* 0x000000050800720c */ /* 0x000fc60003fc4070 */
[----:B--2---:R-:W-:-:S04]  /*3b00*/  IMAD.HI.U32 R14, R0, R12, RZ ;  /* 0x0000000c000e7227 */ /* 0x004fc800078e00ff */
[----:B------:R-:W-:Y:S01]  /*3b10*/  @!P5 IMAD.IADD R6, R6, 0x1, -R8 ;  /* 0x000000010606d824 */ /* 0x000fe200078e0a08 */
[----:B------:R-:W-:Y:S01]  /*3b20*/  ISETP.GT.U32.AND P5, PT, R8, R13, PT ;  /* 0x0000000d0800720c */ /* 0x000fe20003fa4070 */
[----:B------:R-:W-:-:S04]  /*3b30*/  IMAD.HI.U32 R7, R0, R11, RZ ;  /* 0x0000000b00077227 */ /* 0x000fc800078e00ff */
[----:B------:R-:W-:Y:S02]  /*3b40*/  IMAD.MOV R14, RZ, RZ, -R14 ;  /* 0x000000ffff0e7224 */ /* 0x000fe400078e0a0e */
[----:B------:R-:W-:Y:S02]  /*3b50*/  IMAD.MOV R4, RZ, RZ, -R4 ;  /* 0x000000ffff047224 */ /* 0x000fe400078e0a04 */
[----:B------:R-:W-:Y:S02]  /*3b60*/  IMAD.MOV R7, RZ, RZ, -R7 ;  /* 0x000000ffff077224 */ /* 0x000fe400078e0a07 */
[C---:B------:R-:W-:Y:S02]  /*3b70*/  IMAD R12, R8.reuse, R14, R12 ;  /* 0x0000000e080c7224 */ /* 0x040fe400078e020c */
[----:B------:R-:W-:Y:S01]  /*3b80*/  IMAD R9, R8, R4, R9 ;  /* 0x0000000408097224 */ /* 0x000fe200078e0209 */
[----:B------:R-:W-:Y:S01]  /*3b90*/  IABS R4, R19 ;  /* 0x0000001300047213 */ /* 0x000fe20000000000 */
[----:B0-----:R-:W-:-:S02]  /*3ba0*/  IMAD.MOV.U32 R3, RZ, RZ, R6 ;  /* 0x000000ffff037224 */ /* 0x001fc400078e0006 */
[----:B------:R-:W-:Y:S01]  /*3bb0*/  IMAD R11, R8, R7, R11 ;  /* 0x00000007080b7224 */ /* 0x000fe200078e020b */
[----:B------:R-:W-:Y:S01]  /*3bc0*/  IADD3 R7, R10, 0x18c, RZ ;  /* 0x0000018c0a077810 */ /* 0x000fe20007ffe0ff */
[--C-:B------:R-:W-:Y:S01]  /*3bd0*/  @!P6 IMAD.IADD R5, R5, 0x1, -R8.reuse ;  /* 0x000000010505e824 */ /* 0x100fe200078e0a08 */
[C---:B------:R-:W-:Y:S01]  /*3be0*/  ISETP.GT.U32.AND P6, PT, R8.reuse, R12, PT ;  /* 0x0000000c0800720c */ /* 0x040fe20003fc4070 */
[----:B------:R-:W-:Y:S01]  /*3bf0*/  @!P1 IMAD.MOV R3, RZ, RZ, -R3 ;  /* 0x000000ffff039224 */ /* 0x000fe200078e0a03 */
[C---:B------:R-:W-:Y:S01]  /*3c00*/  ISETP.GT.U32.AND P1, PT, R8.reuse, R9, PT ;  /* 0x000000090800720c */ /* 0x040fe20003f24070 */
[----:B------:R-:W-:Y:S01]  /*3c10*/  @!P5 IMAD.IADD R13, R13, 0x1, -R8 ;  /* 0x000000010d0dd824 */ /* 0x000fe200078e0a08 */
[----:B------:R-:W-:Y:S01]  /*3c20*/  ISETP.GT.U32.AND P5, PT, R8, R11, PT ;  /* 0x0000000b0800720c */ /* 0x000fe20003fa4070 */
[----:B------:R-:W-:Y:S01]  /*3c30*/  IMAD.HI.U32 R6, R0, R4, RZ ;  /* 0x0000000400067227 */ /* 0x000fe200078e00ff */
[----:B------:R0:W-:Y:S01]  /*3c40*/  STL [R1+0x17c], R3 ;  /* 0x00017c0301007387 */ /* 0x0001e20000100800 */
[----:B------:R-:W-:-:S02]  /*3c50*/  IABS R18, R7 ;  /* 0x0000000700127213 */ /* 0x000fc40000000000 */
[----:B------:R-:W-:-:S03]  /*3c60*/  IMAD.MOV R6, RZ, RZ, -R6 ;  /* 0x000000ffff067224 */ /* 0x000fc600078e0a06 */
[----:B------:R-:W-:-:S04]  /*3c70*/  IMAD.HI.U32 R14, R0, R18, RZ ;  /* 0x00000012000e7227 */ /* 0x000fc800078e00ff */
[--C-:B------:R-:W-:Y:S02]  /*3c80*/  @!P6 IMAD.IADD R12, R12, 0x1, -R8.reuse ;  /* 0x000000010c0ce824 */ /* 0x100fe400078e0a08 */
[--C-:B------:R-:W-:Y:S01]  /*3c90*/  @!P1 IMAD.IADD R9, R9, 0x1, -R8.reuse ;  /* 0x0000000109099824 */ /* 0x100fe200078e0a08 */
[C---:B------:R-:W-:Y:S01]  /*3ca0*/  ISETP.GT.U32.AND P1, PT, R8.reuse, R13, PT ;  /* 0x0000000d0800720c */ /* 0x040fe20003f24070 */
[----:B------:R-:W-:Y:S01]  /*3cb0*/  @!P5 IMAD.IADD R11, R11, 0x1, -R8 ;  /* 0x000000010b0bd824 */ /* 0x000fe200078e0a08 */
[C---:B------:R-:W-:Y:S01]  /*3cc0*/  ISETP.GT.U32.AND P5, PT, R8.reuse, R12, PT ;  /* 0x0000000c0800720c */ /* 0x040fe20003fa4070 */
[----:B0-----:R-:W-:Y:S01]  /*3cd0*/  IMAD.MOV.U32 R3, RZ, RZ, R5 ;  /* 0x000000ffff037224 */ /* 0x001fe200078e0005 */
[----:B------:R-:W-:Y:S01]  /*3ce0*/  ISETP.GT.U32.AND P6, PT, R8, R9, PT ;  /* 0x000000090800720c */ /* 0x000fe20003fc4070 */
[----:B------:R-:W-:-:S04]  /*3cf0*/  IMAD.HI.U32 R5, R0, R15, RZ ;  /* 0x0000000f00057227 */ /* 0x000fc800078e00ff */
[----:B------:R-:W-:Y:S02]  /*3d00*/  IMAD.MOV R5, RZ, RZ, -R5 ;  /* 0x000000ffff057224 */ /* 0x000fe400078e0a05 */
[----:B------:R-:W-:Y:S01]  /*3d10*/  @!P3 IMAD.MOV R3, RZ, RZ, -R3 ;  /* 0x000000ffff03b224 */ /* 0x000fe200078e0a03 */
[C---:B------:R-:W-:Y:S01]  /*3d20*/  ISETP.GT.U32.AND P3, PT, R8.reuse, R11, PT ;  /* 0x0000000b0800720c */ /* 0x040fe20003f64070 */
[----:B------:R-:W-:Y:S01]  /*3d30*/  IMAD R4, R8, R6, R4 ;  /* 0x0000000608047224 */ /* 0x000fe200078e0204 */
[----:B------:R-:W-:Y:S01]  /*3d40*/  IADD3 R6, R10, 0x188, RZ ;  /* 0x000001880a067810 */ /* 0x000fe20007ffe0ff */
[----:B------:R-:W-:Y:S01]  /*3d50*/  IMAD R15, R8, R5, R15 ;  /* 0x00000005080f7224 */ /* 0x000fe200078e020f */
[----:B------:R-:W-:Y:S01]  /*3d60*/  IADD3 R5, R10, 0x184, RZ ;  /* 0x000001840a057810 */ /* 0x000fe20007ffe0ff */
[--C-:B------:R-:W-:Y:S01]  /*3d70*/  @!P1 IMAD.IADD R13, R13, 0x1, -R8.reuse ;  /* 0x000000010d0d9824 */ /* 0x100fe200078e0a08 */
[----:B------:R-:W-:Y:S01]  /*3d80*/  ISETP.GT.U32.AND P1, PT, R8, R4, PT ;  /* 0x000000040800720c */ /* 0x000fe20003f24070 */
[--C-:B------:R-:W-:Y:S01]  /*3d90*/  @!P5 IMAD.IADD R12, R12, 0x1, -R8.reuse ;  /* 0x000000010c0cd824 */ /* 0x100fe200078e0a08 */
[----:B------:R-:W-:Y:S01]  /*3da0*/  ISETP.GT.U32.AND P5, PT, R8, R15, PT ;  /* 0x0000000f0800720c */ /* 0x000fe20003fa4070 */
[--C-:B------:R-:W-:Y:S01]  /*3db0*/  @!P6 IMAD.IADD R9, R9, 0x1, -R8.reuse ;  /* 0x000000010909e824 */ /* 0x100fe200078e0a08 */
[----:B------:R0:W-:Y:S01]  /*3dc0*/  STL [R1+0x174], R3 ;  /* 0x0001740301007387 */ /* 0x0001e20000100800 */
[----:B------:R-:W-:Y:S01]  /*3dd0*/  IMAD.MOV.U32 R20, RZ, RZ, R13 ;  /* 0x000000ffff147224 */ /* 0x000fe200078e000d */
[----:B------:R-:W-:Y:S01]  /*3de0*/  IABS R17, R6 ;  /* 0x0000000600117213 */ /* 0x000fe20000000000 */
[----:B------:R-:W-:Y:S01]  /*3df0*/  @!P3 IMAD.IADD R11, R11, 0x1, -R8 ;  /* 0x000000010b0bb824 */ /* 0x000fe200078e0a08 */
[----:B------:R-:W-:Y:S01]  /*3e00*/  ISETP.GE.AND P3, PT, R19, RZ, PT ;  /* 0x000000ff1300720c */ /* 0x000fe20003f66270 */
[----:B------:R-:W-:Y:S01]  /*3e10*/  IMAD.MOV R14, RZ, RZ, -R14 ;  /* 0x000000ffff0e7224 */ /* 0x000fe200078e0a0e */
[----:B------:R-:W-:Y:S01]  /*3e20*/  IABS R19, R5 ;  /* 0x0000000500137213 */ /* 0x000fe20000000000 */
[----:B------:R-:W-:Y:S01]  /*3e30*/  @!P2 IMAD.MOV R20, RZ, RZ, -R20 ;  /* 0x000000ffff14a224 */ /* 0x000fe200078e0a14 */
[----:B------:R-:W-:Y:S01]  /*3e40*/  ISETP.GE.AND P6, PT, R2, RZ, PT ;  /* 0x000000ff0200720c */ /* 0x000fe20003fc6270 */
[--C-:B------:R-:W-:Y:S01]  /*3e50*/  @!P1 IMAD.IADD R4, R4, 0x1, -R8.reuse ;  /* 0x0000000104049824 */ /* 0x100fe200078e0a08 */
[----:B------:R-:W-:Y:S01]  /*3e60*/  ISETP.GE.AND P1, PT, R16, RZ, PT ;  /* 0x000000ff1000720c */ /* 0x000fe20003f26270 */
[----:B------:R-:W-:Y:S01]  /*3e70*/  @!P5 IMAD.IADD R15, R15, 0x1, -R8 ;  /* 0x000000010f0fd824 */ /* 0x000fe200078e0a08 */
[----:B------:R-:W-:Y:S01]  /*3e80*/  STL [R1+0x14c], R20 ;  /* 0x00014c1401007387 */ /* 0x000fe20000100800 */
[----:B0-----:R-:W-:Y:S01]  /*3e90*/  IMAD.MOV.U32 R3, RZ, RZ, R9 ;  /* 0x000000ffff037224 */ /* 0x001fe200078e0009 */
[----:B------:R-:W-:Y:S01]  /*3ea0*/  ISETP.GT.U32.AND P2, PT, R8, R4, PT ;  /* 0x000000040800720c */ /* 0x000fe20003f44070 */
[----:B------:R-:W-:-:S02]  /*3eb0*/  IMAD.MOV.U32 R16, RZ, RZ, R19 ;  /* 0x000000ffff107224 */ /* 0x000fc400078e0013 */
[----:B------:R-:W-:Y:S01]  /*3ec0*/  @!P4 IMAD.MOV R3, RZ, RZ, -R3 ;  /* 0x000000ffff03c224 */ /* 0x000fe200078e0a03 */
[----:B------:R-:W-:Y:S01]  /*3ed0*/  ISETP.GT.U32.AND P4, PT, R8, R15, PT ;  /* 0x0000000f0800720c */ /* 0x000fe20003f84070 */
[----:B------:R-:W-:-:S03]  /*3ee0*/  IMAD.HI.U32 R13, R0, R16, RZ ;  /* 0x00000010000d7227 */ /* 0x000fc600078e00ff */
[----:B------:R0:W-:Y:S01]  /*3ef0*/  STL [R1+0x150], R3 ;  /* 0x0001500301007387 */ /* 0x0001e20000100800 */
[----:B------:R-:W-:Y:S02]  /*3f00*/  IMAD.MOV R9, RZ, RZ, -R13 ;  /* 0x000000ffff097224 */ /* 0x000fe400078e0a0d */
[C---:B------:R-:W-:Y:S02]  /*3f10*/  IMAD R18, R8.reuse, R14, R18 ;  /* 0x0000000e08127224 */ /* 0x040fe400078e0212 */
[----:B------:R-:W-:Y:S02]  /*3f20*/  IMAD R16, R8, R9, R16 ;  /* 0x0000000908107224 */ /* 0x000fe400078e0210 */
[----:B------:R-:W-:Y:S01]  /*3f30*/  IMAD.HI.U32 R2, R0, R17, RZ ;  /* 0x0000001100027227 */ /* 0x000fe200078e00ff */
[----:B------:R-:W-:-:S03]  /*3f40*/  ISETP.GT.U32.AND P5, PT, R8, R18, PT ;  /* 0x000000120800720c */ /* 0x000fc60003fa4070 */
[----:B------:R-:W-:Y:S01]  /*3f50*/  @!P4 IMAD.IADD R15, R15, 0x1, -R8 ;  /* 0x000000010f0fc824 */ /* 0x000fe200078e0a08 */
[----:B------:R-:W-:Y:S01]  /*3f60*/  ISETP.GT.U32.AND P4, PT, R8, R16, PT ;  /* 0x000000100800720c */ /* 0x000fe20003f84070 */
[----:B------:R-:W-:Y:S02]  /*3f70*/  IMAD.MOV R2, RZ, RZ, -R2 ;  /* 0x000000ffff027224 */ /* 0x000fe400078e0a02 */
[----:B0-----:R-:W-:Y:S01]  /*3f80*/  IMAD.MOV.U32 R3, RZ, RZ, R11 ;  /* 0x000000ffff037224 */ /* 0x001fe200078e000b */
[----:B------:R-:W-:Y:S01]  /*3f90*/  IADD3 R11, R10, 0x178, RZ ;  /* 0x000001780a0b7810 */ /* 0x000fe20007ffe0ff */
[----:B------:R-:W-:Y:S01]  /*3fa0*/  IMAD R17, R8, R2, R17 ;  /* 0x0000000208117224 */ /* 0x000fe200078e0211 */
[----:B------:R-:W-:Y:S01]  /*3fb0*/  IADD3 R2, R10, 0x180, RZ ;  /* 0x000001800a027810 */ /* 0x000fe20007ffe0ff */
[----:B------:R-:W-:Y:S01]  /*3fc0*/  @!P6 IMAD.MOV R3, RZ, RZ, -R3 ;  /* 0x000000ffff03e224 */ /* 0x000fe200078e0a03 */
[----:B------:R-:W-:Y:S01]  /*3fd0*/  IABS R14, R11 ;  /* 0x0000000b000e7213 */ /* 0x000fe20000000000 */
[--C-:B------:R-:W-:Y:S01]  /*3fe0*/  @!P2 IMAD.IADD R4, R4, 0x1, -R8.reuse ;  /* 0x000000010404a824 */ /* 0x100fe200078e0a08 */
[----:B------:R-:W-:Y:S01]  /*3ff0*/  ISETP.GT.U32.AND P6, PT, R8, R17, PT ;  /* 0x000000110800720c */ /* 0x000fe20003fc4070 */
[--C-:B------:R-:W-:Y:S01]  /*4000*/  @!P5 IMAD.IADD R18, R18, 0x1, -R8.reuse ;  /* 0x000000011212d824 */ /* 0x100fe200078e0a08 */
[----:B------:R-:W-:Y:S01]  /*4010*/  ISETP.GE.AND P2, PT, R6, RZ, PT ;  /* 0x000000ff0600720c */ /* 0x000fe20003f46270 */
[----:B------:R-:W-:Y:S01]  /*4020*/  @!P4 IMAD.IADD R16, R16, 0x1, -R8 ;  /* 0x000000011010c824 */ /* 0x000fe200078e0a08 */
[----:B------:R-:W-:Y:S01]  /*4030*/  IADD3 R6, R10, 0x17c, RZ ;  /* 0x0000017c0a067810 */ /* 0x000fe20007ffe0ff */
[----:B------:R-:W-:Y:S01]  /*4040*/  @!P0 IMAD.MOV R12, RZ, RZ, -R12 ;  /* 0x000000ffff0c8224 */ /* 0x000fe200078e0a0c */
[----:B------:R-:W-:Y:S01]  /*4050*/  ISETP.GE.AND P5, PT, R5, RZ, PT ;  /* 0x000000ff0500720c */ /* 0x000fe20003fa6270 */
[----:B------:R-:W-:Y:S01]  /*4060*/  IMAD.MOV.U32 R20, RZ, RZ, R15 ;  /* 0x000000ffff147224 */ /* 0x000fe200078e000f */
[----:B------:R-:W-:Y:S01]  /*4070*/  IABS R5, R6 ;  /* 0x0000000600057213 */ /* 0x000fe20000000000 */
[----:B------:R-:W-:Y:S01]  /*4080*/  IMAD.HI.U32 R19, R0, R14, RZ ;  /* 0x0000000e00137227 */ /* 0x000fe200078e00ff */
[----:B------:R-:W-:Y:S01]  /*4090*/  ISETP.GE.AND P0, PT, R7, RZ, PT ;  /* 0x000000ff0700720c */ /* 0x000fe20003f06270 */
[----:B------:R0:W-:Y:S01]  /*40a0*/  STL [R1+0x154], R12 ;  /* 0x0001540c01007387 */ /* 0x0001e20000100800 */
[----:B------:R-:W-:Y:S01]  /*40b0*/  ISETP.GT.U32.AND P4, PT, R8, R16, PT ;  /* 0x000000100800720c */ /* 0x000fe20003f84070 */
[----:B------:R-:W-:Y:S01]  /*40c0*/  IMAD.HI.U32 R7, R0, R5, RZ ;  /* 0x0000000500077227 */ /* 0x000fe200078e00ff */
[----:B------:R-:W-:Y:S01]  /*40d0*/  IABS R13, R2 ;  /* 0x00000002000d7213 */ /* 0x000fe20000000000 */
[----:B------:R2:W-:Y:S02]  /*40e0*/  STL [R1+0x158], R3 ;  /* 0x0001580301007387 */ /* 0x0005e40000100800 */
[----:B------:R-:W-:Y:S01]  /*40f0*/  @!P6 IMAD.IADD R17, R17, 0x1, -R8 ;  /* 0x000000011111e824 */ /* 0x000fe200078e0a08 */
[----:B------:R-:W-:Y:S01]  /*4100*/  ISETP.GT.U32.AND P6, PT, R8, R18, PT ;  /* 0x000000120800720c */ /* 0x000fe20003fc4070 */
[----:B------:R-:W-:-:S02]  /*4110*/  IMAD.MOV R7, RZ, RZ, -R7 ;  /* 0x000000ffff077224 */ /* 0x000fc400078e0a07 */
[----:B------:R-:W-:-:S04]  /*4120*/  IMAD.HI.U32 R9, R0, R13, RZ ;  /* 0x0000000d00097227 */ /* 0x000fc800078e00ff */
[----:B------:R-:W-:Y:S01]  /*4130*/  IMAD R5, R8, R7, R5 ;  /* 0x0000000708057224 */ /* 0x000fe200078e0205 */
[----:B------:R-:W-:Y:S01]  /*4140*/  IADD3 R7, R10, 0x170, RZ ;  /* 0x000001700a077810 */ /* 0x000fe20007ffe0ff */
[----:B------:R-:W-:Y:S02]  /*4150*/  IMAD.MOV R9, RZ, RZ, -R9 ;  /* 0x000000ffff097224 */ /* 0x000fe400078e0a09 */
[----:B------:R-:W-:Y:S01]  /*4160*/  @!P4 IMAD.IADD R16, R16, 0x1, -R8 ;  /* 0x000000011010c824 */ /* 0x000fe200078e0a08 */
[C---:B------:R-:W-:Y:S01]  /*4170*/  ISETP.GT.U32.AND P4, PT, R8.reuse, R5, PT ;  /* 0x000000050800720c */ /* 0x040fe20003f84070 */
[----:B------:R-:W-:Y:S01]  /*4180*/  IMAD R13, R8, R9, R13 ;  /* 0x00000009080d7224 */ /* 0x000fe200078e020d */
[----:B0-----:R-:W-:Y:S01]  /*4190*/  IABS R12, R7 ;  /* 0x00000007000c7213 */ /* 0x001fe20000000000 */
[----:B--2---:R-:W-:Y:S01]  /*41a0*/  IMAD.MOV.U32 R3, RZ, RZ, R4 ;  /* 0x000000ffff037224 */ /* 0x004fe200078e0004 */
[----:B------:R-:W-:Y:S01]  /*41b0*/  IADD3 R4, R10, 0x174, RZ ;  /* 0x000001740a047810 */ /* 0x000fe20007ffe0ff */
[----:B------:R-:W-:Y:S01]  /*41c0*/  @!P6 IMAD.IADD R18, R18, 0x1, -R8 ;  /* 0x000000011212e824 */ /* 0x000fe200078e0a08 */
[C---:B------:R-:W-:Y:S01]  /*41d0*/  ISETP.GT.U32.AND P6, PT, R8.reuse, R13, PT ;  /* 0x0000000d0800720c */ /* 0x040fe20003fc4070 */
[----:B------:R-:W-:Y:S01]  /*41e0*/  @!P3 IMAD.MOV R3, RZ, RZ, -R3 ;  /* 0x000000ffff03b224 */ /* 0x000fe200078e0a03 */
[----:B------:R-:W-:Y:S01]  /*41f0*/  ISETP.GT.U32.AND P3, PT, R8, R17, PT ;  /* 0x000000110800720c */ /* 0x000fe20003f64070 */
[----:B------:R-:W-:Y:S01]  /*4200*/  IMAD.HI.U32 R15, R0, R12, RZ ;  /* 0x0000000c000f7227 */ /* 0x000fe200078e00ff */
[----:B------:R-:W-:-:S02]  /*4210*/  IABS R9, R4 ;  /* 0x0000000400097213 */ /* 0x000fc40000000000 */
[----:B------:R0:W-:Y:S01]  /*4220*/  STL [R1+0x15c], R3 ;  /* 0x00015c0301007387 */ /* 0x0001e20000100800 */
[----:B------:R-:W-:Y:S02]  /*4230*/  @!P4 IMAD.IADD R5, R5, 0x1, -R8 ;  /* 0x000000010505c824 */ /* 0x000fe400078e0a08 */
[----:B------:R-:W-:Y:S02]  /*4240*/  @!P1 IMAD.MOV R20, RZ, RZ, -R20 ;  /* 0x000000ffff149224 */ /* 0x000fe400078e0a14 */
[----:B------:R-:W-:Y:S02]  /*4250*/  IMAD.MOV R15, RZ, RZ, -R15 ;  /* 0x000000ffff0f7224 */ /* 0x000fe400078e0a0f */
[--C-:B------:R-:W-:Y:S01]  /*4260*/  @!P6 IMAD.IADD R13, R13, 0x1, -R8.reuse ;  /* 0x000000010d0de824 */ /* 0x100fe200078e0a08 */
[----:B------:R-:W-:Y:S01]  /*4270*/  STL [R1+0xe4], R20 ;  /* 0x0000e41401007387 */ /* 0x000fe20000100800 */
[----:B------:R-:W-:Y:S01]  /*4280*/  @!P3 IMAD.IADD R17, R17, 0x1, -R8 ;  /* 0x000000011111b824 */ /* 0x000fe200078e0a08 */
[----:B------:R-:W-:Y:S01]  /*4290*/  ISETP.GE.AND P3, PT, R2, RZ, PT ;  /* 0x000000ff0200720c */ /* 0x000fe20003f66270 */
[----:B0-----:R-:W-:Y:S01]  /*42a0*/  IMAD.MOV.U32 R3, RZ, RZ, R18 ;  /* 0x000000ffff037224 */ /* 0x001fe200078e0012 */
[----:B------:R-:W-:Y:S01]  /*42b0*/  ISETP.GT.U32.AND P1, PT, R8, R13, PT ;  /* 0x0000000d0800720c */ /* 0x000fe20003f24070 */
[----:B------:R-:W-:Y:S01]  /*42c0*/  IMAD.MOV R19, RZ, RZ, -R19 ;  /* 0x000000ffff137224 */ /* 0x000fe200078e0a13 */
[----:B------:R-:W-:Y:S01]  /*42d0*/  ISETP.GE.AND P6, PT, R6, RZ, PT ;  /* 0x000000ff0600720c */ /* 0x000fe20003fc6270 */
[----:B------:R-:W-:Y:S01]  /*42e0*/  @!P0 IMAD.MOV R3, RZ, RZ, -R3 ;  /* 0x000000ffff038224 */ /* 0x000fe200078e0a03 */
[C---:B------:R-:W-:Y:S01]  /*42f0*/  ISETP.GT.U32.AND P0, PT, R8.reuse, R5, PT ;  /* 0x000000050800720c */ /* 0x040fe20003f04070 */
[----:B------:R-:W-:Y:S01]  /*4300*/  @!P2 IMAD.MOV R17, RZ, RZ, -R17 ;  /* 0x000000ffff11a224 */ /* 0x000fe200078e0a11 */
[----:B------:R-:W-:Y:S01]  /*4310*/  ISETP.GE.AND P2, PT, R11, RZ, PT ;  /* 0x000000ff0b00720c */ /* 0x000fe20003f46270 */
[----:B------:R-:W-:Y:S01]  /*4320*/  IMAD R11, R8, R15, R12 ;  /* 0x0000000f080b7224 */ /* 0x000fe200078e020c */
[----:B------:R0:W-:Y:S01]  /*4330*/  STL [R1+0xe8], R3 ;  /* 0x0000e80301007387 */ /* 0x0001e20000100800 */
[----:B------:R-:W-:Y:S01]  /*4340*/  IMAD.HI.U32 R2, R0, R9, RZ ;  /* 0x0000000900027227 */ /* 0x000fe200078e00ff */
[----:B------:R-:W-:-:S02]  /*4350*/  IADD3 R6, R10, 0x16c, RZ ;  /* 0x0000016c0a067810 */ /* 0x000fc40007ffe0ff */
[----:B------:R-:W-:Y:S01]  /*4360*/  STL [R1+0xf8], R17 ;  /* 0x0000f81101007387 */ /* 0x000fe20000100800 */
[----:B------:R-:W-:Y:S01]  /*4370*/  IMAD R14, R8, R19, R14 ;  /* 0x00000013080e7224 */ /* 0x000fe200078e020e */
[----:B------:R-:W-:Y:S01]  /*4380*/  IADD3 R19, R10, 0x118, RZ ;  /* 0x000001180a137810 */ /* 0x000fe20007ffe0ff */
[----:B------:R-:W-:Y:S02]  /*4390*/  IMAD.MOV R2, RZ, RZ, -R2 ;  /* 0x000000ffff027224 */ /* 0x000fe400078e0a02 */
[----:B------:R-:W-:Y:S01]  /*43a0*/  @!P0 IMAD.IADD R5, R5, 0x1, -R8 ;  /* 0x0000000105058824 */ /* 0x000fe200078e0a08 */
[C---:B------:R-:W-:Y:S01]  /*43b0*/  ISETP.GT.U32.AND P0, PT, R8.reuse, R11, PT ;  /* 0x0000000b0800720c */ /* 0x040fe20003f04070 */
[----:B0-----:R-:W-:Y:S01]  /*43c0*/  IMAD.MOV.U32 R3, RZ, RZ, R16 ;  /* 0x000000ffff037224 */ /* 0x001fe200078e0010 */
[C---:B------:R-:W-:Y:S01]  /*43d0*/  ISETP.GT.U32.AND P4, PT, R8.reuse, R14, PT ;  /* 0x0000000e0800720c */ /* 0x040fe20003f84070 */
[C---:B------:R-:W-:Y:S01]  /*43e0*/  IMAD R9, R8.reuse, R2, R9 ;  /* 0x0000000208097224 */ /* 0x040fe200078e0209 */
[----:B------:R-:W-:Y:S01]  /*43f0*/  IABS R2, R6 ;  /* 0x0000000600027213 */ /* 0x000fe20000000000 */
[----:B------:R-:W-:Y:S01]  /*4400*/  @!P5 IMAD.MOV R3, RZ, RZ, -R3 ;  /* 0x000000ffff03d224 */ /* 0x000fe200078e0a03 */
[----:B------:R-:W-:Y:S01]  /*4410*/  IABS R20, R19 ;  /* 0x0000001300147213 */ /* 0x000fe20000000000 */
[----:B------:R-:W-:Y:S01]  /*4420*/  @!P1 IMAD.IADD R13, R13, 0x1, -R8 ;  /* 0x000000010d0d9824 */ /* 0x000fe200078e0a08 */
[----:B------:R-:W-:Y:S01]  /*4430*/  ISETP.GT.U32.AND P5, PT, R8, R9, PT ;  /* 0x000000090800720c */ /* 0x000fe20003fa4070 */
[----:B------:R-:W-:Y:S01]  /*4440*/  IMAD.HI.U32 R12, R0, R2, RZ ;  /* 0x00000002000c7227 */ /* 0x000fe200078e00ff */
[----:B------:R0:W-:Y:S01]  /*4450*/  STL [R1+0x13c], R3 ;  /* 0x00013c0301007387 */ /* 0x0001e20000100800 */
[----:B------:R-:W-:-:S02]  /*4460*/  ISETP.GE.AND P1, PT, R4, RZ, PT ;  /* 0x000000ff0400720c */ /* 0x000fc40003f26270 */
[----:B------:R-:W-:Y:S01]  /*4470*/  IADD3 R4, R10, 0x168, RZ ;  /* 0x000001680a047810 */ /* 0x000fe20007ffe0ff */
[--C-:B------:R-:W-:Y:S02]  /*4480*/  @!P0 IMAD.IADD R11, R11, 0x1, -R8.reuse ;  /* 0x000000010b0b8824 */ /* 0x100fe400078e0a08 */
[----:B------:R-:W-:Y:S01]  /*4490*/  @!P4 IMAD.IADD R14, R14, 0x1, -R8 ;  /* 0x000000010e0ec824 */ /* 0x000fe200078e0a08 */
[----:B------:R-:W-:Y:S01]  /*44a0*/  ISETP.GE.AND P4, PT, R7, RZ, PT ;  /* 0x000000ff0700720c */ /* 0x000fe20003f86270 */
[----:B------:R-:W-:Y:S01]  /*44b0*/  IMAD.MOV R12, RZ, RZ, -R12 ;  /* 0x000000ffff0c7224 */ /* 0x000fe200078e0a0c */
[----:B------:R-:W-:Y:S01]  /*44c0*/  ISETP.GT.U32.AND P0, PT, R8, R11, PT ;  /* 0x0000000b0800720c */ /* 0x000fe20003f04070 */
[----:B0-----:R-:W-:Y:S01]  /*44d0*/  IMAD.MOV.U32 R3, RZ, RZ, R13 ;  /* 0x000000ffff037224 */ /* 0x001fe200078e000d */
[----:B------:R-:W-:Y:S01]  /*44e0*/  IABS R13, R4 ;  /* 0x00000004000d7213 */ /* 0x000fe20000000000 */
[----:B------:R-:W-:Y:S01]  /*44f0*/  @!P5 IMAD.IADD R9, R9, 0x1, -R8 ;  /* 0x000000010909d824 */ /* 0x000fe200078e0a08 */
[----:B------:R-:W-:Y:S01]  /*4500*/  IADD3 R7, R10, 0x164, RZ ;  /* 0x000001640a077810 */ /* 0x000fe20007ffe0ff */
[----:B------:R-:W-:Y:S01]  /*4510*/  @!P3 IMAD.MOV R3, RZ, RZ, -R3 ;  /* 0x000000ffff03b224 */ /* 0x000fe200078e0a03 */
[C---:B------:R-:W-:Y:S01]  /*4520*/  ISETP.GT.U32.AND P3, PT, R8.reuse, R14, PT ;  /* 0x0000000e0800720c */ /* 0x040fe20003f64070 */
[C---:B------:R-:W-:Y:S01]  /*4530*/  IMAD R2, R8.reuse, R12, R2 ;  /* 0x0000000c08027224 */ /* 0x040fe200078e0202 */
[----:B------:R-:W-:Y:S01]  /*4540*/  ISETP.GT.U32.AND P5, PT, R8, R9, PT ;  /* 0x000000090800720c */ /* 0x000fe20003fa4070 */
[----:B------:R-:W-:Y:S01]  /*4550*/  IMAD.HI.U32 R24, R0, R20, RZ ;  /* 0x0000001400187227 */ /* 0x000fe200078e00ff */
[----:B------:R0:W-:Y:S01]  /*4560*/  STL [R1+0x140], R3 ;  /* 0x0001400301007387 */ /* 0x0001e20000100800 */
[----:B------:R-:W-:-:S02]  /*4570*/  IABS R12, R7 ;  /* 0x00000007000c7213 */ /* 0x000fc40000000000 */
[----:B------:R-:W-:Y:S02]  /*4580*/  @!P0 IMAD.IADD R11, R11, 0x1, -R8 ;  /* 0x000000010b0b8824 */ /* 0x000fe400078e0a08 */
[----:B------:R-:W-:Y:S02]  /*4590*/  IMAD.MOV R24, RZ, RZ, -R24 ;  /* 0x000000ffff187224 */ /* 0x000fe400078e0a18 */
[----:B------:R-:W-:-:S04]  /*45a0*/  IMAD.HI.U32 R16, R0, R12, RZ ;  /* 0x0000000c00107227 */ /* 0x000fc800078e00ff */
[----:B0-----:R-:W-:Y:S02]  /*45b0*/  IMAD.MOV.U32 R3, RZ, RZ, R5 ;  /* 0x000000ffff037224 */ /* 0x001fe400078e0005 */
[----:B------:R-:W-:-:S04]  /*45c0*/  IMAD.HI.U32 R5, R0, R13, RZ ;  /* 0x0000000d00057227 */ /* 0x000fc800078e00ff */
[----:B------:R-:W-:Y:S02]  /*45d0*/  IMAD.MOV R5, RZ, RZ, -R5 ;  /* 0x000000ffff057224 */ /* 0x000fe400078e0a05 */
[--C-:B------:R-:W-:Y:S01]  /*45e0*/  @!P3 IMAD.IADD R14, R14, 0x1, -R8.reuse ;  /* 0x000000010e0eb824 */ /* 0x100fe200078e0a08 */
[C---:B------:R-:W-:Y:S01]  /*45f0*/  ISETP.GT.U32.AND P3, PT, R8.reuse, R2, PT ;  /* 0x000000020800720c */ /* 0x040fe20003f64070 */
[----:B------:R-:W-:Y:S01]  /*4600*/  IMAD R13, R8, R5, R13 ;  /* 0x00000005080d7224 */ /* 0x000fe200078e020d */
[----:B------:R-:W-:Y:S01]  /*4610*/  IADD3 R5, R10, 0x15c, RZ ;  /* 0x0000015c0a057810 */ /* 0x000fe20007ffe0ff */
[----:B------:R-:W-:Y:S01]  /*4620*/  @!P5 IMAD.IADD R9, R9, 0x1, -R8 ;  /* 0x000000010909d824 */ /* 0x000fe200078e0a08 */
[----:B------:R-:W-:Y:S01]  /*4630*/  ISETP.GE.AND P5, PT, R4, RZ, PT ;  /* 0x000000ff0400720c */ /* 0x000fe20003fa6270 */
[----:B------:R-:W-:Y:S01]  /*4640*/  @!P6 IMAD.MOV R3, RZ, RZ, -R3 ;  /* 0x000000ffff03e224 */ /* 0x000fe200078e0a03 */
[----:B------:R-:W-:Y:S01]  /*4650*/  ISETP.GT.U32.AND P0, PT, R8, R13, PT ;  /* 0x0000000d0800720c */ /* 0x000fe20003f04070 */
[----:B------:R-:W-:Y:S01]  /*4660*/  IMAD.MOV R16, RZ, RZ, -R16 ;  /* 0x000000ffff107224 */ /* 0x000fe200078e0a10 */
[----:B------:R-:W-:Y:S01]  /*4670*/  IADD3 R4, R10, 0x160, RZ ;  /* 0x000001600a047810 */ /* 0x000fe20007ffe0ff */
[----:B------:R-:W-:Y:S01]  /*4680*/  IMAD R20, R8, R24, R20 ;  /* 0x0000001808147224 */ /* 0x000fe200078e0214 */
[----:B------:R-:W-:Y:S01]  /*4690*/  ISETP.GE.AND P6, PT, R6, RZ, PT ;  /* 0x000000ff0600720c */ /* 0x000fe20003fc6270 */
[----:B------:R0:W-:Y:S01]  /*46a0*/  STL [R1+0x148], R3 ;  /* 0x0001480301007387 */ /* 0x0001e20000100800 */
[----:B------:R-:W-:Y:S01]  /*46b0*/  IABS R6, R4 ;  /* 0x0000000400067213 */ /* 0x000fe20000000000 */
[----:B------:R-:W-:Y:S01]  /*46c0*/  @!P3 IMAD.IADD R2, R2, 0x1, -R8 ;  /* 0x000000010202b824 */ /* 0x000fe200078e0a08 */
[----:B------:R-:W-:Y:S01]  /*46d0*/  ISETP.GE.AND P3, PT, R7, RZ, PT ;  /* 0x000000ff0700720c */ /* 0x000fe20003f66270 */
[----:B------:R-:W-:Y:S01]  /*46e0*/  IMAD R12, R8, R16, R12 ;  /* 0x00000010080c7224 */ /* 0x000fe200078e020c */
[----:B------:R-:W-:Y:S01]  /*46f0*/  IABS R15, R5 ;  /* 0x00000005000f7213 */ /* 0x000fe20000000000 */
[----:B------:R-:W-:Y:S01]  /*4700*/  IMAD.HI.U32 R7, R0, R6, RZ ;  /* 0x0000000600077227 */ /* 0x000fe200078e00ff */
[----:B------:R-:W-:-:S03]  /*4710*/  IADD3 R24, R10, 0x38, RZ ;  /* 0x000000380a187810 */ /* 0x000fc60007ffe0ff */
[----:B------:R-:W-:Y:S02]  /*4720*/  @!P0 IMAD.IADD R13, R13, 0x1, -R8 ;  /* 0x000000010d0d8824 */ /* 0x000fe400078e0a08 */
[----:B0-----:R-:W-:Y:S02]  /*4730*/  IMAD.MOV.U32 R3, RZ, RZ, R14 ;  /* 0x000000ffff037224 */ /* 0x001fe400078e000e */
[----:B------:R-:W-:Y:S01]  /*4740*/  IMAD.MOV.U32 R14, RZ, RZ, R9 ;  /* 0x000000ffff0e7224 */ /* 0x000fe200078e0009 */
[C---:B------:R-:W-:Y:S01]  /*4750*/  ISETP.GT.U32.AND P0, PT, R8.reuse, R13, PT ;  /* 0x0000000d0800720c */ /* 0x040fe20003f04070 */
[----:B------:R-:W-:Y:S01]  /*4760*/  @!P2 IMAD.MOV R3, RZ, RZ, -R3 ;  /* 0x000000ffff03a224 */ /* 0x000fe200078e0a03 */
[C---:B------:R-:W-:Y:S01]  /*4770*/  ISETP.GT.U32.AND P2, PT, R8.reuse, R2, PT ;  /* 0x000000020800720c */ /* 0x040fe20003f44070 */
[----:B------:R-:W-:Y:S01]  /*4780*/  @!P1 IMAD.MOV R14, RZ, RZ, -R14 ;  /* 0x000000ffff0e9224 */ /* 0x000fe200078e0a0e */
[----:B------:R-:W-:Y:S01]  /*4790*/  ISETP.GT.U32.AND P1, PT, R8, R12, PT ;  /* 0x0000000c0800720c */ /* 0x000fe20003f24070 */
[----:B------:R-:W-:Y:S01]  /*47a0*/  IMAD.MOV R7, RZ, RZ, -R7 ;  /* 0x000000ffff077224 */ /* 0x000fe200078e0a07 */
[----:B------:R0:W-:Y:S01]  /*47b0*/  STL [R1+0x144], R3 ;  /* 0x0001440301007387 */ /* 0x0001e20000100800 */
[----:B------:R-:W-:-:S03]  /*47c0*/  IMAD.HI.U32 R9, R0, R15, RZ ;  /* 0x0000000f00097227 */ /* 0x000fc600078e00ff */
[----:B------:R2:W-:Y:S01]  /*47d0*/  STL [R1+0x120], R14 ;  /* 0x0001200e01007387 */ /* 0x0005e20000100800 */
[C---:B------:R-:W-:Y:S02]  /*47e0*/  IMAD R6, R8.reuse, R7, R6 ;  /* 0x0000000708067224 */ /* 0x040fe400078e0206 */
[--C-:B------:R-:W-:Y:S02]  /*47f0*/  @!P0 IMAD.IADD R13, R13, 0x1, -R8.reuse ;  /* 0x000000010d0d8824 */ /* 0x100fe400078e0a08 */
[----:B------:R-:W-:Y:S01]  /*4800*/  IMAD.MOV R9, RZ, RZ, -R9 ;  /* 0x000000ffff097224 */ /* 0x000fe200078e0a09 */
[----:B------:R-:W-:Y:S01]  /*4810*/  ISETP.GT.U32.AND P0, PT, R8, R6, PT ;  /* 0x000000060800720c */ /* 0x000fe20003f04070 */
[--C-:B------:R-:W-:Y:S01]  /*4820*/  @!P2 IMAD.IADD R2, R2, 0x1, -R8.reuse ;  /* 0x000000010202a824 */ /* 0x100fe200078e0a08 */
[----:B------:R-:W-:Y:S01]  /*4830*/  ISETP.GE.AND P2, PT, R5, RZ, PT ;  /* 0x000000ff0500720c */ /* 0x000fe20003f46270 */
[----:B------:R-:W-:Y:S02]  /*4840*/  @!P1 IMAD.IADD R12, R12, 0x1, -R8 ;  /* 0x000000010c0c9824 */ /* 0x000fe400078e0a08 */
[----:B0-----:R-:W-:Y:S01]  /*4850*/  IMAD.MOV.U32 R3, RZ, RZ, R11 ;  /* 0x000000ffff037224 */ /* 0x001fe200078e000b */
[----:B------:R-:W-:Y:S01]  /*4860*/  IADD3 R11, R10, 0x158, RZ ;  /* 0x000001580a0b7810 */ /* 0x000fe20007ffe0ff */
[C---:B------:R-:W-:Y:S01]  /*4870*/  IMAD R15, R8.reuse, R9, R15 ;  /* 0x00000009080f7224 */ /* 0x040fe200078e020f */
[----:B------:R-:W-:Y:S01]  /*4880*/  ISETP.GT.U32.AND P1, PT, R8, R12, PT ;  /* 0x0000000c0800720c */ /* 0x000fe20003f24070 */
[----:B--2---:R-:W-:Y:S01]  /*4890*/  IMAD.MOV.U32 R14, RZ, RZ, R2 ;  /* 0x000000ffff0e7224 */ /* 0x004fe200078e0002 */
[----:B------:R-:W-:Y:S01]  /*48a0*/  IABS R5, R11 ;  /* 0x0000000b00057213 */ /* 0x000fe20000000000 */
[----:B------:R-:W-:Y:S01]  /*48b0*/  @!P4 IMAD.MOV R3, RZ, RZ, -R3 ;  /* 0x000000ffff03c224 */ /* 0x000fe200078e0a03 */
[----:B------:R-:W-:Y:S01]  /*48c0*/  IADD3 R9, R10, 0x154, RZ ;  /* 0x000001540a097810 */ /* 0x000fe20007ffe0ff */
[----:B------:R-:W-:Y:S01]  /*48d0*/  @!P6 IMAD.MOV R14, RZ, RZ, -R14 ;  /* 0x000000ffff0ee224 */ /* 0x000fe200078e0a0e */
[----:B------:R-:W-:Y:S01]  /*48e0*/  ISETP.GT.U32.AND P6, PT, R8, R15, PT ;  /* 0x0000000f0800720c */ /* 0x000fe20003fc4070 */
[----:B------:R-:W-:Y:S01]  /*48f0*/  @!P0 IMAD.IADD R6, R6, 0x1, -R8 ;  /* 0x0000000106068824 */ /* 0x000fe200078e0a08 */
[----:B------:R0:W-:Y:S01]  /*4900*/  STL [R1+0x124], R3 ;  /* 0x0001240301007387 */ /* 0x0001e20000100800 */
[----:B------:R-:W-:-:S02]  /*4910*/  IABS R7, R9 ;  /* 0x0000000900077213 */ /* 0x000fc40000000000 */
[----:B------:R-:W-:Y:S01]  /*4920*/  ISETP.GE.AND P4, PT, R4, RZ, PT ;  /* 0x000000ff0400720c */ /* 0x000fe20003f86270 */
[----:B------:R-:W-:Y:S01]  /*4930*/  STL [R1+0x138], R14 ;  /* 0x0001380e01007387 */ /* 0x000fe20000100800 */
[----:B------:R-:W-:Y:S01]  /*4940*/  ISETP.GT.U32.AND P0, PT, R8, R6, PT ;  /* 0x000000060800720c */ /* 0x000fe20003f04070 */
[----:B------:R-:W-:Y:S01]  /*4950*/  @!P1 IMAD.IADD R12, R12, 0x1, -R8 ;  /* 0x000000010c0c9824 */ /* 0x000fe200078e0a08 */
[----:B------:R-:W-:Y:S01]  /*4960*/  ISETP.GE.AND P1, PT, R9, RZ, PT ;  /* 0x000000ff0900720c */ /* 0x000fe20003f26270 */
[----:B------:R-:W-:Y:S01]  /*4970*/  IMAD.HI.U32 R9, R0, R7, RZ ;  /* 0x0000000700097227 */ /* 0x000fe200078e00ff */
[----:B------:R-:W-:-:S03]  /*4980*/  IADD3 R4, R10, 0x150, RZ ;  /* 0x000001500a047810 */ /* 0x000fc60007ffe0ff */
[----:B0-----:R-:W-:Y:S01]  /*4990*/  IMAD.MOV.U32 R3, RZ, RZ, R13 ;  /* 0x000000ffff037224 */ /* 0x001fe200078e000d */
[----:B------:R-:W-:Y:S01]  /*49a0*/  IABS R2, R4 ;  /* 0x0000000400027213 */ /* 0x000fe20000000000 */
[----:B------:R-:W-:-:S04]  /*49b0*/  IMAD.HI.U32 R13, R0, R5, RZ ;  /* 0x00000005000d7227 */ /* 0x000fc800078e00ff */
[----:B------:R-:W-:Y:S01]  /*49c0*/  @!P5 IMAD.MOV R3, RZ, RZ, -R3 ;  /* 0x000000ffff03d224 */ /* 0x000fe200078e0a03 */
[----:B------:R-:W-:Y:S01]  /*49d0*/  ISETP.GE.AND P5, PT, R11, RZ, PT ;  /* 0x000000ff0b00720c */ /* 0x000fe20003fa6270 */
[--C-:B------:R-:W-:Y:S02]  /*49e0*/  @!P6 IMAD.IADD R15, R15, 0x1, -R8.reuse ;  /* 0x000000010f0fe824 */ /* 0x100fe400078e0a08 */
[----:B------:R-:W-:Y:S01]  /*49f0*/  IMAD.MOV R13, RZ, RZ, -R13 ;  /* 0x000000ffff0d7224 */ /* 0x000fe200078e0a0d */
[----:B------:R0:W-:Y:S01]  /*4a00*/  STL [R1+0x134], R3 ;  /* 0x0001340301007387 */ /* 0x0001e20000100800 */
[----:B------:R-:W-:Y:S01]  /*4a10*/  IMAD.MOV R9, RZ, RZ, -R9 ;  /* 0x000000ffff097224 */ /* 0x000fe200078e0a09 */
[C---:B------:R-:W-:Y:S01]  /*4a20*/  ISETP.GT.U32.AND P6, PT, R8.reuse, R15, PT ;  /* 0x0000000f0800720c */ /* 0x040fe20003fc4070 */
[----:B------:R-:W-:Y:S02]  /*4a30*/  IMAD R5, R8, R13, R5 ;  /* 0x0000000d08057224 */ /* 0x000fe400078e0205 */
[----:B------:R-:W-:-:S02]  /*4a40*/  @!P0 IMAD.IADD R6, R6, 0x1, -R8 ;  /* 0x0000000106068824 */ /* 0x000fc400078e0a08 */
[----:B------:R-:W-:Y:S01]  /*4a50*/  IMAD.HI.U32 R11, R0, R2, RZ ;  /* 0x00000002000b7227 */ /* 0x000fe200078e00ff */
[----:B------:R-:W-:-:S03]  /*4a60*/  ISETP.GT.U32.AND P0, PT, R8, R5, PT ;  /* 0x000000050800720c */ /* 0x000fc60003f04070 */
[----:B0-----:R-:W-:Y:S02]  /*4a70*/  IMAD.MOV.U32 R3, RZ, RZ, R12 ;  /* 0x000000ffff037224 */ /* 0x001fe400078e000c */
[----:B------:R-:W-:Y:S02]  /*4a80*/  IMAD.MOV R11, RZ, RZ, -R11 ;  /* 0x000000ffff0b7224 */ /* 0x000fe400078e0a0b */
[----:B------:R-:W-:Y:S01]  /*4a90*/  @!P3 IMAD.MOV R3, RZ, RZ, -R3 ;  /* 0x000000ffff03b224 */ /* 0x000fe200078e0a03 */
[----:B------:R-:W-:Y:S01]  /*4aa0*/  ISETP.GE.AND P3, PT, R4, RZ, PT ;  /* 0x000000ff0400720c */ /* 0x000fe20003f66270 */
[----:B------:R-:W-:Y:S01]  /*4ab0*/  IMAD R4, R8, R9, R7 ;  /* 0x0000000908047224 */ /* 0x000fe200078e0207 */
[----:B------:R-:W-:Y:S01]  /*4ac0*/  IADD3 R9, R10, 0x140, RZ ;  /* 0x000001400a097810 */ /* 0x000fe20007ffe0ff */
[----:B------:R-:W-:Y:S01]  /*4ad0*/  @!P6 IMAD.IADD R15, R15, 0x1, -R8 ;  /* 0x000000010f0fe824 */ /* 0x000fe200078e0a08 */
[----:B------:R0:W-:Y:S01]  /*4ae0*/  STL [R1+0x130], R3 ;  /* 0x0001300301007387 */ /* 0x0001e20000100800 */
[----:B------:R-:W-:Y:S01]  /*4af0*/  IMAD R2, R8, R11, R2 ;  /* 0x0000000b08027224 */ /* 0x000fe200078e0202 */
[----:B------:R-:W-:Y:S01]  /*4b00*/  IADD3 R11, R10, 0x14c, RZ ;  /* 0x0000014c0a0b7810 */ /* 0x000fe20007ffe0ff */
[----:B------:R-:W-:Y:S01]  /*4b10*/  @!P0 IMAD.IADD R5, R5, 0x1, -R8 ;  /* 0x0000000105058824 */ /* 0x000fe200078e0a08 */
[----:B------:R-:W-:-:S02]  /*4b20*/  IABS R14, R9 ;  /* 0x00000009000e7213 */ /* 0x000fc40000000000 */
[----:B------:R-:W-:Y:S02]  /*4b30*/  ISETP.GE.AND P6, PT, R11, RZ, PT ;  /* 0x000000ff0b00720c */ /* 0x000fe40003fc6270 */
[----:B------:R-:W-:Y:S01]  /*4b40*/  ISETP.GT.U32.AND P0, PT, R8, R5, PT ;  /* 0x000000050800720c */ /* 0x000fe20003f04070 */
[----:B0-----:R-:W-:Y:S01]  /*4b50*/  IMAD.MOV.U32 R3, RZ, RZ, R6 ;  /* 0x000000ffff037224 */ /* 0x001fe200078e0006 */
[----:B------:R-:W-:Y:S02]  /*4b60*/  IADD3 R6, R10, 0x148, RZ ;  /* 0x000001480a067810 */ /* 0x000fe40007ffe0ff */
[----:B------:R-:W-:Y:S01]  /*4b70*/  IABS R11, R11 ;  /* 0x0000000b000b7213 */ /* 0x000fe20000000000 */
[----:B------:R-:W-:Y:S01]  /*4b80*/  @!P4 IMAD.MOV R3, RZ, RZ, -R3 ;  /* 0x000000ffff03c224 */ /* 0x000fe200078e0a03 */
[----:B------:R-:W-:Y:S02]  /*4b90*/  ISETP.GT.U32.AND P4, PT, R8, R4, PT ;  /* 0x000000040800720c */ /* 0x000fe40003f84070 */
[----:B------:R-:W-:-:S02]  /*4ba0*/  IABS R12, R6 ;  /* 0x00000006000c7213 */ /* 0x000fc40000000000 */
[----:B------:R0:W-:Y:S01]  /*4bb0*/  STL [R1+0x1fc], R3 ;  /* 0x0001fc0301007387 */ /* 0x0001e20000100800 */
[----:B------:R-:W-:Y:S02]  /*4bc0*/  IADD3 R7, R10, 0x144, RZ ;  /* 0x000001440a077810 */ /* 0x000fe40007ffe0ff */
[----:B------:R-:W-:Y:S01]  /*4bd0*/  @!P0 IMAD.IADD R5, R5, 0x1, -R8 ;  /* 0x0000000105058824 */ /* 0x000fe200078e0a08 */
[----:B------:R-:W-:Y:S01]  /*4be0*/  ISETP.GE.AND P0, PT, R6, RZ, PT ;  /* 0x000000ff0600720c */ /* 0x000fe20003f06270 */
[----:B------:R-:W-:Y:S01]  /*4bf0*/  IMAD.HI.U32 R16, R0, R12, RZ ;  /* 0x0000000c00107227 */ /* 0x000fe200078e00ff */
[----:B------:R-:W-:-:S03]  /*4c00*/  IABS R13, R7 ;  /* 0x00000007000d7213 */ /* 0x000fc60000000000 */
[----:B------:R-:W-:Y:S02]  /*4c10*/  IMAD.MOV R16, RZ, RZ, -R16 ;  /* 0x000000ffff107224 */ /* 0x000fe400078e0a10 */
[----:B0-----:R-:W-:Y:S02]  /*4c20*/  IMAD.MOV.U32 R3, RZ, RZ, R15 ;  /* 0x000000ffff037224 */ /* 0x001fe400078e000f */
[----:B------:R-:W-:Y:S02]  /*4c30*/  @!P4 IMAD.IADD R4, R4, 0x1, -R8 ;  /* 0x000000010404c824 */ /* 0x000fe400078e0a08 */
[----:B------:R-:W-:Y:S01]  /*4c40*/  @!P2 IMAD.MOV R3, RZ, RZ, -R3 ;  /* 0x000000ffff03a224 */ /* 0x000fe200078e0a03 */
[----:B------:R-:W-:Y:S01]  /*4c50*/  ISETP.GT.U32.AND P2, PT, R8, R2, PT ;  /* 0x000000020800720c */ /* 0x000fe20003f44070 */
[----:B------:R-:W-:Y:S01]  /*4c60*/  IMAD.HI.U32 R15, R0, R11, RZ ;  /* 0x0000000b000f7227 */ /* 0x000fe200078e00ff */
[----:B------:R-:W-:Y:S02]  /*4c70*/  ISETP.GT.U32.AND P4, PT, R8, R4, PT ;  /* 0x000000040800720c */ /* 0x000fe40003f84070 */
[----:B------:R0:W-:Y:S01]  /*4c80*/  STL [R1+0x12c], R3 ;  /* 0x00012c0301007387 */ /* 0x0001e20000100800 */
[----:B------:R-:W-:-:S02]  /*4c90*/  IMAD.MOV R15, RZ, RZ, -R15 ;  /* 0x000000ffff0f7224 */ /* 0x000fc400078e0a0f */
[C---:B------:R-:W-:Y:S02]  /*4ca0*/  IMAD R16, R8.reuse, R16, R12 ;  /* 0x0000001008107224 */ /* 0x040fe400078e020c */
[----:B------:R-:W-:Y:S02]  /*4cb0*/  IMAD.MOV.U32 R18, RZ, RZ, R5 ;  /* 0x000000ffff127224 */ /* 0x000fe400078e0005 */
[----:B------:R-:W-:Y:S02]  /*4cc0*/  IMAD R11, R8, R15, R11 ;  /* 0x0000000f080b7224 */ /* 0x000fe400078e020b */
[--C-:B------:R-:W-:Y:S02]  /*4cd0*/  @!P2 IMAD.IADD R2, R2, 0x1, -R8.reuse ;  /* 0x000000010202a824 */ /* 0x100fe400078e0a08 */
[----:B------:R-:W-:Y:S01]  /*4ce0*/  @!P4 IMAD.IADD R4, R4, 0x1, -R8 ;  /* 0x000000010404c824 */ /* 0x000fe200078e0a08 */
[C---:B------:R-:W-:Y:S01]  /*4cf0*/  ISETP.GT.U32.AND P4, PT, R8.reuse, R11, PT ;  /* 0x0000000b0800720c */ /* 0x040fe20003f84070 */
[----:B------:R-:W-:Y:S01]  /*4d00*/  @!P5 IMAD.MOV R18, RZ, RZ, -R18 ;  /* 0x000000ffff12d224 */ /* 0x000fe200078e0a12 */
[C---:B------:R-:W-:Y:S01]  /*4d10*/  ISETP.GT.U32.AND P2, PT, R8.reuse, R2, PT ;  /* 0x000000020800720c */ /* 0x040fe20003f44070 */
[----:B0-----:R-:W-:Y:S01]  /*4d20*/  IMAD.MOV.U32 R3, RZ, RZ, R4 ;  /* 0x000000ffff037224 */ /* 0x001fe200078e0004 */
[----:B------:R-:W-:Y:S01]  /*4d30*/  ISETP.GT.U32.AND P5, PT, R8, R16, PT ;  /* 0x000000100800720c */ /* 0x000fe20003fa4070 */
[----:B------:R-:W-:Y:S01]  /*4d40*/  IMAD.HI.U32 R6, R0, R14, RZ ;  /* 0x0000000e00067227 */ /* 0x000fe200078e00ff */
[----:B------:R-:W-:Y:S01]  /*4d50*/  STL [R1+0x11c], R18 ;  /* 0x00011c1201007387 */ /* 0x000fe20000100800 */
[----:B------:R-:W-:-:S02]  /*4d60*/  IADD3 R4, R10, 0x13c, RZ ;  /* 0x0000013c0a047810 */ /* 0x000fc40007ffe0ff */
[----:B------:R-:W-:Y:S01]  /*4d70*/  @!P1 IMAD.MOV R3, RZ, RZ, -R3 ;  /* 0x000000ffff039224 */ /* 0x000fe200078e0a03 */
[----:B------:R-:W-:Y:S01]  /*4d80*/  ISETP.GE.AND P1, PT, R7, RZ, PT ;  /* 0x000000ff0700720c */ /* 0x000fe20003f26270 */
[----:B------:R-:W-:Y:S01]  /*4d90*/  IMAD.MOV R5, RZ, RZ, -R6 ;  /* 0x000000ffff057224 */ /* 0x000fe200078e0a06 */
[----:B------:R-:W-:Y:S01]  /*4da0*/  IABS R12, R4 ;  /* 0x00000004000c7213 */ /* 0x000fe20000000000 */
[----:B------:R-:W-:Y:S01]  /*4db0*/  IMAD.HI.U32 R17, R0, R13, RZ ;  /* 0x0000000d00117227 */ /* 0x000fe200078e00ff */
[----:B------:R0:W-:Y:S01]  /*4dc0*/  STL [R1+0x118], R3 ;  /* 0x0001180301007387 */ /* 0x0001e20000100800 */
[----:B------:R-:W-:Y:S02]  /*4dd0*/  IADD3 R6, R10, 0x134, RZ ;  /* 0x000001340a067810 */ /* 0x000fe40007ffe0ff */
[----:B------:R-:W-:Y:S02]  /*4de0*/  @!P2 IMAD.IADD R2, R2, 0x1, -R8 ;  /* 0x000000010202a824 */ /* 0x000fe400078e0a08 */
[----:B------:R-:W-:Y:S01]  /*4df0*/  IMAD R14, R8, R5, R14 ;  /* 0x00000005080e7224 */ /* 0x000fe200078e020e */
[----:B------:R-:W-:Y:S01]  /*4e00*/  IADD3 R5, R10, 0x138, RZ ;  /* 0x000001380a057810 */ /* 0x000fe20007ffe0ff */
[----:B------:R-:W-:-:S02]  /*4e10*/  @!P5 IMAD.IADD R16, R16, 0x1, -R8 ;  /* 0x000000011010d824 */ /* 0x000fc400078e0a08 */
[----:B------:R-:W-:Y:S01]  /*4e20*/  @!P4 IMAD.IADD R11, R11, 0x1, -R8 ;  /* 0x000000010b0bc824 */ /* 0x000fe200078e0a08 */
[----:B------:R-:W-:Y:S01]  /*4e30*/  IABS R7, R5 ;  /* 0x0000000500077213 */ /* 0x000fe20000000000 */
[----:B0-----:R-:W-:Y:S01]  /*4e40*/  IMAD.MOV.U32 R3, RZ, RZ, R2 ;  /* 0x000000ffff037224 */ /* 0x001fe200078e0002 */
[C---:B------:R-:W-:Y:S01]  /*4e50*/  ISETP.GT.U32.AND P5, PT, R8.reuse, R16, PT ;  /* 0x000000100800720c */ /* 0x040fe20003fa4070 */
[----:B------:R-:W-:Y:S01]  /*4e60*/  IMAD.MOV R17, RZ, RZ, -R17 ;  /* 0x000000ffff117224 */ /* 0x000fe200078e0a11 */
[C---:B------:R-:W-:Y:S01]  /*4e70*/  ISETP.GT.U32.AND P4, PT, R8.reuse, R11, PT ;  /* 0x0000000b0800720c */ /* 0x040fe20003f84070 */
[----:B------:R-:W-:Y:S01]  /*4e80*/  @!P3 IMAD.MOV R3, RZ, RZ, -R3 ;  /* 0x000000ffff03b224 */ /* 0x000fe200078e0a03 */
[C---:B------:R-:W-:Y:S01]  /*4e90*/  ISETP.GT.U32.AND P3, PT, R8.reuse, R14, PT ;  /* 0x0000000e0800720c */ /* 0x040fe20003f64070 */
[----:B------:R-:W-:Y:S01]  /*4ea0*/  IMAD R13, R8, R17, R13 ;  /* 0x00000011080d7224 */ /* 0x000fe200078e020d */
[----:B------:R-:W-:Y:S01]  /*4eb0*/  IABS R2, R6 ;  /* 0x0000000600027213 */ /* 0x000fe20000000000 */
[----:B------:R-:W-:Y:S01]  /*4ec0*/  IMAD.HI.U32 R15, R0, R12, RZ ;  /* 0x0000000c000f7227 */ /* 0x000fe200078e00ff */
[----:B------:R0:W-:Y:S02]  /*4ed0*/  STL [R1+0x114], R3 ;  /* 0x0001140301007387 */ /* 0x0001e40000100800 */
[----:B------:R-:W-:Y:S01]  /*4ee0*/  ISETP.GT.U32.AND P2, PT, R8, R13, PT ;  /* 0x0000000d0800720c */ /* 0x000fe20003f44070 */
[----:B------:R-:W-:-:S02]  /*4ef0*/  IMAD.MOV R15, RZ, RZ, -R15 ;  /* 0x000000ffff0f7224 */ /* 0x000fc400078e0a0f */
[--C-:B------:R-:W-:Y:S02]  /*4f00*/  @!P5 IMAD.IADD R16, R16, 0x1, -R8.reuse ;  /* 0x000000011010d824 */ /* 0x100fe400078e0a08 */
[--C-:B------:R-:W-:Y:S01]  /*4f10*/  @!P4 IMAD.IADD R11, R11, 0x1, -R8.reuse ;  /* 0x000000010b0bc824 */ /* 0x100fe200078e0a08 */
[----:B------:R-:W-:Y:S01]  /*4f20*/  ISETP.GE.AND P4, PT, R9, RZ, PT ;  /* 0x000000ff0900720c */ /* 0x000fe20003f86270 */
[----:B------:R-:W-:Y:S02]  /*4f30*/  @!P3 IMAD.IADD R14, R14, 0x1, -R8 ;  /* 0x000000010e0eb824 */ /* 0x000fe400078e0a08 */
[----:B------:R-:W-:-:S03]  /*4f40*/  IMAD.HI.U32 R9, R0, R7, RZ ;  /* 0x0000000700097227 */ /* 0x000fc600078e00ff */
[C---:B------:R-:W-:Y:S01]  /*4f50*/  ISETP.GT.U32.AND P3, PT, R8.reuse, R14, PT ;  /* 0x0000000e0800720c */ /* 0x040fe20003f64070 */
[----:B0-----:R-:W-:Y:S02]  /*4f60*/  IMAD.MOV.U32 R3, RZ, RZ, R16 ;  /* 0x000000ffff037224 */ /* 0x001fe400078e0010 */
[----:B------:R-:W-:Y:S02]  /*4f70*/  IMAD.MOV.U32 R17, RZ, RZ, R11 ;  /* 0x000000ffff117224 */ /* 0x000fe400078e000b */
[----:B------:R-:W-:Y:S02]  /*4f80*/  IMAD R12, R8, R15, R12 ;  /* 0x0000000f080c7224 */ /* 0x000fe400078e020c */
[----:B------:R-:W-:-:S03]  /*4f90*/  IMAD.HI.U32 R11, R0, R2, RZ ;  /* 0x00000002000b7227 */ /* 0x000fc600078e00ff */
[C---:B------:R-:W-:Y:S01]  /*4fa0*/  ISETP.GT.U32.AND P5, PT, R8.reuse, R12, PT ;  /* 0x0000000c0800720c */ /* 0x040fe20003fa4070 */
[--C-:B------:R-:W-:Y:S02]  /*4fb0*/  @!P2 IMAD.IADD R13, R13, 0x1, -R8.reuse ;  /* 0x000000010d0da824 */ /* 0x100fe400078e0a08 */
[----:B------:R-:W-:Y:S02]  /*4fc0*/  IMAD.MOV R9, RZ, RZ, -R9 ;  /* 0x000000ffff097224 */ /* 0x000fe400078e0a09 */
[----:B------:R-:W-:Y:S01]  /*4fd0*/  @!P0 IMAD.MOV R3, RZ, RZ, -R3 ;  /* 0x000000ffff038224 */ /* 0x000fe200078e0a03 */
[----:B------:R-:W-:Y:S01]  /*4fe0*/  ISETP.GE.AND P0, PT, R5, RZ, PT ;  /* 0x000000ff0500720c */ /* 0x000fe20003f06270 */
[----:B------:R-:W-:Y:S01]  /*4ff0*/  IMAD.MOV R5, RZ, RZ, -R11 ;  /* 0x000000ffff057224 */ /* 0x000fe200078e0a0b */
[C---:B------:R-:W-:Y:S01]  /*5000*/  ISETP.GT.U32.AND P2, PT, R8.reuse, R13, PT ;  /* 0x0000000d0800720c */ /* 0x040fe20003f44070 */
[----:B------:R-:W-:Y:S01]  /*5010*/  IMAD R11, R8, R9, R7 ;  /* 0x00000009080b7224 */ /* 0x000fe200078e0207 */
[----:B------:R-:W-:Y:S01]  /*5020*/  IADD3 R7, R10, 0x124, RZ ;  /* 0x000001240a077810 */ /* 0x000fe20007ffe0ff */
[----:B------:R-:W-:-:S02]  /*5030*/  @!P3 IMAD.IADD R14, R14, 0x1, -R8 ;  /* 0x000000010e0eb824 */ /* 0x000fc400078e0a08 */
[----:B------:R-:W-:Y:S01]  /*5040*/  @!P5 IMAD.IADD R12, R12, 0x1, -R8 ;  /* 0x000000010c0cd824 */ /* 0x000fe200078e0a08 */
[C---:B------:R-:W-:Y:S01]  /*5050*/  ISETP.GT.U32.AND P3, PT, R8.reuse, R11, PT ;  /* 0x0000000b0800720c */ /* 0x040fe20003f64070 */
[----:B------:R-:W-:Y:S01]  /*5060*/  IMAD R5, R8, R5, R2 ;  /* 0x0000000508057224 */ /* 0x000fe200078e0202 */
[----:B------:R-:W-:Y:S01]  /*5070*/  IADD3 R2, R10, 0x130, RZ ;  /* 0x000001300a027810 */ /* 0x000fe20007ffe0ff */
[----:B------:R-:W-:Y:S01]  /*5080*/  @!P6 IMAD.MOV R17, RZ, RZ, -R17 ;  /* 0x000000ffff11e224 */ /* 0x000fe200078e0a11 */
[----:B------:R-:W-:Y:S02]  /*5090*/  ISETP.GE.AND P6, PT, R4, RZ, PT ;  /* 0x000000ff0400720c */ /* 0x000fe40003fc6270 */
[----:B------:R-:W-:Y:S01]  /*50a0*/  ISETP.GT.U32.AND P5, PT, R8, R12, PT ;  /* 0x0000000c0800720c */ /* 0x000fe20003fa4070 */
[--C-:B------:R-:W-:Y:S01]  /*50b0*/  @!P2 IMAD.IADD R13, R13, 0x1, -R8.reuse ;  /* 0x000000010d0da824 */ /* 0x100fe200078e0a08 */
[----:B------:R-:W-:Y:S01]  /*50c0*/  IADD3 R4, R10, 0x12c, RZ ;  /* 0x0000012c0a047810 */ /* 0x000fe20007ffe0ff */
[----:B------:R-:W-:Y:S01]  /*50d0*/  STL [R1+0x110], R17 ;  /* 0x0001101101007387 */ /* 0x000fe20000100800 */
[----:B------:R-:W-:Y:S01]  /*50e0*/  ISETP.GE.AND P2, PT, R6, RZ, PT ;  /* 0x000000ff0600720c */ /* 0x000fe20003f46270 */
[----:B------:R-:W-:Y:S01]  /*50f0*/  IMAD.MOV.U32 R15, RZ, RZ, R13 ;  /* 0x000000ffff0f7224 */ /* 0x000fe200078e000d */
[----:B------:R-:W-:Y:S01]  /*5100*/  IABS R13, R2 ;  /* 0x00000002000d7213 */ /* 0x000fe20000000000 */
[----:B------:R-:W-:Y:S01]  /*5110*/  @!P3 IMAD.IADD R11, R11, 0x1, -R8 ;  /* 0x000000010b0bb824 */ /* 0x000fe200078e0a08 */
[----:B------:R0:W-:Y:S01]  /*5120*/  STL [R1+0xfc], R3 ;  /* 0x0000fc0301007387 */ /* 0x0001e20000100800 */
[----:B------:R-:W-:Y:S01]  /*5130*/  IABS R16, R4 ;  /* 0x0000000400107213 */ /* 0x000fe20000000000 */
[----:B------:R-:W-:Y:S01]  /*5140*/  @!P1 IMAD.MOV R15, RZ, RZ, -R15 ;  /* 0x000000ffff0f9224 */ /* 0x000fe200078e0a0f */
[----:B------:R-:W-:Y:S01]  /*5150*/  ISETP.GE.AND P1, PT, R2, RZ, PT ;  /* 0x000000ff0200720c */ /* 0x000fe20003f26270 */
[----:B------:R-:W-:Y:S01]  /*5160*/  IMAD.HI.U32 R9, R0, R13, RZ ;  /* 0x0000000d00097227 */ /* 0x000fe200078e00ff */
[----:B------:R-:W-:-:S02]  /*5170*/  ISETP.GT.U32.AND P3, PT, R8, R11, PT ;  /* 0x0000000b0800720c */ /* 0x000fc40003f64070 */
[----:B------:R2:W-:Y:S01]  /*5180*/  STL [R1+0x108], R15 ;  /* 0x0001080f01007387 */ /* 0x0005e20000100800 */
[----:B------:R-:W-:Y:S01]  /*5190*/  IMAD.MOV R9, RZ, RZ, -R9 ;  /* 0x000000ffff097224 */ /* 0x000fe200078e0a09 */
[----:B------:R-:W-:Y:S01]  /*51a0*/  IADD3 R2, R10, 0x128, RZ ;  /* 0x000001280a027810 */ /* 0x000fe20007ffe0ff */
[----:B0-----:R-:W-:Y:S01]  /*51b0*/  IMAD.MOV.U32 R3, RZ, RZ, R14 ;  /* 0x000000ffff037224 */ /* 0x001fe200078e000e */
[----:B------:R-:W-:Y:S01]  /*51c0*/  IABS R14, R7 ;  /* 0x00000007000e7213 */ /* 0x000fe20000000000 */
[----:B------:R-:W-:Y:S01]  /*51d0*/  @!P5 IMAD.IADD R12, R12, 0x1, -R8 ;  /* 0x000000010c0cd824 */ /* 0x000fe200078e0a08 */
[----:B------:R-:W-:Y:S01]  /*51e0*/  ISETP.GT.U32.AND P5, PT, R8, R5, PT ;  /* 0x000000050800720c */ /* 0x000fe20003fa4070 */
[----:B------:R-:W-:Y:S01]  /*51f0*/  @!P4 IMAD.MOV R3, RZ, RZ, -R3 ;  /* 0x000000ffff03c224 */ /* 0x000fe200078e0a03 */
[----:B------:R-:W-:Y:S01]  /*5200*/  ISETP.GE.AND P4, PT, R4, RZ, PT ;  /* 0x000000ff0400720c */ /* 0x000fe20003f86270 */
[----:B------:R-:W-:Y:S01]  /*5210*/  IMAD.HI.U32 R4, R0, R16, RZ ;  /* 0x0000001000047227 */ /* 0x000fe200078e00ff */
[----:B------:R-:W-:-:S02]  /*5220*/  IABS R6, R2 ;  /* 0x0000000200067213 */ /* 0x000fc40000000000 */
[----:B------:R0:W-:Y:S01]  /*5230*/  STL [R1+0x10c], R3 ;  /* 0x00010c0301007387 */ /* 0x0001e20000100800 */
[----:B------:R-:W-:Y:S01]  /*5240*/  IMAD.MOV R4, RZ, RZ, -R4 ;  /* 0x000000ffff047224 */ /* 0x000fe200078e0a04 */
[----:B------:R-:W-:Y:S01]  /*5250*/  IADD3 R17, R10, 0x110, RZ ;  /* 0x000001100a117810 */ /* 0x000fe20007ffe0ff */
[C---:B------:R-:W-:Y:S02]  /*5260*/  IMAD R13, R8.reuse, R9, R13 ;  /* 0x00000009080d7224 */ /* 0x040fe400078e020d */
[C---:B------:R-:W-:Y:S02]  /*5270*/  IMAD R16, R8.reuse, R4, R16 ;  /* 0x0000000408107224 */ /* 0x040fe400078e0210 */
[----:B------:R-:W-:Y:S01]  /*5280*/  @!P3 IMAD.IADD R11, R11, 0x1, -R8 ;  /* 0x000000010b0bb824 */ /* 0x000fe200078e0a08 */
[----:B------:R-:W-:Y:S01]  /*5290*/  ISETP.GT.U32.AND P3, PT, R8, R13, PT ;  /* 0x0000000d0800720c */ /* 0x000fe20003f64070 */
[----:B--2---:R-:W-:Y:S01]  /*52a0*/  IMAD.MOV.U32 R15, RZ, RZ, R12 ;  /* 0x000000ffff0f7224 */ /* 0x004fe200078e000c */
[----:B------:R-:W-:Y:S01]  /*52b0*/  IADD3 R12, R10, 0x11c, RZ ;  /* 0x0000011c0a0c7810 */ /* 0x000fe20007ffe0ff */
[----:B------:R-:W-:-:S02]  /*52c0*/  @!P5 IMAD.IADD R5, R5, 0x1, -R8 ;  /* 0x000000010505d824 */ /* 0x000fc400078e0a08 */
[----:B------:R-:W-:Y:S01]  /*52d0*/  @!P6 IMAD.MOV R15, RZ, RZ, -R15 ;  /* 0x000000ffff0fe224 */ /* 0x000fe200078e0a0f */
[----:B------:R-:W-:Y:S01]  /*52e0*/  ISETP.GT.U32.AND P6, PT, R8, R16, PT ;  /* 0x000000100800720c */ /* 0x000fe20003fc4070 */
[----:B------:R-:W-:Y:S01]  /*52f0*/  IMAD.HI.U32 R4, R0, R14, RZ ;  /* 0x0000000e00047227 */ /* 0x000fe200078e00ff */
[----:B------:R-:W-:Y:S02]  /*5300*/  ISETP.GT.U32.AND P5, PT, R8, R5, PT ;  /* 0x000000050800720c */ /* 0x000fe40003fa4070 */
[----:B------:R-:W-:Y:S01]  /*5310*/  IABS R22, R12 ;  /* 0x0000000c00167213 */ /* 0x000fe20000000000 */
[----:B------:R-:W-:Y:S01]  /*5320*/  IMAD.HI.U32 R9, R0, R6, RZ ;  /* 0x0000000600097227 */ /* 0x000fe200078e00ff */
[----:B------:R2:W-:Y:S03]  /*5330*/  STL [R1+0x100], R15 ;  /* 0x0001000f01007387 */ /* 0x0005e60000100800 */
[----:B------:R-:W-:-:S02]  /*5340*/  @!P3 IMAD.IADD R13, R13, 0x1, -R8 ;  /* 0x000000010d0db824 */ /* 0x000fc400078e0a08 */
[----:B------:R-:W-:Y:S02]  /*5350*/  IMAD.MOV R4, RZ, RZ, -R4 ;  /* 0x000000ffff047224 */ /* 0x000fe400078e0a04 */
[----:B------:R-:W-:Y:S01]  /*5360*/  @!P6 IMAD.IADD R16, R16, 0x1, -R8 ;  /* 0x000000011010e824 */ /* 0x000fe200078e0a08 */
[C---:B------:R-:W-:Y:S01]  /*5370*/  ISETP.GT.U32.AND P3, PT, R8.reuse, R13, PT ;  /* 0x0000000d0800720c */ /* 0x040fe20003f64070 */
[----:B0-----:R-:W-:Y:S01]  /*5380*/  IMAD.MOV.U32 R3, RZ, RZ, R11 ;  /* 0x000000ffff037224 */ /* 0x001fe200078e000b */
[----:B------:R-:W-:Y:S01]  /*5390*/  IABS R11, R17 ;  /* 0x00000011000b7213 */ /* 0x000fe20000000000 */
[----:B------:R-:W-:Y:S01]  /*53a0*/  IMAD.MOV R9, RZ, RZ, -R9 ;  /* 0x000000ffff097224 */ /* 0x000fe200078e0a09 */
[C---:B------:R-:W-:Y:S01]  /*53b0*/  ISETP.GT.U32.AND P6, PT, R8.reuse, R16, PT ;  /* 0x000000100800720c */ /* 0x040fe20003fc4070 */
[----:B------:R-:W-:Y:S01]  /*53c0*/  IMAD R14, R8, R4, R14 ;  /* 0x00000004080e7224 */ /* 0x000fe200078e020e */
[----:B------:R-:W-:Y:S01]  /*53d0*/  IADD3 R4, R10, 0x120, RZ ;  /* 0x000001200a047810 */ /* 0x000fe20007ffe0ff */
[----:B------:R-:W-:Y:S01]  /*53e0*/  @!P0 IMAD.MOV R3, RZ, RZ, -R3 ;  /* 0x000000ffff038224 */ /* 0x000fe200078e0a03 */
[----:B------:R-:W-:Y:S01]  /*53f0*/  ISETP.GE.AND P0, PT, R2, RZ, PT ;  /* 0x000000ff0200720c */ /* 0x000fe20003f06270 */
[----:B------:R-:W-:Y:S01]  /*5400*/  @!P5 IMAD.IADD R5, R5, 0x1, -R8 ;  /* 0x000000010505d824 */ /* 0x000fe200078e0a08 */
[----:B------:R-:W-:Y:S01]  /*5410*/  ISETP.GE.AND P5, PT, R7, RZ, PT ;  /* 0x000000ff0700720c */ /* 0x000fe20003fa6270 */
[----:B------:R-:W-:Y:S01]  /*5420*/  IMAD R2, R8, R9, R6 ;  /* 0x0000000908027224 */ /* 0x000fe200078e0206 */
[----:B------:R-:W-:Y:S01]  /*5430*/  IABS R7, R4 ;  /* 0x0000000400077213 */ /* 0x000fe20000000000 */
[----:B------:R-:W-:Y:S01]  /*5440*/  @!P3 IMAD.IADD R13, R13, 0x1, -R8 ;  /* 0x000000010d0db824 */ /* 0x000fe200078e0a08 */
[----:B------:R0:W-:Y:S01]  /*5450*/  STL [R1+0x104], R3 ;  /* 0x0001040301007387 */ /* 0x0001e20000100800 */
[----:B------:R-:W-:Y:S01]  /*5460*/  IMAD.HI.U32 R21, R0, R22, RZ ;  /* 0x0000001600157227 */ /* 0x000fe200078e00ff */
[----:B------:R-:W-:-:S02]  /*5470*/  ISETP.GT.U32.AND P3, PT, R8, R2, PT ;  /* 0x000000020800720c */ /* 0x000fc40003f64070 */
[----:B------:R-:W-:Y:S01]  /*5480*/  IADD3 R6, R10, 0x114, RZ ;  /* 0x000001140a067810 */ /* 0x000fe20007ffe0ff */
[----:B------:R-:W-:-:S03]  /*5490*/  IMAD.HI.U32 R9, R0, R7, RZ ;  /* 0x0000000700097227 */ /* 0x000fc600078e00ff */
[----:B--2---:R-:W-:Y:S01]  /*54a0*/  IABS R15, R6 ;  /* 0x00000006000f7213 */ /* 0x004fe20000000000 */
[--C-:B------:R-:W-:Y:S01]  /*54b0*/  @!P6 IMAD.IADD R16, R16, 0x1, -R8.reuse ;  /* 0x000000011010e824 */ /* 0x100fe200078e0a08 */
[C---:B------:R-:W-:Y:S01]  /*54c0*/  ISETP.GT.U32.AND P6, PT, R8.reuse, R14, PT ;  /* 0x0000000e0800720c */ /* 0x040fe20003fc4070 */
[----:B------:R-:W-:Y:S02]  /*54d0*/  IMAD.MOV R9, RZ, RZ, -R9 ;  /* 0x000000ffff097224 */ /* 0x000fe400078e0a09 */
[----:B------:R-:W-:Y:S02]  /*54e0*/  IMAD.MOV R21, RZ, RZ, -R21 ;  /* 0x000000ffff157224 */ /* 0x000fe400078e0a15 */
[----:B------:R-:W-:Y:S02]  /*54f0*/  IMAD R7, R8, R9, R7 ;  /* 0x0000000908077224 */ /* 0x000fe400078e0207 */
[----:B------:R-:W-:Y:S02]  /*5500*/  @!P3 IMAD.IADD R2, R2, 0x1, -R8 ;  /* 0x000000010202b824 */ /* 0x000fe400078e0a08 */
[C---:B------:R-:W-:Y:S01]  /*5510*/  IMAD R21, R8.reuse, R21, R22 ;  /* 0x0000001508157224 */ /* 0x040fe200078e0216 */
[----:B------:R-:W-:Y:S01]  /*5520*/  ISETP.GT.U32.AND P3, PT, R8, R7, PT ;  /* 0x000000070800720c */ /* 0x000fe20003f64070 */
[----:B0-----:R-:W-:-:S02]  /*5530*/  IMAD.MOV.U32 R3, RZ, RZ, R5 ;  /* 0x000000ffff037224 */ /* 0x001fc400078e0005 */
[----:B------:R-:W-:Y:S01]  /*5540*/  @!P6 IMAD.IADD R14, R14, 0x1, -R8 ;  /* 0x000000010e0ee824 */ /* 0x000fe200078e0a08 */
[----:B------:R-:W-:Y:S01]  /*5550*/  ISETP.GT.U32.AND P6, PT, R8, R21, PT ;  /* 0x000000150800720c */ /* 0x000fe20003fc4070 */
[----:B------:R-:W-:Y:S02]  /*5560*/  @!P2 IMAD.MOV R3, RZ, RZ, -R3 ;  /* 0x000000ffff03a224 */ /* 0x000fe400078e0a03 */
[----:B------:R-:W-:Y:S01]  /*5570*/  IMAD.HI.U32 R18, R0, R15, RZ ;  /* 0x0000000f00127227 */ /* 0x000fe200078e00ff */
[----:B------:R-:W-:Y:S02]  /*5580*/  ISETP.GT.U32.AND P2, PT, R8, R14, PT ;  /* 0x0000000e0800720c */ /* 0x000fe40003f44070 */
[----:B------:R0:W-:Y:S01]  /*5590*/  STL [R1+0xf4], R3 ;  /* 0x0000f40301007387 */ /* 0x0001e20000100800 */
[----:B------:R-:W-:-:S04]  /*55a0*/  IMAD.HI.U32 R9, R0, R11, RZ ;  /* 0x0000000b00097227 */ /* 0x000fc800078e00ff */
[--C-:B------:R-:W-:Y:S01]  /*55b0*/  @!P3 IMAD.IADD R7, R7, 0x1, -R8.reuse ;  /* 0x000000010707b824 */ /* 0x100fe200078e0a08 */
[C---:B------:R-:W-:Y:S01]  /*55c0*/  ISETP.GT.U32.AND P3, PT, R8.reuse, R2, PT ;  /* 0x000000020800720c */ /* 0x040fe20003f64070 */
[----:B------:R-:W-:Y:S02]  /*55d0*/  @!P6 IMAD.IADD R21, R21, 0x1, -R8 ;  /* 0x000000011515e824 */ /* 0x000fe400078e0a08 */
[----:B------:R-:W-:Y:S01]  /*55e0*/  IMAD.MOV R18, RZ, RZ, -R18 ;  /* 0x000000ffff127224 */ /* 0x000fe200078e0a12 */
[C---:B------:R-:W-:Y:S01]  /*55f0*/  ISETP.GT.U32.AND P6, PT, R8.reuse, R7, PT ;  /* 0x000000070800720c */ /* 0x040fe20003fc4070 */
[----:B0-----:R-:W-:Y:S02]  /*5600*/  IMAD.MOV.U32 R3, RZ, RZ, R13 ;  /* 0x000000ffff037224 */ /* 0x001fe400078e000d */
[----:B------:R-:W-:Y:S02]  /*5610*/  IMAD.MOV R9, RZ, RZ, -R9 ;  /* 0x000000ffff097224 */ /* 0x000fe400078e0a09 */
[----:B------:R-:W-:Y:S01]  /*5620*/  @!P1 IMAD.MOV R3, RZ, RZ, -R3 ;  /* 0x000000ffff039224 */ /* 0x000fe200078e0a03 */
[C---:B------:R-:W-:Y:S01]  /*5630*/  ISETP.GT.U32.AND P1, PT, R8.reuse, R21, PT ;  /* 0x000000150800720c */ /* 0x040fe20003f24070 */
[----:B------:R-:W-:Y:S01]  /*5640*/  IMAD R15, R8, R18, R15 ;  /* 0x00000012080f7224 */ /* 0x000fe200078e020f */
[----:B------:R-:W-:Y:S01]  /*5650*/  IADD3 R18, R10, 0x10c, RZ ;  /* 0x0000010c0a127810 */ /* 0x000fe20007ffe0ff */
[----:B------:R-:W-:Y:S01]  /*5660*/  IMAD R9, R8, R9, R11 ;  /* 0x0000000908097224 */ /* 0x000fe200078e020b */
[----:B------:R0:W-:Y:S01]  /*5670*/  STL [R1+0xf0], R3 ;  /* 0x0000f00301007387 */ /* 0x0001e20000100800 */
[--C-:B------:R-:W-:Y:S01]  /*5680*/  @!P3 IMAD.IADD R2, R2, 0x1, -R8.reuse ;  /* 0x000000010202b824 */ /* 0x100fe200078e0a08 */
[C---:B------:R-:W-:Y:S01]  /*5690*/  ISETP.GT.U32.AND P3, PT, R8.reuse, R15, PT ;  /* 0x0000000f0800720c */ /* 0x040fe20003f64070 */
[--C-:B------:R-:W-:Y:S01]  /*56a0*/  @!P6 IMAD.IADD R7, R7, 0x1, -R8.reuse ;  /* 0x000000010707e824 */ /* 0x100fe200078e0a08 */
[----:B------:R-:W-:Y:S01]  /*56b0*/  ISETP.GT.U32.AND P6, PT, R8, R9, PT ;  /* 0x000000090800720c */ /* 0x000fe20003fc4070 */
[----:B------:R-:W-:Y:S01]  /*56c0*/  @!P2 IMAD.IADD R14, R14, 0x1, -R8 ;  /* 0x000000010e0ea824 */ /* 0x000fe200078e0a08 */
[----:B------:R-:W-:Y:S01]  /*56d0*/  IADD3 R11, R10, 0x108, RZ ;  /* 0x000001080a0b7810 */ /* 0x000fe20007ffe0ff */
[----:B------:R-:W-:Y:S01]  /*56e0*/  IMAD.MOV.U32 R22, RZ, RZ, R2 ;  /* 0x000000ffff167224 */ /* 0x000fe200078e0002 */
[----:B------:R-:W-:Y:S01]  /*56f0*/  IABS R5, R18 ;  /* 0x0000001200057213 */ /* 0x000fe20000000000 */
[----:B------:R-:W-:Y:S01]  /*5700*/  @!P1 IMAD.IADD R21, R21, 0x1, -R8 ;  /* 0x0000000115159824 */ /* 0x000fe200078e0a08 */
[----:B------:R-:W-:Y:S01]  /*5710*/  IABS R13, R11 ;  /* 0x0000000b000d7213 */ /* 0x000fe20000000000 */
[----:B0-----:R-:W-:Y:S01]  /*5720*/  IMAD.MOV.U32 R3, RZ, RZ, R16 ;  /* 0x000000ffff037224 */ /* 0x001fe200078e0010 */
[----:B------:R-:W-:Y:S01]  /*5730*/  ISETP.GE.AND P2, PT, R4, RZ, PT ;  /* 0x000000ff0400720c */ /* 0x000fe20003f46270 */
[----:B------:R-:W-:Y:S01]  /*5740*/  IMAD.HI.U32 R4, R0, R5, RZ ;  /* 0x0000000500047227 */ /* 0x000fe200078e00ff */
[----:B------:R-:W-:-:S02]  /*5750*/  ISETP.GE.AND P1, PT, R12, RZ, PT ;  /* 0x000000ff0c00720c */ /* 0x000fc40003f26270 */
[----:B------:R-:W-:Y:S01]  /*5760*/  IADD3 R2, R10, 0x104, RZ ;  /* 0x000001040a027810 */ /* 0x000fe20007ffe0ff */
[----:B------:R-:W-:Y:S01]  /*5770*/  @!P4 IMAD.MOV R3, RZ, RZ, -R3 ;  /* 0x000000ffff03c224 */ /* 0x000fe200078e0a03 */
[----:B------:R-:W-:Y:S01]  /*5780*/  ISETP.GT.U32.AND P4, PT, R8, R20, PT ;  /* 0x000000140800720c */ /* 0x000fe20003f84070 */
[----:B------:R-:W-:Y:S01]  /*5790*/  @!P3 IMAD.IADD R15, R15, 0x1, -R8 ;  /* 0x000000010f0fb824 */ /* 0x000fe200078e0a08 */
[----:B------:R-:W-:Y:S01]  /*57a0*/  ISETP.GE.AND P3, PT, R6, RZ, PT ;  /* 0x000000ff0600720c */ /* 0x000fe20003f66270 */
[----:B------:R-:W-:Y:S01]  /*57b0*/  @!P0 IMAD.MOV R22, RZ, RZ, -R22 ;  /* 0x000000ffff168224 */ /* 0x000fe200078e0a16 */
[----:B------:R0:W-:Y:S01]  /*57c0*/  STL [R1+0xec], R3 ;  /* 0x0000ec0301007387 */ /* 0x0001e20000100800 */
[----:B------:R-:W-:Y:S01]  /*57d0*/  @!P6 IMAD.IADD R9, R9, 0x1, -R8 ;  /* 0x000000010909e824 */ /* 0x000fe200078e0a08 */
[----:B------:R-:W-:Y:S01]  /*57e0*/  ISETP.GT.U32.AND P6, PT, R8, R15, PT ;  /* 0x0000000f0800720c */ /* 0x000fe20003fc4070 */
[----:B------:R-:W-:Y:S01]  /*57f0*/  IMAD.HI.U32 R16, R0, R13, RZ ;  /* 0x0000000d00107227 */ /* 0x000fe200078e00ff */
[----:B------:R-:W-:Y:S01]  /*5800*/  STL [R1+0xe0], R22 ;  /* 0x0000e01601007387 */ /* 0x000fe20000100800 */
[----:B------:R-:W-:-:S02]  /*5810*/  IABS R12, R2 ;  /* 0x00000002000c7213 */ /* 0x000fc40000000000 */
[----:B------:R-:W-:Y:S02]  /*5820*/  IMAD.MOV R4, RZ, RZ, -R4 ;  /* 0x000000ffff047224 */ /* 0x000fe400078e0a04 */
[----:B------:R-:W-:Y:S01]  /*5830*/  @!P4 IMAD.IADD R20, R20, 0x1, -R8 ;  /* 0x000000011414c824 */ /* 0x000fe200078e0a08 */
[----:B------:R-:W-:Y:S01]  /*5840*/  ISETP.GE.AND P4, PT, R19, RZ, PT ;  /* 0x000000ff1300720c */ /* 0x000fe20003f86270 */
[----:B0-----:R-:W-:Y:S01]  /*5850*/  IMAD.MOV.U32 R3, RZ, RZ, R14 ;  /* 0x000000ffff037224 */ /* 0x001fe200078e000e */
[----:B------:R-:W-:Y:S01]  /*5860*/  IADD3 R14, R10, 0xfc, RZ ;  /* 0x000000fc0a0e7810 */ /* 0x000fe20007ffe0ff */
[----:B------:R-:W-:Y:S01]  /*5870*/  IMAD.MOV R16, RZ, RZ, -R16 ;  /* 0x000000ffff107224 */ /* 0x000fe200078e0a10 */
[C---:B------:R-:W-:Y:S01]  /*5880*/  ISETP.GT.U32.AND P0, PT, R8.reuse, R20, PT ;  /* 0x000000140800720c */ /* 0x040fe20003f04070 */
[----:B------:R-:W-:Y:S01]  /*5890*/  @!P5 IMAD.MOV R3, RZ, RZ, -R3 ;  /* 0x000000ffff03d224 */ /* 0x000fe200078e0a03 */
[C---:B------:R-:W-:Y:S01]  /*58a0*/  ISETP.GT.U32.AND P5, PT, R8.reuse, R9, PT ;  /* 0x000000090800720c */ /* 0x040fe20003fa4070 */
[----:B------:R-:W-:Y:S01]  /*58b0*/  IMAD R4, R8, R4, R5 ;  /* 0x0000000408047224 */ /* 0x000fe200078e0205 */
[----:B------:R-:W-:Y:S01]  /*58c0*/  IADD3 R5, R10, 0x100, RZ ;  /* 0x000001000a057810 */ /* 0x000fe20007ffe0ff */
[----:B------:R-:W-:Y:S01]  /*58d0*/  IMAD.MOV.U32 R6, RZ, RZ, R7 ;  /* 0x000000ffff067224 */ /* 0x000fe200078e0007 */
[----:B------:R0:W-:Y:S01]  /*58e0*/  STL [R1+0xdc], R3 ;  /* 0x0000dc0301007387 */ /* 0x0001e20000100800 */
[----:B------:R-:W-:-:S02]  /*58f0*/  IMAD R13, R8, R16, R13 ;  /* 0x00000010080d7224 */ /* 0x000fc400078e020d */
[----:B------:R-:W-:Y:S01]  /*5900*/  @!P2 IMAD.MOV R6, RZ, RZ, -R6 ;  /* 0x000000ffff06a224 */ /* 0x000fe200078e0a06 */
[----:B------:R-:W-:Y:S01]  /*5910*/  ISETP.GT.U32.AND P2, PT, R8, R4, PT ;  /* 0x000000040800720c */ /* 0x000fe20003f44070 */
[--C-:B------:R-:W-:Y:S01]  /*5920*/  @!P6 IMAD.IADD R15, R15, 0x1, -R8.reuse ;  /* 0x000000010f0fe824 */ /* 0x100fe200078e0a08 */
[----:B------:R-:W-:Y:S01]  /*5930*/  ISETP.GE.AND P6, PT, R18, RZ, PT ;  /* 0x000000ff1200720c */ /* 0x000fe20003fc6270 */
[----:B------:R-:W-:Y:S01]  /*5940*/  @!P0 IMAD.IADD R20, R20, 0x1, -R8 ;  /* 0x0000000114148824 */ /* 0x000fe200078e0a08 */
[----:B------:R-:W-:Y:S01]  /*5950*/  ISETP.GT.U32.AND P0, PT, R8, R13, PT ;  /* 0x0000000d0800720c */ /* 0x000fe20003f04070 */
[----:B------:R2:W-:Y:S01]  /*5960*/  STL [R1+0xd8], R6 ;  /* 0x0000d80601007387 */ /* 0x0005e20000100800 */
[----:B0-----:R-:W-:Y:S02]  /*5970*/  IMAD.MOV.U32 R3, RZ, RZ, R21 ;  /* 0x000000ffff037224 */ /* 0x001fe400078e0015 */
[----:B------:R-:W-:Y:S02]  /*5980*/  IMAD.MOV.U32 R7, RZ, RZ, R20 ;  /* 0x000000ffff077224 */ /* 0x000fe400078e0014 */
[----:B------:R-:W-:Y:S01]  /*5990*/  @!P1 IMAD.MOV R3, RZ, RZ, -R3 ;  /* 0x000000ffff039224 */ /* 0x000fe200078e0a03 */
[----:B------:R-:W-:Y:S01]  /*59a0*/  ISETP.GE.AND P1, PT, R17, RZ, PT ;  /* 0x000000ff1100720c */ /* 0x000fe20003f26270 */
[----:B------:R-:W-:Y:S01]  /*59b0*/  @!P4 IMAD.MOV R7, RZ, RZ, -R7 ;  /* 0x000000ffff07c224 */ /* 0x000fe200078e0a07 */
[----:B------:R-:W-:Y:S01]  /*59c0*/  IABS R17, R5 ;  /* 0x0000000500117213 */ /* 0x000fe20000000000 */
[----:B------:R-:W-:Y:S01]  /*59d0*/  @!P5 IMAD.IADD R9, R9, 0x1, -R8 ;  /* 0x000000010909d824 */ /* 0x000fe200078e0a08 */
[----:B------:R0:W-:Y:S01]  /*59e0*/  STL [R1+0xd4], R3 ;  /* 0x0000d40301007387 */ /* 0x0001e20000100800 */
[----:B--2---:R-:W-:Y:S01]  /*59f0*/  IMAD.HI.U32 R6, R0, R12, RZ ;  /* 0x0000000c00067227 */ /* 0x004fe200078e00ff */
[----:B------:R-:W-:-:S02]  /*5a00*/  ISETP.GE.AND P5, PT, R11, RZ, PT ;  /* 0x000000ff0b00720c */ /* 0x000fc40003fa6270 */
[----:B------:R-:W-:Y:S01]  /*5a10*/  STL [R1+0xd0], R7 ;  /* 0x0000d00701007387 */ /* 0x000fe20000100800 */
[----:B------:R-:W-:Y:S01]  /*5a20*/  @!P2 IMAD.IADD R4, R4, 0x1, -R8 ;  /* 0x000000010404a824 */ /* 0x000fe200078e0a08 */
[----:B------:R-:W-:Y:S01]  /*5a30*/  ISETP.GE.AND P2, PT, R2, RZ, PT ;  /* 0x000000ff0200720c */ /* 0x000fe20003f46270 */
[----:B------:R-:W-:Y:S02]  /*5a40*/  IMAD.MOV R6, RZ, RZ, -R6 ;  /* 0x000000ffff067224 */ /* 0x000fe400078e0a06 */
[----:B------:R-:W-:Y:S01]  /*5a50*/  @!P0 IMAD.IADD R13, R13, 0x1, -R8 ;  /* 0x000000010d0d8824 */ /* 0x000fe200078e0a08 */
[C---:B------:R-:W-:Y:S01]  /*5a60*/  ISETP.GT.U32.AND P0, PT, R8.reuse, R4, PT ;  /* 0x000000040800720c */ /* 0x040fe20003f04070 */
[----:B0-----:R-:W-:Y:S02]  /*5a70*/  IMAD.MOV.U32 R3, RZ, RZ, R15 ;  /* 0x000000ffff037224 */ /* 0x001fe400078e000f */
[C---:B------:R-:W-:Y:S01]  /*5a80*/  IMAD R12, R8.reuse, R6, R12 ;  /* 0x00000006080c7224 */ /* 0x040fe200078e020c */
[----:B------:R-:W-:Y:S01]  /*5a90*/  ISETP.GT.U32.AND P4, PT, R8, R13, PT ;  /* 0x0000000d0800720c */ /* 0x000fe20003f84070 */
[----:B------:R-:W-:Y:S01]  /*5aa0*/  @!P3 IMAD.MOV R3, RZ, RZ, -R3 ;  /* 0x000000ffff03b224 */ /* 0x000fe200078e0a03 */
[----:B------:R-:W-:Y:S01]  /*5ab0*/  ISETP.GE.AND P3, PT, R5, RZ, PT ;  /* 0x000000ff0500720c */ /* 0x000fe20003f66270 */
[----:B------:R-:W-:Y:S01]  /*5ac0*/  IMAD.HI.U32 R2, R0, R17, RZ ;  /* 0x0000001100027227 */ /* 0x000fe200078e00ff */
[----:B------:R-:W-:-:S02]  /*5ad0*/  IADD3 R5, R10, 0xf8, RZ ;  /* 0x000000f80a057810 */ /* 0x000fc40007ffe0ff */
[----:B------:R0:W-:Y:S01]  /*5ae0*/  STL [R1+0xcc], R3 ;  /* 0x0000cc0301007387 */ /* 0x0001e20000100800 */
[----:B------:R-:W-:Y:S02]  /*5af0*/  IMAD.MOV R2, RZ, RZ, -R2 ;  /* 0x000000ffff027224 */ /* 0x000fe400078e0a02 */
[--C-:B------:R-:W-:Y:S01]  /*5b00*/  @!P0 IMAD.IADD R4, R4, 0x1, -R8.reuse ;  /* 0x0000000104048824 */ /* 0x100fe200078e0a08 */
[----:B------:R-:W-:Y:S01]  /*5b10*/  ISETP.GE.AND P0, PT, R14, RZ, PT ;  /* 0x000000ff0e00720c */ /* 0x000fe20003f06270 */
[----:B------:R-:W-:Y:S01]  /*5b20*/  IMAD R17, R8, R2, R17 ;  /* 0x0000000208117224 */ /* 0x000fe200078e0211 */
[----:B------:R-:W-:Y:S01]  /*5b30*/  IABS R14, R14 ;  /* 0x0000000e000e7213 */ /* 0x000fe20000000000 */
[----:B------:R-:W-:Y:S01]  /*5b40*/  @!P4 IMAD.IADD R13, R13, 0x1, -R8 ;  /* 0x000000010d0dc824 */ /* 0x000fe200078e0a08 */
[----:B------:R-:W-:Y:S01]  /*5b50*/  IADD3 R2, R10, 0xf4, RZ ;  /* 0x000000f40a027810 */ /* 0x000fe20007ffe0ff */
[----:B0-----:R-:W-:Y:S01]  /*5b60*/  IMAD.MOV.U32 R3, RZ, RZ, R9 ;  /* 0x000000ffff037224 */ /* 0x001fe200078e0009 */
[----:B------:R-:W-:Y:S01]  /*5b70*/  ISETP.GT.U32.AND P4, PT, R8, R17, PT ;  /* 0x000000110800720c */ /* 0x000fe20003f84070 */
[----:B------:R-:W-:Y:S01]  /*5b80*/  IMAD.HI.U32 R6, R0, R14, RZ ;  /* 0x0000000e00067227 */ /* 0x000fe200078e00ff */
[----:B------:R-:W-:-:S02]  /*5b90*/  IABS R7, R2 ;  /* 0x0000000200077213 */ /* 0x000fc40000000000 */
[----:B------:R-:W-:Y:S01]  /*5ba0*/  IABS R9, R5 ;  /* 0x0000000500097213 */ /* 0x000fe20000000000 */
[----:B------:R-:W-:Y:S01]  /*5bb0*/  @!P1 IMAD.MOV R3, RZ, RZ, -R3 ;  /* 0x000000ffff039224 */ /* 0x000fe200078e0a03 */
[----:B------:R-:W-:Y:S01]  /*5bc0*/  ISETP.GT.U32.AND P1, PT, R8, R12, PT ;  /* 0x0000000c0800720c */ /* 0x000fe20003f24070 */
[----:B------:R-:W-:-:S03]  /*5bd0*/  IMAD.MOV R6, RZ, RZ, -R6 ;  /* 0x000000ffff067224 */ /* 0x000fc600078e0a06 */
[----:B------:R0:W-:Y:S01]  /*5be0*/  STL [R1+0xc8], R3 ;  /* 0x0000c80301007387 */ /* 0x0001e20000100800 */
[----:B------:R-:W-:Y:S02]  /*5bf0*/  IMAD R14, R8, R6, R14 ;  /* 0x00000006080e7224 */ /* 0x000fe400078e020e */
[----:B------:R-:W-:-:S05]  /*5c00*/  @!P4 IMAD.IADD R17, R17, 0x1, -R8 ;  /* 0x000000011111c824 */ /* 0x000fca00078e0a08 */
[----:B------:R-:W-:Y:S01]  /*5c10*/  ISETP.GT.U32.AND P4, PT, R8, R17, PT ;  /* 0x000000110800720c */ /* 0x000fe20003f84070 */
[----:B------:R-:W-:Y:S01]  /*5c20*/  @!P1 IMAD.IADD R12, R12, 0x1, -R8 ;  /* 0x000000010c0c9824 */ /* 0x000fe200078e0a08 */
[----:B------:R-:W-:Y:S01]  /*5c30*/  ISETP.GE.AND P1, PT, R5, RZ, PT ;  /* 0x000000ff0500720c */ /* 0x000fe20003f26270 */
[----:B0-----:R-:W-:Y:S02]  /*5c40*/  IMAD.MOV.U32 R3, RZ, RZ, R4 ;  /* 0x000000ffff037224 */ /* 0x001fe400078e0004 */
[----:B------:R-:W-:-:S04]  /*5c50*/  IMAD.HI.U32 R4, R0, R7, RZ ;  /* 0x0000000700047227 */ /* 0x000fc800078e00ff */
[----:B------:R-:W-:Y:S01]  /*5c60*/  @!P6 IMAD.MOV R3, RZ, RZ, -R3 ;  /* 0x000000ffff03e224 */ /* 0x000fe200078e0a03 */
[----:B------:R-:W-:Y:S01]  /*5c70*/  ISETP.GT.U32.AND P6, PT, R8, R12, PT ;  /* 0x0000000c0800720c */ /* 0x000fe20003fc4070 */
[----:B------:R-:W-:-:S03]  /*5c80*/  IMAD.HI.U32 R5, R0, R9, RZ ;  /* 0x0000000900057227 */ /* 0x000fc600078e00ff */
[----:B------:R0:W-:Y:S01]  /*5c90*/  STL [R1+0x5c], R3 ;  /* 0x00005c0301007387 */ /* 0x0001e20000100800 */
[----:B------:R-:W-:Y:S02]  /*5ca0*/  IMAD.MOV R4, RZ, RZ, -R4 ;  /* 0x000000ffff047224 */ /* 0x000fe400078e0a04 */
[----:B------:R-:W-:Y:S02]  /*5cb0*/  IMAD.MOV R5, RZ, RZ, -R5 ;  /* 0x000000ffff057224 */ /* 0x000fe400078e0a05 */
[----:B------:R-:W-:Y:S01]  /*5cc0*/  IMAD R7, R8, R4, R7 ;  /* 0x0000000408077224 */ /* 0x000fe200078e0207 */
[----:B------:R-:W-:Y:S01]  /*5cd0*/  IADD3 R4, R10, 0xe4, RZ ;  /* 0x000000e40a047810 */ /* 0x000fe20007ffe0ff */
[----:B------:R-:W-:Y:S01]  /*5ce0*/  IMAD R9, R8, R5, R9 ;  /* 0x0000000508097224 */ /* 0x000fe200078e0209 */
[----:B------:R-:W-:Y:S01]  /*5cf0*/  IADD3 R5, R10, 0xe8, RZ ;  /* 0x000000e80a057810 */ /* 0x000fe20007ffe0ff */
[--C-:B------:R-:W-:Y:S01]  /*5d00*/  @!P6 IMAD.IADD R12, R12, 0x1, -R8.reuse ;  /* 0x000000010c0ce824 */ /* 0x100fe200078e0a08 */
[----:B------:R-:W-:Y:S01]  /*5d10*/  ISETP.GT.U32.AND P6, PT, R8, R14, PT ;  /* 0x0000000e0800720c */ /* 0x000fe20003fc4070 */
[----:B0-----:R-:W-:Y:S01]  /*5d20*/  IMAD.MOV.U32 R3, RZ, RZ, R13 ;  /* 0x000000ffff037224 */ /* 0x001fe200078e000d */
[----:B------:R-:W-:Y:S01]  /*5d30*/  IADD3 R13, R10, 0xec, RZ ;  /* 0x000000ec0a0d7810 */ /* 0x000fe20007ffe0ff */
[----:B------:R-:W-:Y:S01]  /*5d40*/  @!P4 IMAD.IADD R17, R17, 0x1, -R8 ;  /* 0x000000011111c824 */ /* 0x000fe200078e0a08 */
[----:B------:R-:W-:Y:S01]  /*5d50*/  ISETP.GT.U32.AND P4, PT, R8, R9, PT ;  /* 0x000000090800720c */ /* 0x000fe20003f84070 */
[----:B------:R-:W-:Y:S01]  /*5d60*/  @!P5 IMAD.MOV R3, RZ, RZ, -R3 ;  /* 0x000000ffff03d224 */ /* 0x000fe200078e0a03 */
[----:B------:R-:W-:-:S02]  /*5d70*/  ISETP.GE.AND P5, PT, R2, RZ, PT ;  /* 0x000000ff0200720c */ /* 0x000fc40003fa6270 */
[----:B------:R-:W-:Y:S02]  /*5d80*/  IADD3 R2, R10, 0xf0, RZ ;  /* 0x000000f00a027810 */ /* 0x000fe40007ffe0ff */
[----:B------:R0:W-:Y:S01]  /*5d90*/  STL [R1+0xc4], R3 ;  /* 0x0000c40301007387 */ /* 0x0001e20000100800 */
[----:B------:R-:W-:Y:S02]  /*5da0*/  IABS R15, R5 ;  /* 0x00000005000f7213 */ /* 0x000fe40000000000 */
[--C-:B------:R-:W-:Y:S01]  /*5db0*/  @!P6 IMAD.IADD R14, R14, 0x1, -R8.reuse ;  /* 0x000000010e0ee824 */ /* 0x100fe200078e0a08 */
[----:B------:R-:W-:Y:S02]  /*5dc0*/  ISETP.GT.U32.AND P6, PT, R8, R7, PT ;  /* 0x000000070800720c */ /* 0x000fe40003fc4070 */
[----:B------:R-:W-:Y:S01]  /*5dd0*/  IABS R6, R2 ;  /* 0x0000000200067213 */ /* 0x000fe20000000000 */
[----:B------:R-:W-:Y:S01]  /*5de0*/  @!P4 IMAD.IADD R9, R9, 0x1, -R8 ;  /* 0x000000010909c824 */ /* 0x000fe200078e0a08 */
[----:B------:R-:W-:Y:S01]  /*5df0*/  IABS R16, R13 ;  /* 0x0000000d00107213 */ /* 0x000fe20000000000 */
[----:B0-----:R-:W-:Y:S01]  /*5e00*/  IMAD.MOV.U32 R3, RZ, RZ, R12 ;  /* 0x000000ffff037224 */ /* 0x001fe200078e000c */
[----:B------:R-:W-:Y:S01]  /*5e10*/  IABS R11, R4 ;  /* 0x00000004000b7213 */ /* 0x000fe20000000000 */
[----:B------:R-:W-:Y:S01]  /*5e20*/  IMAD.HI.U32 R12, R0, R6, RZ ;  /* 0x00000006000c7227 */ /* 0x000fe200078e00ff */
[----:B------:R-:W-:-:S03]  /*5e30*/  ISETP.GT.U32.AND P4, PT, R8, R9, PT ;  /* 0x000000090800720c */ /* 0x000fc60003f84070 */
[----:B------:R-:W-:Y:S01]  /*5e40*/  @!P2 IMAD.MOV R3, RZ, RZ, -R3 ;  /* 0x000000ffff03a224 */ /* 0x000fe200078e0a03 */
[C---:B------:R-:W-:Y:S01]  /*5e50*/  ISETP.GT.U32.AND P2, PT, R8.reuse, R14, PT ;  /* 0x0000000e0800720c */ /* 0x040fe20003f44070 */
[----:B------:R-:W-:Y:S02]  /*5e60*/  @!P6 IMAD.IADD R7, R7, 0x1, -R8 ;  /* 0x000000010707e824 */ /* 0x000fe400078e0a08 */
[----:B------:R-:W-:Y:S01]  /*5e70*/  IMAD.MOV R12, RZ, RZ, -R12 ;  /* 0x000000ffff0c7224 */ /* 0x000fe200078e0a0c */
[----:B------:R0:W-:Y:S02]  /*5e80*/  STL [R1+0x7c], R3 ;  /* 0x00007c0301007387 */ /* 0x0001e40000100800 */
[----:B------:R-:W-:-:S03]  /*5e90*/  ISETP.GT.U32.AND P6, PT, R8, R7, PT ;  /* 0x000000070800720c */ /* 0x000fc60003fc4070 */
[----:B------:R-:W-:Y:S01]  /*5ea0*/  @!P4 IMAD.IADD R9, R9, 0x1, -R8 ;  /* 0x000000010909c824 */ /* 0x000fe200078e0a08 */
[----:B------:R-:W-:-:S03]  /*5eb0*/  ISETP.GE.AND P4, PT, R13, RZ, PT ;  /* 0x000000ff0d00720c */ /* 0x000fc60003f86270 */
[----:B------:R-:W-:Y:S02]  /*5ec0*/  @!P2 IMAD.IADD R14, R14, 0x1, -R8 ;  /* 0x000000010e0ea824 */ /* 0x000fe400078e0a08 */
[----:B0-----:R-:W-:Y:S02]  /*5ed0*/  IMAD.MOV.U32 R3, RZ, RZ, R17 ;  /* 0x000000ffff037224 */ /* 0x001fe400078e0011 */
[----:B------:R-:W-:-:S04]  /*5ee0*/  IMAD.HI.U32 R17, R0, R16, RZ ;  /* 0x0000001000117227 */ /* 0x000fc800078e00ff */
[----:B------:R-:W-:Y:S01]  /*5ef0*/  @!P3 IMAD.MOV R3, RZ, RZ, -R3 ;  /* 0x000000ffff03b224 */ /* 0x000fe200078e0a03 */
[----:B------:R-:W-:Y:S01]  /*5f00*/  ISETP.GE.AND P3, PT, R2, RZ, PT ;  /* 0x000000ff0200720c */ /* 0x000fe20003f66270 */
[----:B------:R-:W-:Y:S02]  /*5f10*/  IMAD R2, R8, R12, R6 ;  /* 0x0000000c08027224 */ /* 0x000fe400078e0206 */
[----:B------:R-:W-:Y:S01]  /*5f20*/  IMAD.HI.U32 R6, R0, R15, RZ ;  /* 0x0000000f00067227 */ /* 0x000fe200078e00ff */
[----:B------:R0:W-:Y:S02]  /*5f30*/  STL [R1+0xc0], R3 ;  /* 0x0000c00301007387 */ /* 0x0001e40000100800 */
[----:B------:R-:W-:Y:S01]  /*5f40*/  ISETP.GT.U32.AND P2, PT, R8, R2, PT ;  /* 0x000000020800720c */ /* 0x000fe20003f44070 */
[----:B------:R-:W-:-:S04]  /*5f50*/  IMAD.HI.U32 R12, R0, R11, RZ ;  /* 0x0000000b000c7227 */ /* 0x000fc800078e00ff */
[----:B------:R-:W-:Y:S02]  /*5f60*/  IMAD.MOV R6, RZ, RZ, -R6 ;  /* 0x000000ffff067224 */ /* 0x000fe400078e0a06 */
[----:B------:R-:W-:Y:S02]  /*5f70*/  IMAD.MOV R17, RZ, RZ, -R17 ;  /* 0x000000ffff117224 */ /* 0x000fe400078e0a11 */
[----:B0-----:R-:W-:Y:S02]  /*5f80*/  IMAD.MOV.U32 R3, RZ, RZ, R14 ;  /* 0x000000ffff037224 */ /* 0x001fe400078e000e */
[----:B------:R-:W-:Y:S02]  /*5f90*/  IMAD.MOV R12, RZ, RZ, -R12 ;  /* 0x000000ffff0c7224 */ /* 0x000fe400078e0a0c */
[----:B------:R-:W-:Y:S02]  /*5fa0*/  @!P0 IMAD.MOV R3, RZ, RZ, -R3 ;  /* 0x000000ffff038224 */ /* 0x000fe400078e0a03 */
[----:B------:R-:W-:Y:S01]  /*5fb0*/  IMAD R15, R8, R6, R15 ;  /* 0x00000006080f7224 */ /* 0x000fe200078e020f */
[----:B------:R-:W-:Y:S01]  /*5fc0*/  IADD3 R6, R10, 0xe0, RZ ;  /* 0x000000e00a067810 */ /* 0x000fe20007ffe0ff */
[----:B------:R-:W-:Y:S01]  /*5fd0*/  @!P6 IMAD.IADD R7, R7, 0x1, -R8 ;  /* 0x000000010707e824 */ /* 0x000fe200078e0a08 */
[----:B------:R0:W-:Y:S01]  /*5fe0*/  STL [R1+0xac], R3 ;  /* 0x0000ac0301007387 */ /* 0x0001e20000100800 */
[C---:B------:R-:W-:Y:S01]  /*5ff0*/  IMAD R13, R8.reuse, R17, R16 ;  /* 0x00000011080d7224 */ /* 0x040fe200078e0210 */
[C---:B------:R-:W-:Y:S01]  /*6000*/  ISETP.GT.U32.AND P6, PT, R8.reuse, R15, PT ;  /* 0x0000000f0800720c */ /* 0x040fe20003fc4070 */
[----:B------:R-:W-:Y:S01]  /*6010*/  IMAD R11, R8, R12, R11 ;  /* 0x0000000c080b7224 */ /* 0x000fe200078e020b */
[----:B------:R-:W-:Y:S01]  /*6020*/  IABS R14, R6 ;  /* 0x00000006000e7213 */ /* 0x000fe20000000000 */
[----:B------:R-:W-:Y:S01]  /*6030*/  @!P2 IMAD.IADD R2, R2, 0x1, -R8 ;  /* 0x000000010202a824 */ /* 0x000fe200078e0a08 */
[C---:B------:R-:W-:Y:S01]  /*6040*/  ISETP.GT.U32.AND P0, PT, R8.reuse, R13, PT ;  /* 0x0000000d0800720c */ /* 0x040fe20003f04070 */
[----:B------:R-:W-:Y:S01]  /*6050*/  @!P1 IMAD.MOV R9, RZ, RZ, -R9 ;  /* 0x000000ffff099224 */ /* 0x000fe200078e0a09 */
[----:B------:R-:W-:Y:S01]  /*6060*/  ISETP.GE.AND P1, PT, R5, RZ, PT ;  /* 0x000000ff0500720c */ /* 0x000fe20003f26270 */
[----:B0-----:R-:W-:Y:S01]  /*6070*/  IMAD.MOV.U32 R3, RZ, RZ, R7 ;  /* 0x000000ffff037224 */ /* 0x001fe200078e0007 */
[----:B------:R-:W-:-:S02]  /*6080*/  ISETP.GT.U32.AND P2, PT, R8, R2, PT ;  /* 0x000000020800720c */ /* 0x000fc40003f44070 */
[----:B------:R0:W-:Y:S01]  /*6090*/  STL [R1+0xb4], R9 ;  /* 0x0000b40901007387 */ /* 0x0001e20000100800 */
[----:B------:R-:W-:Y:S01]  /*60a0*/  IADD3 R5, R10, 0xdc, RZ ;  /* 0x000000dc0a057810 */ /* 0x000fe20007ffe0ff */
[----:B------:R-:W-:Y:S01]  /*60b0*/  @!P5 IMAD.MOV R3, RZ, RZ, -R3 ;  /* 0x000000ffff03d224 */ /* 0x000fe200078e0a03 */
[----:B------:R-:W-:Y:S01]  /*60c0*/  ISETP.GT.U32.AND P5, PT, R8, R11, PT ;  /* 0x0000000b0800720c */ /* 0x000fe20003fa4070 */
[--C-:B------:R-:W-:Y:S01]  /*60d0*/  @!P6 IMAD.IADD R15, R15, 0x1, -R8.reuse ;  /* 0x000000010f0fe824 */ /* 0x100fe200078e0a08 */
[----:B------:R-:W-:Y:S01]  /*60e0*/  IADD3 R12, R10, 0xd0, RZ ;  /* 0x000000d00a0c7810 */ /* 0x000fe20007ffe0ff */
[----:B------:R-:W-:Y:S01]  /*60f0*/  IMAD.HI.U32 R7, R0, R14, RZ ;  /* 0x0000000e00077227 */ /* 0x000fe200078e00ff */
[----:B------:R2:W-:Y:S02]  /*6100*/  STL [R1+0xb8], R3 ;  /* 0x0000b80301007387 */ /* 0x0005e40000100800 */
[----:B------:R-:W-:Y:S01]  /*6110*/  IABS R16, R12 ;  /* 0x0000000c00107213 */ /* 0x000fe20000000000 */
[--C-:B------:R-:W-:Y:S01]  /*6120*/  @!P0 IMAD.IADD R13, R13, 0x1, -R8.reuse ;  /* 0x000000010d0d8824 */ /* 0x100fe200078e0a08 */
[----:B0-----:R-:W-:Y:S01]  /*6130*/  IABS R9, R5 ;  /* 0x0000000500097213 */ /* 0x001fe20000000000 */
[--C-:B------:R-:W-:Y:S01]  /*6140*/  @!P2 IMAD.IADD R2, R2, 0x1, -R8.reuse ;  /* 0x000000010202a824 */ /* 0x100fe200078e0a08 */
[----:B------:R-:W-:Y:S01]  /*6150*/  ISETP.GE.AND P0, PT, R6, RZ, PT ;  /* 0x000000ff0600720c */ /* 0x000fe20003f06270 */
[----:B------:R-:W-:Y:S01]  /*6160*/  IMAD.MOV R7, RZ, RZ, -R7 ;  /* 0x000000ffff077224 */ /* 0x000fe200078e0a07 */
[C---:B------:R-:W-:Y:S01]  /*6170*/  ISETP.GT.U32.AND P6, PT, R8.reuse, R13, PT ;  /* 0x0000000d0800720c */ /* 0x040fe20003fc4070 */
[----:B------:R-:W-:Y:S01]  /*6180*/  @!P5 IMAD.IADD R11, R11, 0x1, -R8 ;  /* 0x000000010b0bd824 */ /* 0x000fe200078e0a08 */
[----:B------:R-:W-:Y:S01]  /*6190*/  ISETP.GT.U32.AND P5, PT, R8, R15, PT ;  /* 0x0000000f0800720c */ /* 0x000fe20003fa4070 */
[----:B------:R-:W-:Y:S01]  /*61a0*/  IMAD.HI.U32 R6, R0, R9, RZ ;  /* 0x0000000900067227 */ /* 0x000fe200078e00ff */
[----:B------:R-:W-:-:S02]  /*61b0*/  ISETP.GE.AND P2, PT, R4, RZ, PT ;  /* 0x000000ff0400720c */ /* 0x000fc40003f46270 */
[C---:B------:R-:W-:Y:S01]  /*61c0*/  IADD3 R4, R10.reuse, 0xd8, RZ ;  /* 0x000000d80a047810 */ /* 0x040fe20007ffe0ff */
[----:B------:R-:W-:Y:S02]  /*61d0*/  IMAD.MOV R6, RZ, RZ, -R6 ;  /* 0x000000ffff067224 */ /* 0x000fe400078e0a06 */
[----:B--2---:R-:W-:Y:S01]  /*61e0*/  IMAD.MOV.U32 R3, RZ, RZ, R2 ;  /* 0x000000ffff037224 */ /* 0x004fe200078e0002 */
[----:B------:R-:W-:Y:S01]  /*61f0*/  IADD3 R2, R10, 0xd4, RZ ;  /* 0x000000d40a027810 */ /* 0x000fe20007ffe0ff */
[C---:B------:R-:W-:Y:S02]  /*6200*/  IMAD R9, R8.reuse, R6, R9 ;  /* 0x0000000608097224 */ /* 0x040fe400078e0209 */
[C---:B------:R-:W-:Y:S01]  /*6210*/  IMAD R14, R8.reuse, R7, R14 ;  /* 0x00000007080e7224 */ /* 0x040fe200078e020e */
[----:B------:R-:W-:Y:S01]  /*6220*/  IABS R6, R2 ;  /* 0x0000000200067213 */ /* 0x000fe20000000000 */
[----:B------:R-:W-:Y:S01]  /*6230*/  @!P3 IMAD.MOV R3, RZ, RZ, -R3 ;  /* 0x000000ffff03b224 */ /* 0x000fe200078e0a03 */
[C---:B------:R-:W-:Y:S01]  /*6240*/  ISETP.GT.U32.AND P3, PT, R8.reuse, R11, PT ;  /* 0x0000000b0800720c */ /* 0x040fe20003f64070 */
[--C-:B------:R-:W-:Y:S01]  /*6250*/  @!P5 IMAD.IADD R15, R15, 0x1, -R8.reuse ;  /* 0x000000010f0fd824 */ /* 0x100fe200078e0a08 */
[C---:B------:R-:W-:Y:S01]  /*6260*/  ISETP.GT.U32.AND P5, PT, R8.reuse, R9, PT ;  /* 0x000000090800720c */ /* 0x040fe20003fa4070 */
[----:B------:R-:W-:Y:S01]  /*6270*/  @!P6 IMAD.IADD R13, R13, 0x1, -R8 ;  /* 0x000000010d0de824 */ /* 0x000fe200078e0a08 */
[----:B------:R-:W-:Y:S01]  /*6280*/  ISETP.GT.U32.AND P6, PT, R8, R14, PT ;  /* 0x0000000e0800720c */ /* 0x000fe20003fc4070 */
[----:B------:R0:W-:Y:S01]  /*6290*/  STL [R1+0xbc], R3 ;  /* 0x0000bc0301007387 */ /* 0x0001e20000100800 */
[----:B------:R-:W-:Y:S01]  /*62a0*/  IMAD.HI.U32 R17, R0, R6, RZ ;  /* 0x0000000600117227 */ /* 0x000fe200078e00ff */
[----:B------:R-:W-:-:S03]  /*62b0*/  IABS R7, R4 ;  /* 0x0000000400077213 */ /* 0x000fc60000000000 */
[----:B------:R-:W-:-:S03]  /*62c0*/  @!P1 IMAD.MOV R15, RZ, RZ, -R15 ;  /* 0x000000ffff0f9224 */ /* 0x000fc600078e0a0f */
[--C-:B------:R-:W-:Y:S01]  /*62d0*/  @!P3 IMAD.IADD R11, R11, 0x1, -R8.reuse ;  /* 0x000000010b0bb824 */ /* 0x100fe200078e0a08 */
[----:B------:R-:W-:Y:S01]  /*62e0*/  ISETP.GE.AND P3, PT, R5, RZ, PT ;  /* 0x000000ff0500720c */ /* 0x000fe20003f66270 */
[----:B0-----:R-:W-:Y:S02]  /*62f0*/  IMAD.MOV.U32 R3, RZ, RZ, R13 ;  /* 0x000000ffff037224 */ /* 0x001fe400078e000d */
[----:B------:R-:W-:Y:S02]  /*6300*/  @!P5 IMAD.IADD R9, R9, 0x1, -R8 ;  /* 0x000000010909d824 */ /* 0x000fe400078e0a08 */
[----:B------:R-:W-:Y:S02]  /*6310*/  IMAD.MOV.U32 R5, RZ, RZ, R16 ;  /* 0x000000ffff057224 */ /* 0x000fe400078e0010 */
[----:B------:R-:W-:Y:S01]  /*6320*/  @!P6 IMAD.IADD R14, R14, 0x1, -R8 ;  /* 0x000000010e0ee824 */ /* 0x000fe200078e0a08 */
[----:B------:R-:W-:Y:S01]  /*6330*/  ISETP.GE.AND P6, PT, R4, RZ, PT ;  /* 0x000000ff0400720c */ /* 0x000fe20003fc6270 */
[----:B------:R-:W-:Y:S01]  /*6340*/  @!P4 IMAD.MOV R3, RZ, RZ, -R3 ;  /* 0x000000ffff03c224 */ /* 0x000fe200078e0a03 */
[----:B------:R-:W-:Y:S01]  /*6350*/  ISETP.GT.U32.AND P5, PT, R8, R9, PT ;  /* 0x000000090800720c */ /* 0x000fe20003fa4070 */
[----:B------:R-:W-:Y:S01]  /*6360*/  IMAD.HI.U32 R4, R0, R5, RZ ;  /* 0x0000000500047227 */ /* 0x000fe200078e00ff */
[----:B------:R-:W-:-:S02]  /*6370*/  ISETP.GT.U32.AND P4, PT, R8, R14, PT ;  /* 0x0000000e0800720c */ /* 0x000fc40003f84070 */
[----:B------:R0:W-:Y:S01]  /*6380*/  STL [R1+0xb0], R3 ;  /* 0x0000b00301007387 */ /* 0x0001e20000100800 */
[----:B------:R-:W-:Y:S01]  /*6390*/  IMAD.MOV R13, RZ, RZ, -R17 ;  /* 0x000000ffff0d7224 */ /* 0x000fe200078e0a11 */
[----:B------:R-:W-:Y:S01]  /*63a0*/  IADD3 R17, R10, 0xcc, RZ ;  /* 0x000000cc0a117810 */ /* 0x000fe20007ffe0ff */
[----:B------:R-:W-:Y:S01]  /*63b0*/  IMAD.MOV R4, RZ, RZ, -R4 ;  /* 0x000000ffff047224 */ /* 0x000fe200078e0a04 */
[----:B------:R2:W-:Y:S01]  /*63c0*/  STL [R1+0x9c], R15 ;  /* 0x00009c0f01007387 */ /* 0x0005e20000100800 */
[----:B------:R-:W-:Y:S02]  /*63d0*/  IMAD R6, R8, R13, R6 ;  /* 0x0000000d08067224 */ /* 0x000fe400078e0206 */
[----:B------:R-:W-:-:S04]  /*63e0*/  IMAD.HI.U32 R16, R0, R7, RZ ;  /* 0x0000000700107227 */ /* 0x000fc800078e00ff */
[----:B0-----:R-:W-:Y:S01]  /*63f0*/  IMAD.MOV.U32 R3, RZ, RZ, R11 ;  /* 0x000000ffff037224 */ /* 0x001fe200078e000b */
[----:B------:R-:W-:Y:S01]  /*6400*/  IADD3 R11, R10, 0xc8, RZ ;  /* 0x000000c80a0b7810 */ /* 0x000fe20007ffe0ff */
[C---:B------:R-:W-:Y:S01]  /*6410*/  IMAD R5, R8.reuse, R4, R5 ;  /* 0x0000000408057224 */ /* 0x040fe200078e0205 */
[----:B------:R-:W-:Y:S01]  /*6420*/  IABS R4, R17 ;  /* 0x0000001100047213 */ /* 0x000fe20000000000 */
[----:B------:R-:W-:Y:S01]  /*6430*/  @!P2 IMAD.MOV R3, RZ, RZ, -R3 ;  /* 0x000000ffff03a224 */ /* 0x000fe200078e0a03 */
[C---:B------:R-:W-:Y:S01]  /*6440*/  ISETP.GT.U32.AND P2, PT, R8.reuse, R6, PT ;  /* 0x000000060800720c */ /* 0x040fe20003f44070 */
[----:B------:R-:W-:Y:S02]  /*6450*/  IMAD.MOV R16, RZ, RZ, -R16 ;  /* 0x000000ffff107224 */ /* 0x000fe400078e0a10 */
[--C-:B------:R-:W-:Y:S01]  /*6460*/  @!P5 IMAD.IADD R9, R9, 0x1, -R8.reuse ;  /* 0x000000010909d824 */ /* 0x100fe200078e0a08 */
[C---:B------:R-:W-:Y:S01]  /*6470*/  ISETP.GT.U32.AND P5, PT, R8.reuse, R5, PT ;  /* 0x000000050800720c */ /* 0x040fe20003fa4070 */
[----:B------:R-:W-:Y:S01]  /*6480*/  IMAD R7, R8, R16, R7 ;  /* 0x0000001008077224 */ /* 0x000fe200078e0207 */
[----:B------:R0:W-:Y:S01]  /*6490*/  STL [R1+0xa0], R3 ;  /* 0x0000a00301007387 */ /* 0x0001e20000100800 */
[----:B------:R-:W-:Y:S01]  /*64a0*/  @!P4 IMAD.IADD R14, R14, 0x1, -R8 ;  /* 0x000000010e0ec824 */ /* 0x000fe200078e0a08 */
[----:B------:R-:W-:Y:S01]  /*64b0*/  ISETP.GE.AND P4, PT, R2, RZ, PT ;  /* 0x000000ff0200720c */ /* 0x000fe20003f86270 */
[----:B------:R-:W-:Y:S01]  /*64c0*/  IMAD.HI.U32 R13, R0, R4, RZ ;  /* 0x00000004000d7227 */ /* 0x000fe200078e00ff */
[----:B------:R-:W-:-:S02]  /*64d0*/  ISETP.GT.U32.AND P1, PT, R8, R7, PT ;  /* 0x000000070800720c */ /* 0x000fc40003f24070 */
[----:B------:R-:W-:Y:S01]  /*64e0*/  IABS R2, R11 ;  /* 0x0000000b00027213 */ /* 0x000fe20000000000 */
[--C-:B------:R-:W-:Y:S02]  /*64f0*/  @!P2 IMAD.IADD R6, R6, 0x1, -R8.reuse ;  /* 0x000000010606a824 */ /* 0x100fe400078e0a08 */
[----:B------:R-:W-:Y:S02]  /*6500*/  IMAD.MOV R13, RZ, RZ, -R13 ;  /* 0x000000ffff0d7224 */ /* 0x000fe400078e0a0d */
[----:B------:R-:W-:Y:S01]  /*6510*/  @!P5 IMAD.IADD R5, R5, 0x1, -R8 ;  /* 0x000000010505d824 */ /* 0x000fe200078e0a08 */
[----:B------:R-:W-:Y:S01]  /*6520*/  ISETP.GT.U32.AND P5, PT, R8, R6, PT ;  /* 0x000000060800720c */ /* 0x000fe20003fa4070 */
[----:B--2---:R-:W-:-:S04]  /*6530*/  IMAD.HI.U32 R15, R0, R2, RZ ;  /* 0x00000002000f7227 */ /* 0x004fc800078e00ff */
[----:B------:R-:W-:Y:S01]  /*6540*/  @!P1 IMAD.IADD R7, R7, 0x1, -R8 ;  /* 0x0000000107079824 */ /* 0x000fe200078e0a08 */
[----:B------:R-:W-:Y:S01]  /*6550*/  ISETP.GE.AND P1, PT, R12, RZ, PT ;  /* 0x000000ff0c00720c */ /* 0x000fe20003f26270 */
[----:B------:R-:W-:Y:S01]  /*6560*/  IMAD.MOV R15, RZ, RZ, -R15 ;  /* 0x000000ffff0f7224 */ /* 0x000fe200078e0a0f */
[----:B------:R-:W-:Y:S01]  /*6570*/  IADD3 R12, R10, 0xc4, RZ ;  /* 0x000000c40a0c7810 */ /* 0x000fe20007ffe0ff */
[----:B0-----:R-:W-:Y:S01]  /*6580*/  IMAD.MOV.U32 R3, RZ, RZ, R14 ;  /* 0x000000ffff037224 */ /* 0x001fe200078e000e */
[C---:B------:R-:W-:Y:S01]  /*6590*/  ISETP.GT.U32.AND P2, PT, R8.reuse, R7, PT ;  /* 0x000000070800720c */ /* 0x040fe20003f44070 */
[C---:B------:R-:W-:Y:S01]  /*65a0*/  IMAD R2, R8.reuse, R15, R2 ;  /* 0x0000000f08027224 */ /* 0x040fe200078e0202 */
[----:B------:R-:W-:Y:S01]  /*65b0*/  IABS R14, R12 ;  /* 0x0000000c000e7213 */ /* 0x000fe20000000000 */
[----:B------:R-:W-:Y:S01]  /*65c0*/  @!P0 IMAD.MOV R3, RZ, RZ, -R3 ;  /* 0x000000ffff038224 */ /* 0x000fe200078e0a03 */
[----:B------:R-:W-:Y:S01]  /*65d0*/  ISETP.GT.U32.AND P0, PT, R8, R5, PT ;  /* 0x000000050800720c */ /* 0x000fe20003f04070 */
[----:B------:R-:W-:Y:S01]  /*65e0*/  @!P5 IMAD.IADD R6, R6, 0x1, -R8 ;  /* 0x000000010606d824 */ /* 0x000fe200078e0a08 */
[C---:B------:R-:W-:Y:S01]  /*65f0*/  ISETP.GT.U32.AND P5, PT, R8.reuse, R2, PT ;  /* 0x000000020800720c */ /* 0x040fe20003fa4070 */
[----:B------:R-:W-:Y:S01]  /*6600*/  IMAD R4, R8, R13, R4 ;  /* 0x0000000d08047224 */ /* 0x000fe200078e0204 */
[----:B------:R-:W-:Y:S01]  /*6610*/  IADD3 R13, R10, 0xc0, RZ ;  /* 0x000000c00a0d7810 */ /* 0x000fe20007ffe0ff */
[----:B------:R-:W-:Y:S01]  /*6620*/  IMAD.HI.U32 R18, R0, R14, RZ ;  /* 0x0000000e00127227 */ /* 0x000fe200078e00ff */
[----:B------:R0:W-:Y:S01]  /*6630*/  STL [R1+0xa4], R3 ;  /* 0x0000a40301007387 */ /* 0x0001e20000100800 */
[----:B------:R-:W-:-:S02]  /*6640*/  IADD3 R15, R10, 0xbc, RZ ;  /* 0x000000bc0a0f7810 */ /* 0x000fc40007ffe0ff */
[----:B------:R-:W-:Y:S01]  /*6650*/  @!P2 IMAD.IADD R7, R7, 0x1, -R8 ;  /* 0x000000010707a824 */ /* 0x000fe200078e0a08 */
[----:B------:R-:W-:Y:S01]  /*6660*/  ISETP.GT.U32.AND P2, PT, R8, R4, PT ;  /* 0x000000040800720c */ /* 0x000fe20003f44070 */
[----:B------:R-:W-:Y:S01]  /*6670*/  @!P4 IMAD.MOV R6, RZ, RZ, -R6 ;  /* 0x000000ffff06c224 */ /* 0x000fe200078e0a06 */
[----:B------:R-:W-:Y:S01]  /*6680*/  IABS R16, R13 ;  /* 0x0000000d00107213 */ /* 0x000fe20000000000 */
[----:B------:R-:W-:Y:S01]  /*6690*/  @!P0 IMAD.IADD R5, R5, 0x1, -R8 ;  /* 0x0000000105058824 */ /* 0x000fe200078e0a08 */
[----:B------:R-:W-:Y:S01]  /*66a0*/  ISETP.GE.AND P0, PT, R17, RZ, PT ;  /* 0x000000ff1100720c */ /* 0x000fe20003f06270 */
[----:B------:R-:W-:Y:S01]  /*66b0*/  IMAD.MOV R17, RZ, RZ, -R18 ;  /* 0x000000ffff117224 */ /* 0x000fe200078e0a12 */
[----:B------:R-:W-:Y:S01]  /*66c0*/  IABS R18, R15 ;  /* 0x0000000f00127213 */ /* 0x000fe20000000000 */
[----:B------:R-:W-:Y:S01]  /*66d0*/  @!P5 IMAD.IADD R2, R2, 0x1, -R8 ;  /* 0x000000010202d824 */ /* 0x000fe200078e0a08 */
[----:B------:R-:W-:Y:S01]  /*66e0*/  ISETP.GE.AND P4, PT, R12, RZ, PT ;  /* 0x000000ff0c00720c */ /* 0x000fe20003f86270 */
[----:B------:R-:W-:-:S02]  /*66f0*/  IMAD R14, R8, R17, R14 ;  /* 0x00000011080e7224 */ /* 0x000fc400078e020e */
[----:B------:R-:W-:Y:S01]  /*6700*/  IMAD.HI.U32 R19, R0, R16, RZ ;  /* 0x0000001000137227 */ /* 0x000fe200078e00ff */
[----:B------:R-:W-:-:S03]  /*6710*/  ISETP.GT.U32.AND P5, PT, R8, R2, PT ;  /* 0x000000020800720c */ /* 0x000fc60003fa4070 */
[----:B------:R-:W-:Y:S01]  /*6720*/  @!P6 IMAD.MOV R7, RZ, RZ, -R7 ;  /* 0x000000ffff07e224 */ /* 0x000fe200078e0a07 */
[----:B------:R-:W-:Y:S01]  /*6730*/  ISETP.GT.U32.AND P6, PT, R8, R14, PT ;  /* 0x0000000e0800720c */ /* 0x000fe20003fc4070 */
[----:B------:R-:W-:Y:S01]  /*6740*/  @!P2 IMAD.IADD R4, R4, 0x1, -R8 ;  /* 0x000000010404a824 */ /* 0x000fe200078e0a08 */
[----:B------:R-:W-:Y:S01]  /*6750*/  ISETP.GE.AND P2, PT, R11, RZ, PT ;  /* 0x000000ff0b00720c */ /* 0x000fe20003f46270 */
[----:B0-----:R-:W-:Y:S02]  /*6760*/  IMAD.MOV.U32 R3, RZ, RZ, R9 ;  /* 0x000000ffff037224 */ /* 0x001fe400078e0009 */
[----:B------:R-:W-:Y:S02]  /*6770*/  IMAD.MOV R19, RZ, RZ, -R19 ;  /* 0x000000ffff137224 */ /* 0x000fe400078e0a13 */
[----:B------:R-:W-:Y:S01]  /*6780*/  @!P3 IMAD.MOV R3, RZ, RZ, -R3 ;  /* 0x000000ffff03b224 */ /* 0x000fe200078e0a03 */
[C---:B------:R-:W-:Y:S01]  /*6790*/  ISETP.GT.U32.AND P3, PT, R8.reuse, R4, PT ;  /* 0x000000040800720c */ /* 0x040fe20003f64070 */
[----:B------:R-:W-:-:S02]  /*67a0*/  IMAD R16, R8, R19, R16 ;  /* 0x0000001308107224 */ /* 0x000fc400078e0210 */
[--C-:B------:R-:W-:Y:S01]  /*67b0*/  @!P5 IMAD.IADD R2, R2, 0x1, -R8.reuse ;  /* 0x000000010202d824 */ /* 0x100fe200078e0a08 */
[----:B------:R0:W-:Y:S01]  /*67c0*/  STL [R1+0x94], R3 ;  /* 0x0000940301007387 */ /* 0x0001e20000100800 */
[--C-:B------:R-:W-:Y:S01]  /*67d0*/  @!P6 IMAD.IADD R14, R14, 0x1, -R8.reuse ;  /* 0x000000010e0ee824 */ /* 0x100fe200078e0a08 */
[C---:B------:R-:W-:Y:S02]  /*67e0*/  ISETP.GT.U32.AND P5, PT, R8.reuse, R16, PT ;  /* 0x000000100800720c */ /* 0x040fe40003fa4070 */
[----:B------:R-:W-:Y:S02]  /*67f0*/  STL [R1+0x88], R7 ;  /* 0x0000880701007387 */ /* 0x000fe40000100800 */
[----:B------:R-:W-:Y:S02]  /*6800*/  ISETP.GT.U32.AND P6, PT, R8, R14, PT ;  /* 0x0000000e0800720c */ /* 0x000fe40003fc4070 */
[----:B------:R2:W-:Y:S01]  /*6810*/  STL [R1+0x84], R6 ;  /* 0x0000840601007387 */ /* 0x0005e20000100800 */
[----:B------:R-:W-:Y:S01]  /*6820*/  @!P3 IMAD.IADD R4, R4, 0x1, -R8 ;  /* 0x000000010404b824 */ /* 0x000fe200078e0a08 */
[----:B------:R-:W-:Y:S01]  /*6830*/  ISETP.GE.AND P3, PT, R15, RZ, PT ;  /* 0x000000ff0f00720c */ /* 0x000fe20003f66270 */
[----:B0-----:R-:W-:-:S02]  /*6840*/  IMAD.MOV.U32 R3, RZ, RZ, R5 ;  /* 0x000000ffff037224 */ /* 0x001fc400078e0005 */
[----:B------:R-:W-:Y:S01]  /*6850*/  IMAD.MOV.U32 R9, RZ, RZ, R4 ;  /* 0x000000ffff097224 */ /* 0x000fe200078e0004 */
[----:B------:R-:W-:Y:S01]  /*6860*/  IADD3 R4, R10, 0xb0, RZ ;  /* 0x000000b00a047810 */ /* 0x000fe20007ffe0ff */
[----:B------:R-:W-:Y:S01]  /*6870*/  @!P1 IMAD.MOV R3, RZ, RZ, -R3 ;  /* 0x000000ffff039224 */ /* 0x000fe200078e0a03 */
[----:B------:R-:W-:Y:S01]  /*6880*/  ISETP.GE.AND P1, PT, R13, RZ, PT ;  /* 0x000000ff0d00720c */ /* 0x000fe20003f26270 */
[----:B------:R-:W-:Y:S01]  /*6890*/  @!P5 IMAD.IADD R16, R16, 0x1, -R8 ;  /* 0x000000011010d824 */ /* 0x000fe200078e0a08 */
[----:B--2---:R-:W-:Y:S01]  /*68a0*/  IADD3 R6, R10, 0xb8, RZ ;  /* 0x000000b80a067810 */ /* 0x004fe20007ffe0ff */
[----:B------:R-:W-:Y:S01]  /*68b0*/  IMAD.HI.U32 R5, R0, R18, RZ ;  /* 0x0000001200057227 */ /* 0x000fe200078e00ff */
[----:B------:R0:W-:Y:S01]  /*68c0*/  STL [R1+0x80], R3 ;  /* 0x0000800301007387 */ /* 0x0001e20000100800 */
[----:B------:R-:W-:Y:S02]  /*68d0*/  IABS R15, R4 ;  /* 0x00000004000f7213 */ /* 0x000fe40000000000 */
[----:B------:R-:W-:Y:S01]  /*68e0*/  IABS R7, R6 ;  /* 0x0000000600077213 */ /* 0x000fe20000000000 */
[----:B------:R-:W-:Y:S01]  /*68f0*/  @!P0 IMAD.MOV R9, RZ, RZ, -R9 ;  /* 0x000000ffff098224 */ /* 0x000fe200078e0a09 */
[----:B------:R-:W-:Y:S01]  /*6900*/  ISETP.GE.AND P0, PT, R6, RZ, PT ;  /* 0x000000ff0600720c */ /* 0x000fe20003f06270 */
[----:B------:R-:W-:Y:S01]  /*6910*/  IMAD.MOV R5, RZ, RZ, -R5 ;  /* 0x000000ffff057224 */ /* 0x000fe200078e0a05 */
[----:B------:R-:W-:Y:S01]  /*6920*/  ISETP.GT.U32.AND P5, PT, R8, R16, PT ;  /* 0x000000100800720c */ /* 0x000fe20003fa4070 */
[----:B------:R-:W-:Y:S01]  /*6930*/  IMAD.HI.U32 R6, R0, R7, RZ ;  /* 0x0000000700067227 */ /* 0x000fe200078e00ff */
[----:B------:R2:W-:Y:S03]  /*6940*/  STL [R1+0x70], R9 ;  /* 0x0000700901007387 */ /* 0x0005e60000100800 */
[----:B0-----:R-:W-:Y:S01]  /*6950*/  IMAD.MOV.U32 R3, RZ, RZ, R2 ;  /* 0x000000ffff037224 */ /* 0x001fe200078e0002 */
[----:B------:R-:W-:Y:S01]  /*6960*/  IADD3 R2, R10, 0xb4, RZ ;  /* 0x000000b40a027810 */ /* 0x000fe20007ffe0ff */
[----:B------:R-:W-:-:S02]  /*6970*/  @!P6 IMAD.IADD R14, R14, 0x1, -R8 ;  /* 0x000000010e0ee824 */ /* 0x000fc400078e0a08 */
[----:B------:R-:W-:Y:S01]  /*6980*/  @!P2 IMAD.MOV R3, RZ, RZ, -R3 ;  /* 0x000000ffff03a224 */ /* 0x000fe200078e0a03 */
[----:B------:R-:W-:Y:S01]  /*6990*/  IABS R11, R2 ;  /* 0x00000002000b7213 */ /* 0x000fe20000000000 */
[----:B------:R-:W-:Y:S01]  /*69a0*/  IMAD R5, R8, R5, R18 ;  /* 0x0000000508057224 */ /* 0x000fe200078e0212 */
[----:B--2---:R-:W-:Y:S01]  /*69b0*/  IADD3 R9, R10, 0xa8, RZ ;  /* 0x000000a80a097810 */ /* 0x004fe20007ffe0ff */
[----:B------:R-:W-:Y:S01]  /*69c0*/  IMAD.MOV R6, RZ, RZ, -R6 ;  /* 0x000000ffff067224 */ /* 0x000fe200078e0a06 */
[----:B------:R0:W-:Y:S01]  /*69d0*/  STL [R1+0x6c], R3 ;  /* 0x00006c0301007387 */ /* 0x0001e20000100800 */
[----:B------:R-:W-:Y:S01]  /*69e0*/  @!P5 IMAD.IADD R16, R16, 0x1, -R8 ;  /* 0x000000011010d824 */ /* 0x000fe200078e0a08 */
[C---:B------:R-:W-:Y:S01]  /*69f0*/  ISETP.GT.U32.AND P2, PT, R8.reuse, R5, PT ;  /* 0x000000050800720c */ /* 0x040fe20003f44070 */
[----:B------:R-:W-:Y:S01]  /*6a00*/  IMAD R7, R8, R6, R7 ;  /* 0x0000000608077224 */ /* 0x000fe200078e0207 */
[----:B------:R-:W-:Y:S01]  /*6a10*/  ISETP.GE.AND P6, PT, R2, RZ, PT ;  /* 0x000000ff0200720c */ /* 0x000fe20003fc6270 */
[----:B------:R-:W-:Y:S01]  /*6a20*/  IMAD.HI.U32 R6, R0, R11, RZ ;  /* 0x0000000b00067227 */ /* 0x000fe200078e00ff */
[----:B------:R-:W-:-:S02]  /*6a30*/  IADD3 R2, R10, 0xac, RZ ;  /* 0x000000ac0a027810 */ /* 0x000fc40007ffe0ff */
[----:B------:R-:W-:Y:S01]  /*6a40*/  ISETP.GE.AND P5, PT, R4, RZ, PT ;  /* 0x000000ff0400720c */ /* 0x000fe20003fa6270 */
[----:B------:R-:W-:Y:S01]  /*6a50*/  IMAD.MOV R6, RZ, RZ, -R6 ;  /* 0x000000ffff067224 */ /* 0x000fe200078e0a06 */
[----:B------:R-:W-:Y:S01]  /*6a60*/  IABS R13, R9 ;  /* 0x00000009000d7213 */ /* 0x000fe20000000000 */
[----:B0-----:R-:W-:Y:S01]  /*6a70*/  IMAD.MOV.U32 R3, RZ, RZ, R14 ;  /* 0x000000ffff037224 */ /* 0x001fe200078e000e */
[----:B------:R-:W-:Y:S01]  /*6a80*/  IABS R14, R2 ;  /* 0x00000002000e7213 */ /* 0x000fe20000000000 */
[C---:B------:R-:W-:Y:S02]  /*6a90*/  IMAD R11, R8.reuse, R6, R11 ;  /* 0x00000006080b7224 */ /* 0x040fe400078e020b */
[----:B------:R-:W-:Y:S01]  /*6aa0*/  @!P4 IMAD.MOV R3, RZ, RZ, -R3 ;  /* 0x000000ffff03c224 */ /* 0x000fe200078e0a03 */
[----:B------:R-:W-:Y:S01]  /*6ab0*/  ISETP.GT.U32.AND P4, PT, R8, R7, PT ;  /* 0x000000070800720c */ /* 0x000fe20003f84070 */
[----:B------:R-:W-:Y:S02]  /*6ac0*/  @!P2 IMAD.IADD R5, R5, 0x1, -R8 ;  /* 0x000000010505a824 */ /* 0x000fe400078e0a08 */
[----:B------:R-:W-:Y:S01]  /*6ad0*/  IMAD.HI.U32 R4, R0, R15, RZ ;  /* 0x0000000f00047227 */ /* 0x000fe200078e00ff */
[----:B------:R0:W-:Y:S02]  /*6ae0*/  STL [R1+0x60], R3 ;  /* 0x0000600301007387 */ /* 0x0001e40000100800 */
[----:B------:R-:W-:Y:S01]  /*6af0*/  ISETP.GT.U32.AND P2, PT, R8, R5, PT ;  /* 0x000000050800720c */ /* 0x000fe20003f44070 */
[----:B------:R-:W-:-:S02]  /*6b00*/  IMAD.MOV R4, RZ, RZ, -R4 ;  /* 0x000000ffff047224 */ /* 0x000fc400078e0a04 */
[----:B------:R-:W-:-:S04]  /*6b10*/  IMAD.HI.U32 R6, R0, R13, RZ ;  /* 0x0000000d00067227 */ /* 0x000fc800078e00ff */
[----:B------:R-:W-:Y:S02]  /*6b20*/  @!P4 IMAD.IADD R7, R7, 0x1, -R8 ;  /* 0x000000010707c824 */ /* 0x000fe400078e0a08 */
[----:B0-----:R-:W-:Y:S02]  /*6b30*/  IMAD.MOV.U32 R3, RZ, RZ, R16 ;  /* 0x000000ffff037224 */ /* 0x001fe400078e0010 */
[C---:B------:R-:W-:Y:S01]  /*6b40*/  IMAD R15, R8.reuse, R4, R15 ;  /* 0x00000004080f7224 */ /* 0x040fe200078e020f */
[C---:B------:R-:W-:Y:S01]  /*6b50*/  ISETP.GT.U32.AND P4, PT, R8.reuse, R7, PT ;  /* 0x000000070800720c */ /* 0x040fe20003f84070 */
[----:B------:R-:W-:Y:S01]  /*6b60*/  @!P1 IMAD.MOV R3, RZ, RZ, -R3 ;  /* 0x000000ffff039224 */ /* 0x000fe200078e0a03 */
[----:B------:R-:W-:Y:S01]  /*6b70*/  ISETP.GT.U32.AND P1, PT, R8, R11, PT ;  /* 0x0000000b0800720c */ /* 0x000fe20003f24070 */
[----:B------:R-:W-:Y:S01]  /*6b80*/  @!P2 IMAD.IADD R5, R5, 0x1, -R8 ;  /* 0x000000010505a824 */ /* 0x000fe200078e0a08 */
[----:B------:R-:W-:Y:S01]  /*6b90*/  ISETP.GE.AND P2, PT, R2, RZ, PT ;  /* 0x000000ff0200720c */ /* 0x000fe20003f46270 */
[----:B------:R-:W-:Y:S01]  /*6ba0*/  IMAD.HI.U32 R2, R0, R14, RZ ;  /* 0x0000000e00027227 */ /* 0x000fe200078e00ff */
[----:B------:R0:W-:Y:S01]  /*6bb0*/  STL [R1+0x78], R3 ;  /* 0x0000780301007387 */ /* 0x0001e20000100800 */
[----:B------:R-:W-:-:S02]  /*6bc0*/  IADD3 R4, R10, 0x9c, RZ ;  /* 0x0000009c0a047810 */ /* 0x000fc40007ffe0ff */
[----:B------:R-:W-:Y:S02]  /*6bd0*/  IMAD.MOV R6, RZ, RZ, -R6 ;  /* 0x000000ffff067224 */ /* 0x000fe400078e0a06 */
[----:B------:R-:W-:Y:S02]  /*6be0*/  IMAD.MOV R2, RZ, RZ, -R2 ;  /* 0x000000ffff027224 */ /* 0x000fe400078e0a02 */
[----:B------:R-:W-:Y:S01]  /*6bf0*/  IMAD R13, R8, R6, R13 ;  /* 0x00000006080d7224 */ /* 0x000fe200078e020d */
[----:B------:R-:W-:Y:S01]  /*6c00*/  IABS R6, R4 ;  /* 0x0000000400067213 */ /* 0x000fe20000000000 */
[----:B------:R-:W-:Y:S02]  /*6c10*/  @!P1 IMAD.IADD R11, R11, 0x1, -R8 ;  /* 0x000000010b0b9824 */ /* 0x000fe400078e0a08 */
[----:B0-----:R-:W-:Y:S01]  /*6c20*/  IMAD.MOV.U32 R3, RZ, RZ, R5 ;  /* 0x000000ffff037224 */ /* 0x001fe200078e0005 */
[----:B------:R-:W-:Y:S01]  /*6c30*/  IADD3 R5, R10, 0xa4, RZ ;  /* 0x000000a40a057810 */ /* 0x000fe20007ffe0ff */
[C---:B------:R-:W-:Y:S01]  /*6c40*/  IMAD R14, R8.reuse, R2, R14 ;  /* 0x00000002080e7224 */ /* 0x040fe200078e020e */
[C---:B------:R-:W-:Y:S01]  /*6c50*/  ISETP.GT.U32.AND P1, PT, R8.reuse, R11, PT ;  /* 0x0000000b0800720c */ /* 0x040fe20003f24070 */
[----:B------:R-:W-:Y:S01]  /*6c60*/  @!P3 IMAD.MOV R3, RZ, RZ, -R3 ;  /* 0x000000ffff03b224 */ /* 0x000fe200078e0a03 */
[C---:B------:R-:W-:Y:S01]  /*6c70*/  ISETP.GT.U32.AND P3, PT, R8.reuse, R15, PT ;  /* 0x0000000f0800720c */ /* 0x040fe20003f64070 */
[----:B------:R-:W-:Y:S01]  /*6c80*/  @!P4 IMAD.IADD R7, R7, 0x1, -R8 ;  /* 0x000000010707c824 */ /* 0x000fe200078e0a08 */
[----:B------:R-:W-:-:S02]  /*6c90*/  ISETP.GT.U32.AND P4, PT, R8, R14, PT ;  /* 0x0000000e0800720c */ /* 0x000fc40003f84070 */
[----:B------:R0:W-:Y:S01]  /*6ca0*/  STL [R1+0x1f8], R3 ;  /* 0x0001f80301007387 */ /* 0x0001e20000100800 */
[----:B------:R-:W-:Y:S02]  /*6cb0*/  IABS R12, R5 ;  /* 0x00000005000c7213 */ /* 0x000fe40000000000 */
[----:B------:R-:W-:-:S03]  /*6cc0*/  IADD3 R2, R10, 0xa0, RZ ;  /* 0x000000a00a027810 */ /* 0x000fc60007ffe0ff */
[----:B------:R-:W-:Y:S01]  /*6cd0*/  IMAD.HI.U32 R17, R0, R12, RZ ;  /* 0x0000000c00117227 */ /* 0x000fe200078e00ff */
[----:B------:R-:W-:-:S03]  /*6ce0*/  IABS R16, R2 ;  /* 0x0000000200107213 */ /* 0x000fc60000000000 */
[--C-:B------:R-:W-:Y:S01]  /*6cf0*/  @!P1 IMAD.IADD R11, R11, 0x1, -R8.reuse ;  /* 0x000000010b0b9824 */ /* 0x100fe200078e0a08 */
[C---:B------:R-:W-:Y:S01]  /*6d00*/  ISETP.GT.U32.AND P1, PT, R8.reuse, R13, PT ;  /* 0x0000000d0800720c */ /* 0x040fe20003f24070 */
[----:B0-----:R-:W-:Y:S02]  /*6d10*/  IMAD.MOV.U32 R3, RZ, RZ, R7 ;  /* 0x000000ffff037224 */ /* 0x001fe400078e0007 */
[----:B------:R-:W-:Y:S02]  /*6d20*/  @!P3 IMAD.IADD R15, R15, 0x1, -R8 ;  /* 0x000000010f0fb824 */ /* 0x000fe400078e0a08 */
[----:B------:R-:W-:Y:S02]  /*6d30*/  @!P0 IMAD.MOV R3, RZ, RZ, -R3 ;  /* 0x000000ffff038224 */ /* 0x000fe400078e0a03 */
[----:B------:R-:W-:Y:S01]  /*6d40*/  IMAD.MOV R17, RZ, RZ, -R17 ;  /* 0x000000ffff117224 */ /* 0x000fe200078e0a11 */
[----:B------:R-:W-:Y:S01]  /*6d50*/  ISETP.GT.U32.AND P3, PT, R8, R15, PT ;  /* 0x0000000f0800720c */ /* 0x000fe20003f64070 */
[----:B------:R-:W-:Y:S01]  /*6d60*/  IMAD.MOV.U32 R7, RZ, RZ, R16 ;  /* 0x000000ffff077224 */ /* 0x000fe200078e0010 */
[----:B------:R0:W-:Y:S01]  /*6d70*/  STL [R1+0x74], R3 ;  /* 0x0000740301007387 */ /* 0x0001e20000100800 */
[--C-:B------:R-:W-:Y:S01]  /*6d80*/  @!P4 IMAD.IADD R14, R14, 0x1, -R8.reuse ;  /* 0x000000010e0ec824 */ /* 0x100fe200078e0a08 */
[----:B------:R-:W-:Y:S01]  /*6d90*/  ISETP.GE.AND P4, PT, R9, RZ, PT ;  /* 0x000000ff0900720c */ /* 0x000fe20003f86270 */
[----:B------:R-:W-:-:S02]  /*6da0*/  @!P1 IMAD.IADD R13, R13, 0x1, -R8 ;  /* 0x000000010d0d9824 */ /* 0x000fc400078e0a08 */
[C---:B------:R-:W-:Y:S01]  /*6db0*/  IMAD R9, R8.reuse, R17, R12 ;  /* 0x0000001108097224 */ /* 0x040fe200078e020c */
[----:B------:R-:W-:Y:S01]  /*6dc0*/  ISETP.GT.U32.AND P0, PT, R8, R14, PT ;  /* 0x0000000e0800720c */ /* 0x000fe20003f04070 */
[----:B------:R-:W-:Y:S01]  /*6dd0*/  IMAD.HI.U32 R12, R0, R7, RZ ;  /* 0x00000007000c7227 */ /* 0x000fe200078e00ff */
[----:B------:R-:W-:-:S03]  /*6de0*/  ISETP.GT.U32.AND P1, PT, R8, R13, PT ;  /* 0x0000000d0800720c */ /* 0x000fc60003f24070 */
[----:B0-----:R-:W-:Y:S01]  /*6df0*/  IMAD.MOV.U32 R3, RZ, RZ, R11 ;  /* 0x000000ffff037224 */ /* 0x001fe200078e000b */
[----:B------:R-:W-:Y:S01]  /*6e00*/  IADD3 R11, R10, 0x98, RZ ;  /* 0x000000980a0b7810 */ /* 0x000fe20007ffe0ff */
[----:B------:R-:W-:Y:S02]  /*6e10*/  IMAD.MOV R16, RZ, RZ, -R12 ;  /* 0x000000ffff107224 */ /* 0x000fe400078e0a0c */
[----:B------:R-:W-:Y:S01]  /*6e20*/  @!P6 IMAD.MOV R3, RZ, RZ, -R3 ;  /* 0x000000ffff03e224 */ /* 0x000fe200078e0a03 */
[----:B------:R-:W-:Y:S01]  /*6e30*/  ISETP.GE.AND P6, PT, R5, RZ, PT ;  /* 0x000000ff0500720c */ /* 0x000fe20003fc6270 */
[----:B------:R-:W-:-:S03]  /*6e40*/  IMAD.HI.U32 R5, R0, R6, RZ ;  /* 0x0000000600057227 */ /* 0x000fc600078e00ff */
[----:B------:R0:W-:Y:S01]  /*6e50*/  STL [R1+0x64], R3 ;  /* 0x0000640301007387 */ /* 0x0001e20000100800 */
[----:B------:R-:W-:Y:S01]  /*6e60*/  @!P3 IMAD.IADD R15, R15, 0x1, -R8 ;  /* 0x000000010f0fb824 */ /* 0x000fe200078e0a08 */
[C---:B------:R-:W-:Y:S01]  /*6e70*/  ISETP.GT.U32.AND P3, PT, R8.reuse, R9, PT ;  /* 0x000000090800720c */ /* 0x040fe20003f64070 */
[----:B------:R-:W-:Y:S01]  /*6e80*/  IMAD.MOV R12, RZ, RZ, -R5 ;  /* 0x000000ffff0c7224 */ /* 0x000fe200078e0a05 */
[----:B------:R-:W-:Y:S01]  /*6e90*/  IABS R5, R11 ;  /* 0x0000000b00057213 */ /* 0x000fe20000000000 */
[C---:B------:R-:W-:Y:S02]  /*6ea0*/  IMAD R7, R8.reuse, R16, R7 ;  /* 0x0000001008077224 */ /* 0x040fe400078e0207 */
[C---:B------:R-:W-:Y:S02]  /*6eb0*/  IMAD R6, R8.reuse, R12, R6 ;  /* 0x0000000c08067224 */ /* 0x040fe400078e0206 */
[--C-:B------:R-:W-:Y:S01]  /*6ec0*/  @!P1 IMAD.IADD R13, R13, 0x1, -R8.reuse ;  /* 0x000000010d0d9824 */ /* 0x100fe200078e0a08 */
[C---:B------:R-:W-:Y:S01]  /*6ed0*/  ISETP.GT.U32.AND P1, PT, R8.reuse, R7, PT ;  /* 0x000000070800720c */ /* 0x040fe20003f24070 */
[----:B------:R-:W-:Y:S01]  /*6ee0*/  @!P5 IMAD.MOV R15, RZ, RZ, -R15 ;  /* 0x000000ffff0fd224 */ /* 0x000fe200078e0a0f */
[----:B------:R-:W-:Y:S01]  /*6ef0*/  ISETP.GT.U32.AND P5, PT, R8, R6, PT ;  /* 0x000000060800720c */ /* 0x000fe20003fa4070 */
[--C-:B------:R-:W-:Y:S01]  /*6f00*/  @!P0 IMAD.IADD R14, R14, 0x1, -R8.reuse ;  /* 0x000000010e0e8824 */ /* 0x100fe200078e0a08 */
[----:B------:R-:W-:Y:S01]  /*6f10*/  ISETP.GE.AND P0, PT, R2, RZ, PT ;  /* 0x000000ff0200720c */ /* 0x000fe20003f06270 */
[----:B------:R-:W-:Y:S01]  /*6f20*/  @!P3 IMAD.IADD R9, R9, 0x1, -R8 ;  /* 0x000000010909b824 */ /* 0x000fe200078e0a08 */
[----:B------:R-:W-:Y:S01]  /*6f30*/  IADD3 R2, R10, 0x94, RZ ;  /* 0x000000940a027810 */ /* 0x000fe20007ffe0ff */
[----:B------:R-:W-:Y:S01]  /*6f40*/  IMAD.MOV.U32 R17, RZ, RZ, R14 ;  /* 0x000000ffff117224 */ /* 0x000fe200078e000e */
[----:B------:R-:W-:Y:S01]  /*6f50*/  STL [R1+0x68], R15 ;  /* 0x0000680f01007387 */ /* 0x000fe20000100800 */
[----:B0-----:R-:W-:Y:S01]  /*6f60*/  IMAD.MOV.U32 R3, RZ, RZ, R13 ;  /* 0x000000ffff037224 */ /* 0x001fe200078e000d */
[----:B------:R-:W-:Y:S01]  /*6f70*/  IABS R12, R2 ;  /* 0x00000002000c7213 */ /* 0x000fe20000000000 */
[----:B------:R-:W-:Y:S01]  /*6f80*/  @!P2 IMAD.MOV R17, RZ, RZ, -R17 ;  /* 0x000000ffff11a224 */ /* 0x000fe200078e0a11 */
[----:B------:R-:W-:Y:S01]  /*6f90*/  ISETP.GT.U32.AND P3, PT, R8, R9, PT ;  /* 0x000000090800720c */ /* 0x000fe20003f64070 */
[--C-:B------:R-:W-:Y:S01]  /*6fa0*/  @!P1 IMAD.IADD R7, R7, 0x1, -R8.reuse ;  /* 0x0000000107079824 */ /* 0x100fe200078e0a08 */
[----:B------:R-:W-:Y:S01]  /*6fb0*/  ISETP.GE.AND P2, PT, R4, RZ, PT ;  /* 0x000000ff0400720c */ /* 0x000fe20003f46270 */
[----:B------:R-:W-:Y:S01]  /*6fc0*/  @!P5 IMAD.IADD R6, R6, 0x1, -R8 ;  /* 0x000000010606d824 */ /* 0x000fe200078e0a08 */
[----:B------:R0:W-:Y:S01]  /*6fd0*/  STL [R1+0x1e4], R17 ;  /* 0x0001e41101007387 */ /* 0x0001e20000100800 */
[----:B------:R-:W-:Y:S01]  /*6fe0*/  IMAD.MOV.U32 R4, RZ, RZ, R12 ;  /* 0x000000ffff047224 */ /* 0x000fe200078e000c */
[----:B------:R-:W-:Y:S01]  /*6ff0*/  ISETP.GT.U32.AND P1, PT, R8, R7, PT ;  /* 0x000000070800720c */ /* 0x000fe20003f24070 */
[----:B------:R-:W-:Y:S01]  /*7000*/  IMAD.HI.U32 R12, R0, R5, RZ ;  /* 0x00000005000c7227 */ /* 0x000fe200078e00ff */
[----:B------:R-:W-:-:S02]  /*7010*/  ISETP.GT.U32.AND P5, PT, R8, R6, PT ;  /* 0x000000060800720c */ /* 0x000fc40003fa4070 */
[----:B------:R-:W-:Y:S01]  /*7020*/  IADD3 R14, R10, 0x84, RZ ;  /* 0x000000840a0e7810 */ /* 0x000fe20007ffe0ff */
[----:B------:R-:W-:Y:S01]  /*7030*/  @!P4 IMAD.MOV R3, RZ, RZ, -R3 ;  /* 0x000000ffff03c224 */ /* 0x000fe200078e0a03 */
[----:B------:R-:W-:Y:S01]  /*7040*/  ISETP.GE.AND P4, PT, R11, RZ, PT ;  /* 0x000000ff0b00720c */ /* 0x000fe20003f86270 */
[----:B------:R-:W-:Y:S01]  /*7050*/  IMAD.HI.U32 R13, R0, R4, RZ ;  /* 0x00000004000d7227 */ /* 0x000fe200078e00ff */
[----:B------:R-:W-:Y:S02]  /*7060*/  IADD3 R11, R10, 0x90, RZ ;  /* 0x000000900a0b7810 */ /* 0x000fe40007ffe0ff */
[----:B------:R2:W-:Y:S01]  /*7070*/  STL [R1+0x1e8], R3 ;  /* 0x0001e80301007387 */ /* 0x0005e20000100800 */
[----:B------:R-:W-:Y:S01]  /*7080*/  IMAD.MOV R12, RZ, RZ, -R12 ;  /* 0x000000ffff0c7224 */ /* 0x000fe200078e0a0c */
[----:B------:R-:W-:Y:S01]  /*7090*/  IABS R18, R14 ;  /* 0x0000000e00127213 */ /* 0x000fe20000000000 */
[----:B------:R-:W-:Y:S01]  /*70a0*/  @!P3 IMAD.IADD R9, R9, 0x1, -R8 ;  /* 0x000000010909b824 */ /* 0x000fe200078e0a08 */
[----:B------:R-:W-:Y:S01]  /*70b0*/  ISETP.GE.AND P3, PT, R2, RZ, PT ;  /* 0x000000ff0200720c */ /* 0x000fe20003f66270 */
[----:B------:R-:W-:Y:S01]  /*70c0*/  IMAD.MOV R13, RZ, RZ, -R13 ;  /* 0x000000ffff0d7224 */ /* 0x000fe200078e0a0d */
[----:B------:R-:W-:Y:S01]  /*70d0*/  IABS R2, R11 ;  /* 0x0000000b00027213 */ /* 0x000fe20000000000 */
[----:B------:R-:W-:Y:S01]  /*70e0*/  IMAD R5, R8, R12, R5 ;  /* 0x0000000c08057224 */ /* 0x000fe200078e0205 */
[----:B------:R-:W-:Y:S01]  /*70f0*/  IADD3 R12, R10, 0x8c, RZ ;  /* 0x0000008c0a0c7810 */ /* 0x000fe20007ffe0ff */
[----:B------:R-:W-:Y:S01]  /*7100*/  IMAD R4, R8, R13, R4 ;  /* 0x0000000d08047224 */ /* 0x000fe200078e0204 */
[----:B------:R-:W-:Y:S01]  /*7110*/  IADD3 R13, R10, 0x88, RZ ;  /* 0x000000880a0d7810 */ /* 0x000fe20007ffe0ff */
[----:B------:R-:W-:Y:S01]  /*7120*/  @!P1 IMAD.IADD R7, R7, 0x1, -R8 ;  /* 0x0000000107079824 */ /* 0x000fe200078e0a08 */
[----:B------:R-:W-:Y:S01]  /*7130*/  ISETP.GT.U32.AND P1, PT, R8, R5, PT ;  /* 0x000000050800720c */ /* 0x000fe20003f24070 */
[----:B0-----:R-:W-:Y:S01]  /*7140*/  IMAD.HI.U32 R17, R0, R2, RZ ;  /* 0x0000000200117227 */ /* 0x001fe200078e00ff */
[----:B------:R-:W-:-:S02]  /*7150*/  IABS R15, R12 ;  /* 0x0000000c000f7213 */ /* 0x000fc40000000000 */
[----:B------:R-:W-:Y:S01]  /*7160*/  IABS R16, R13 ;  /* 0x0000000d00107213 */ /* 0x000fe20000000000 */
[----:B------:R-:W-:Y:S01]  /*7170*/  @!P5 IMAD.IADD R6, R6, 0x1, -R8 ;  /* 0x000000010606d824 */ /* 0x000fe200078e0a08 */
[C---:B------:R-:W-:Y:S01]  /*7180*/  ISETP.GT.U32.AND P5, PT, R8.reuse, R4, PT ;  /* 0x000000040800720c */ /* 0x040fe20003fa4070 */
[----:B------:R-:W-:Y:S02]  /*7190*/  IMAD.MOV R17, RZ, RZ, -R17 ;  /* 0x000000ffff117224 */ /* 0x000fe400078e0a11 */
[----:B--2---:R-:W-:Y:S02]  /*71a0*/  IMAD.MOV.U32 R3, RZ, RZ, R9 ;  /* 0x000000ffff037224 */ /* 0x004fe400078e0009 */
[----:B------:R-:W-:Y:S01]  /*71b0*/  IMAD R2, R8, R17, R2 ;  /* 0x0000001108027224 */ /* 0x000fe200078e0202 */
[----:B------:R-:W-:Y:S01]  /*71c0*/  IADD3 R17, R10, 0x80, RZ ;  /* 0x000000800a117810 */ /* 0x000fe20007ffe0ff */
[----:B------:R-:W-:Y:S01]  /*71d0*/  @!P6 IMAD.MOV R3, RZ, RZ, -R3 ;  /* 0x000000ffff03e224 */ /* 0x000fe200078e0a03 */
[----:B------:R-:W-:Y:S01]  /*71e0*/  ISETP.GE.AND P6, PT, R11, RZ, PT ;  /* 0x000000ff0b00720c */ /* 0x000fe20003fc6270 */
[----:B------:R-:W-:Y:S01]  /*71f0*/  @!P1 IMAD.IADD R5, R5, 0x1, -R8 ;  /* 0x0000000105059824 */ /* 0x000fe200078e0a08 */
[----:B------:R-:W-:Y:S01]  /*7200*/  ISETP.GT.U32.AND P1, PT, R8, R2, PT ;  /* 0x000000020800720c */ /* 0x000fe20003f24070 */
[----:B------:R-:W-:Y:S01]  /*7210*/  IMAD.HI.U32 R11, R0, R18, RZ ;  /* 0x00000012000b7227 */ /* 0x000fe200078e00ff */
[----:B------:R0:W-:Y:S01]  /*7220*/  STL [R1+0x1e0], R3 ;  /* 0x0001e00301007387 */ /* 0x0001e20000100800 */
[----:B------:R-:W-:-:S02]  /*7230*/  IABS R9, R17 ;  /* 0x0000001100097213 */ /* 0x000fc40000000000 */
[----:B------:R-:W-:Y:S01]  /*7240*/  @!P5 IMAD.IADD R4, R4, 0x1, -R8 ;  /* 0x000000010404d824 */ /* 0x000fe200078e0a08 */
[----:B------:R-:W-:Y:S01]  /*7250*/  ISETP.GT.U32.AND P5, PT, R8, R5, PT ;  /* 0x000000050800720c */ /* 0x000fe20003fa4070 */
[----:B------:R-:W-:-:S04]  /*7260*/  IMAD.HI.U32 R19, R0, R15, RZ ;  /* 0x0000000f00137227 */ /* 0x000fc800078e00ff */
[----:B------:R-:W-:Y:S02]  /*7270*/  IMAD.MOV R11, RZ, RZ, -R11 ;  /* 0x000000ffff0b7224 */ /* 0x000fe400078e0a0b */
[----:B0-----:R-:W-:Y:S01]  /*7280*/  IMAD.MOV.U32 R3, RZ, RZ, R7 ;  /* 0x000000ffff037224 */ /* 0x001fe200078e0007 */
[----:B------:R-:W-:Y:S01]  /*7290*/  IADD3 R7, R10, 0x7c, RZ ;  /* 0x0000007c0a077810 */ /* 0x000fe20007ffe0ff */
        /* <DEDUP_REMOVED lines=8> */
[----:B------:R-:W-:Y:S02]  /*7320*/  IMAD.MOV R20, RZ, RZ, -R20 ;  /* 0x000000ffff147224 */ /* 0x000fe400078e0a14 */
[--C-:B------:R-:W-:Y:S02]  /*7330*/  @!P5 IMAD.IADD R5, R5, 0x1, -R8.reuse ;  /* 0x000000010505d824 */ /* 0x100fe400078e0a08 */
[----:B------:R-:W-:Y:S02]  /*7340*/  IMAD R15, R8, R19, R15 ;  /* 0x00000013080f7224 */ /* 0x000fe400078e020f */
[----:B------:R-:W-:Y:S01]  /*7350*/  @!P0 IMAD.IADD R4, R4, 0x1, -R8 ;  /* 0x0000000104048824 */ /* 0x000fe200078e0a08 */
[C---:B------:R-:W-:Y:S01]  /*7360*/  ISETP.GT.U32.AND P0, PT, R8.reuse, R18, PT ;  /* 0x000000120800720c */ /* 0x040fe20003f04070 */
[C---:B------:R-:W-:Y:S01]  /*7370*/  IMAD R16, R8.reuse, R20, R16 ;  /* 0x0000001408107224 */ /* 0x040fe200078e0210 */
[----:B------:R-:W-:Y:S01]  /*7380*/  ISETP.GT.U32.AND P5, PT, R8, R15, PT ;  /* 0x0000000f0800720c */ /* 0x000fe20003fa4070 */
[----:B0-----:R-:W-:-:S02]  /*7390*/  IMAD.MOV.U32 R3, RZ, RZ, R5 ;  /* 0x000000ffff037224 */ /* 0x001fc400078e0005 */
[----:B------:R-:W-:-:S04]  /*73a0*/  IMAD.HI.U32 R5, R0, R9, RZ ;  /* 0x0000000900057227 */ /* 0x000fc800078e00ff */
[----:B------:R-:W-:Y:S01]  /*73b0*/  @!P2 IMAD.MOV R6, RZ, RZ, -R6 ;  /* 0x000000ffff06a224 */ /* 0x000fe200078e0a06 */
[----:B------:R-:W-:Y:S01]  /*73c0*/  ISETP.GT.U32.AND P2, PT, R8, R16, PT ;  /* 0x000000100800720c */ /* 0x000fe20003f44070 */
[----:B------:R-:W-:Y:S01]  /*73d0*/  @!P4 IMAD.MOV R3, RZ, RZ, -R3 ;  /* 0x000000ffff03c224 */ /* 0x000fe200078e0a03 */
[----:B------:R-:W-:Y:S01]  /*73e0*/  ISETP.GE.AND P4, PT, R12, RZ, PT ;  /* 0x000000ff0c00720c */ /* 0x000fe20003f86270 */
[----:B------:R-:W-:Y:S01]  /*73f0*/  IMAD.MOV R5, RZ, RZ, -R5 ;  /* 0x000000ffff057224 */ /* 0x000fe200078e0a05 */
[----:B------:R0:W-:Y:S01]  /*7400*/  STL [R1+0x58], R6 ;  /* 0x0000580601007387 */ /* 0x0001e20000100800 */
[--C-:B------:R-:W-:Y:S01]  /*7410*/  @!P1 IMAD.IADD R2, R2, 0x1, -R8.reuse ;  /* 0x0000000102029824 */ /* 0x100fe200078e0a08 */
[----:B------:R-:W-:Y:S01]  /*7420*/  ISETP.GE.AND P1, PT, R13, RZ, PT ;  /* 0x000000ff0d00720c */ /* 0x000fe20003f26270 */
[----:B------:R-:W-:Y:S01]  /*7430*/  IMAD R13, R8, R5, R9 ;  /* 0x00000005080d7224 */ /* 0x000fe200078e0209 */
[----:B------:R2:W-:Y:S01]  /*7440*/  STL [R1+0x54], R3 ;  /* 0x0000540301007387 */ /* 0x0005e20000100800 */
[----:B------:R-:W-:Y:S01]  /*7450*/  IADD3 R9, R10, 0x78, RZ ;  /* 0x000000780a097810 */ /* 0x000fe20007ffe0ff */
[----:B------:R-:W-:-:S02]  /*7460*/  @!P0 IMAD.IADD R18, R18, 0x1, -R8 ;  /* 0x0000000112128824 */ /* 0x000fc400078e0a08 */
[--C-:B------:R-:W-:Y:S01]  /*7470*/  @!P5 IMAD.IADD R15, R15, 0x1, -R8.reuse ;  /* 0x000000010f0fd824 */ /* 0x100fe200078e0a08 */
[----:B------:R-:W-:Y:S01]  /*7480*/  ISETP.GE.AND P5, PT, R14, RZ, PT ;  /* 0x000000ff0e00720c */ /* 0x000fe20003fa6270 */
[----:B------:R-:W-:Y:S01]  /*7490*/  @!P2 IMAD.IADD R16, R16, 0x1, -R8 ;  /* 0x000000011010a824 */ /* 0x000fe200078e0a08 */
[----:B0-----:R-:W-:Y:S02]  /*74a0*/  IABS R6, R7 ;  /* 0x0000000700067213 */ /* 0x001fe40000000000 */
[----:B------:R-:W-:Y:S01]  /*74b0*/  ISETP.GT.U32.AND P2, PT, R8, R15, PT ;  /* 0x0000000f0800720c */ /* 0x000fe20003f44070 */
[----:B--2---:R-:W-:Y:S01]  /*74c0*/  IMAD.MOV.U32 R3, RZ, RZ, R4 ;  /* 0x000000ffff037224 */ /* 0x004fe200078e0004 */
[----:B------:R-:W-:Y:S01]  /*74d0*/  IABS R4, R9 ;  /* 0x0000000900047213 */ /* 0x000fe20000000000 */
[----:B------:R-:W-:Y:S01]  /*74e0*/  IMAD.HI.U32 R5, R0, R6, RZ ;  /* 0x0000000600057227 */ /* 0x000fe200078e00ff */
[----:B------:R-:W-:-:S03]  /*74f0*/  ISETP.GT.U32.AND P0, PT, R8, R16, PT ;  /* 0x000000100800720c */ /* 0x000fc60003f04070 */
[----:B------:R-:W-:Y:S01]  /*7500*/  @!P3 IMAD.MOV R3, RZ, RZ, -R3 ;  /* 0x000000ffff03b224 */ /* 0x000fe200078e0a03 */
[----:B------:R-:W-:-:S04]  /*7510*/  ISETP.GT.U32.AND P3, PT, R8, R18, PT ;  /* 0x000000120800720c */ /* 0x000fc80003f64070 */
[----:B------:R0:W-:Y:S01]  /*7520*/  STL [R1+0x1a0], R3 ;  /* 0x0001a00301007387 */ /* 0x0001e20000100800 */
[----:B------:R-:W-:Y:S01]  /*7530*/  @!P2 IMAD.IADD R15, R15, 0x1, -R8 ;  /* 0x000000010f0fa824 */ /* 0x000fe200078e0a08 */
[----:B------:R-:W-:-:S03]  /*7540*/  ISETP.GE.AND P2, PT, R17, RZ, PT ;  /* 0x000000ff1100720c */ /* 0x000fc60003f46270 */
[----:B------:R-:W-:Y:S01]  /*7550*/  @!P0 IMAD.IADD R16, R16, 0x1, -R8 ;  /* 0x0000000110108824 */ /* 0x000fe200078e0a08 */
[----:B------:R-:W-:-:S03]  /*7560*/  ISETP.GE.AND P0, PT, R7, RZ, PT ;  /* 0x000000ff0700720c */ /* 0x000fc60003f06270 */
[----:B------:R-:W-:Y:S02]  /*7570*/  @!P3 IMAD.IADD R18, R18, 0x1, -R8 ;  /* 0x000000011212b824 */ /* 0x000fe400078e0a08 */
[----:B0-----:R-:W-:Y:S02]  /*7580*/  IMAD.MOV.U32 R3, RZ, RZ, R2 ;  /* 0x000000ffff037224 */ /* 0x001fe400078e0002 */
[----:B------:R-:W-:Y:S02]  /*7590*/  IMAD.MOV.U32 R2, RZ, RZ, R4 ;  /* 0x000000ffff027224 */ /* 0x000fe400078e0004 */
[----:B------:R-:W-:Y:S01]  /*75a0*/  IMAD.MOV R4, RZ, RZ, -R5 ;  /* 0x000000ffff047224 */ /* 0x000fe200078e0a05 */
[----:B------:R-:W-:Y:S01]  /*75b0*/  IADD3 R5, R10, 0x74, RZ ;  /* 0x000000740a057810 */ /* 0x000fe20007ffe0ff */
        /* <DEDUP_REMOVED lines=8> */
[----:B------:R-:W-:Y:S02]  /*7640*/  IMAD.MOV.U32 R20, RZ, RZ, R16 ;  /* 0x000000ffff147224 */ /* 0x000fe400078e0010 */
[----:B------:R-:W-:Y:S01]  /*7650*/  IMAD R17, R8, R17, R2 ;  /* 0x0000001108117224 */ /* 0x000fe200078e0202 */
[C---:B------:R-:W-:Y:S01]  /*7660*/  IADD3 R2, R10.reuse, 0x68, RZ ;  /* 0x000000680a027810 */ /* 0x040fe20007ffe0ff */
[----:B------:R-:W-:Y:S01]  /*7670*/  @!P6 IMAD.IADD R13, R13, 0x1, -R8 ;  /* 0x000000010d0de824 */ /* 0x000fe200078e0a08 */
[----:B------:R-:W-:Y:S01]  /*7680*/  ISETP.GE.AND P6, PT, R9, RZ, PT ;  /* 0x000000ff0900720c */ /* 0x000fe20003fc6270 */
[----:B0-----:R-:W-:Y:S01]  /*7690*/  IMAD.MOV.U32 R3, RZ, RZ, R15 ;  /* 0x000000ffff037224 */ /* 0x001fe200078e000f */
[C---:B------:R-:W-:Y:S01]  /*76a0*/  IADD3 R9, R10.reuse, 0x70, RZ ;  /* 0x000000700a097810 */ /* 0x040fe20007ffe0ff */
[----:B------:R-:W-:Y:S01]  /*76b0*/  IMAD.MOV.U32 R11, RZ, RZ, R4 ;  /* 0x000000ffff0b7224 */ /* 0x000fe200078e0004 */
[----:B------:R-:W-:Y:S01]  /*76c0*/  IADD3 R4, R10, 0x6c, RZ ;  /* 0x0000006c0a047810 */ /* 0x000fe20007ffe0ff */
[----:B------:R-:W-:Y:S01]  /*76d0*/  @!P4 IMAD.MOV R3, RZ, RZ, -R3 ;  /* 0x000000ffff03c224 */ /* 0x000fe200078e0a03 */
[----:B------:R-:W-:Y:S01]  /*76e0*/  IABS R14, R9 ;  /* 0x00000009000e7213 */ /* 0x000fe20000000000 */
[----:B------:R-:W-:Y:S01]  /*76f0*/  @!P3 IMAD.IADD R6, R6, 0x1, -R8 ;  /* 0x000000010606b824 */ /* 0x000fe200078e0a08 */
[C---:B------:R-:W-:Y:S01]  /*7700*/  ISETP.GT.U32.AND P3, PT, R8.reuse, R13, PT ;  /* 0x0000000d0800720c */ /* 0x040fe20003f64070 */
[----:B------:R-:W-:Y:S01]  /*7710*/  @!P1 IMAD.MOV R20, RZ, RZ, -R20 ;  /* 0x000000ffff149224 */ /* 0x000fe200078e0a14 */
[----:B------:R-:W-:Y:S01]  /*7720*/  ISETP.GT.U32.AND P1, PT, R8, R17, PT ;  /* 0x000000110800720c */ /* 0x000fe20003f24070 */
[----:B------:R-:W-:Y:S01]  /*7730*/  IMAD.HI.U32 R19, R0, R11, RZ ;  /* 0x0000000b00137227 */ /* 0x000fe200078e00ff */
[----:B------:R0:W-:Y:S01]  /*7740*/  STL [R1+0x198], R3 ;  /* 0x0001980301007387 */ /* 0x0001e20000100800 */
[----:B------:R-:W-:-:S02]  /*7750*/  IABS R12, R4 ;  /* 0x00000004000c7213 */ /* 0x000fc40000000000 */
[----:B------:R-:W-:Y:S01]  /*7760*/  IMAD.MOV R15, RZ, RZ, -R19 ;  /* 0x000000ffff0f7224 */ /* 0x000fe200078e0a13 */
[----:B------:R-:W-:Y:S01]  /*7770*/  ISETP.GT.U32.AND P4, PT, R8, R6, PT ;  /* 0x000000060800720c */ /* 0x000fe20003f84070 */
[----:B------:R-:W-:Y:S01]  /*7780*/  IMAD.HI.U32 R19, R0, R14, RZ ;  /* 0x0000000e00137227 */ /* 0x000fe200078e00ff */
[----:B------:R-:W-:Y:S01]  /*7790*/  IABS R7, R2 ;  /* 0x0000000200077213 */ /* 0x000fe20000000000 */
[----:B------:R2:W-:Y:S02]  /*77a0*/  STL [R1+0x180], R20 ;  /* 0x0001801401007387 */ /* 0x0005e40000100800 */
[----:B------:R-:W-:Y:S02]  /*77b0*/  @!P3 IMAD.IADD R13, R13, 0x1, -R8 ;  /* 0x000000010d0db824 */ /* 0x000fe400078e0a08 */
[----:B0-----:R-:W-:Y:S02]  /*77c0*/  IMAD.MOV.U32 R3, RZ, RZ, R18 ;  /* 0x000000ffff037224 */ /* 0x001fe400078e0012 */
[----:B------:R-:W-:-:S02]  /*77d0*/  @!P1 IMAD.IADD R17, R17, 0x1, -R8 ;  /* 0x0000000111119824 */ /* 0x000fc400078e0a08 */
[----:B------:R-:W-:Y:S01]  /*77e0*/  @!P5 IMAD.MOV R3, RZ, RZ, -R3 ;  /* 0x000000ffff03d224 */ /* 0x000fe200078e0a03 */
[----:B------:R-:W-:Y:S01]  /*77f0*/  ISETP.GE.AND P5, PT, R5, RZ, PT ;  /* 0x000000ff0500720c */ /* 0x000fe20003fa6270 */
[C---:B------:R-:W-:Y:S01]  /*7800*/  IMAD R5, R8.reuse, R15, R11 ;  /* 0x0000000f08057224 */ /* 0x040fe200078e020b */
[----:B------:R-:W-:Y:S01]  /*7810*/  ISETP.GT.U32.AND P1, PT, R8, R17, PT ;  /* 0x000000110800720c */ /* 0x000fe20003f24070 */
[----:B------:R-:W-:Y:S01]  /*7820*/  IMAD.HI.U32 R21, R0, R12, RZ ;  /* 0x0000000c00157227 */ /* 0x000fe200078e00ff */
[----:B------:R-:W-:Y:S01]  /*7830*/  STL [R1+0x168], R3 ;  /* 0x0001680301007387 */ /* 0x000fe20000100800 */
[----:B--2---:R-:W-:Y:S02]  /*7840*/  IADD3 R20, R10, 0x44, RZ ;  /* 0x000000440a147810 */ /* 0x004fe40007ffe0ff */
[----:B------:R-:W-:Y:S01]  /*7850*/  ISETP.GT.U32.AND P3, PT, R8, R5, PT ;  /* 0x000000050800720c */ /* 0x000fe20003f64070 */
[----:B------:R-:W-:Y:S02]  /*7860*/  IMAD.MOV R19, RZ, RZ, -R19 ;  /* 0x000000ffff137224 */ /* 0x000fe400078e0a13 */
[----:B------:R-:W-:-:S02]  /*7870*/  IMAD.MOV R21, RZ, RZ, -R21 ;  /* 0x000000ffff157224 */ /* 0x000fc400078e0a15 */
[----:B------:R-:W-:Y:S01]  /*7880*/  IMAD R19, R8, R19, R14 ;  /* 0x0000001308137224 */ /* 0x000fe200078e020e */
[C---:B------:R-:W-:Y:S01]  /*7890*/  IADD3 R14, R10.reuse, 0x60, RZ ;  /* 0x000000600a0e7810 */ /* 0x040fe20007ffe0ff */
[----:B------:R-:W-:Y:S01]  /*78a0*/  IMAD.MOV.U32 R16, RZ, RZ, R7 ;  /* 0x000000ffff107224 */ /* 0x000fe200078e0007 */
[----:B------:R-:W-:Y:S01]  /*78b0*/  IADD3 R7, R10, 0x64, RZ ;  /* 0x000000640a077810 */ /* 0x000fe20007ffe0ff */
[----:B------:R-:W-:Y:S01]  /*78c0*/  @!P4 IMAD.IADD R6, R6, 0x1, -R8 ;  /* 0x000000010606c824 */ /* 0x000fe200078e0a08 */
[----:B------:R-:W-:Y:S01]  /*78d0*/  ISETP.GE.AND P4, PT, R9, RZ, PT ;  /* 0x000000ff0900720c */ /* 0x000fe20003f86270 */
[C---:B------:R-:W-:Y:S01]  /*78e0*/  IMAD R21, R8.reuse, R21, R12 ;  /* 0x0000001508157224 */ /* 0x040fe200078e020c */
[----:B------:R-:W-:Y:S01]  /*78f0*/  IABS R11, R7 ;  /* 0x00000007000b7213 */ /* 0x000fe20000000000 */
[----:B------:R-:W-:Y:S01]  /*7900*/  @!P3 IMAD.IADD R5, R5, 0x1, -R8 ;  /* 0x000000010505b824 */ /* 0x000fe200078e0a08 */
[----:B------:R-:W-:Y:S01]  /*7910*/  ISETP.GT.U32.AND P3, PT, R8, R19, PT ;  /* 0x000000130800720c */ /* 0x000fe20003f64070 */
[----:B------:R-:W-:-:S04]  /*7920*/  IMAD.HI.U32 R9, R0, R16, RZ ;  /* 0x0000001000097227 */ /* 0x000fc800078e00ff */
[----:B------:R-:W-:Y:S01]  /*7930*/  @!P1 IMAD.IADD R17, R17, 0x1, -R8 ;  /* 0x0000000111119824 */ /* 0x000fe200078e0a08 */
[C---:B------:R-:W-:Y:S01]  /*7940*/  ISETP.GT.U32.AND P1, PT, R8.reuse, R21, PT ;  /* 0x000000150800720c */ /* 0x040fe20003f24070 */
[----:B------:R-:W-:Y:S01]  /*7950*/  @!P2 IMAD.MOV R13, RZ, RZ, -R13 ;  /* 0x000000ffff0da224 */ /* 0x000fe200078e0a0d */
[C---:B------:R-:W-:Y:S01]  /*7960*/  ISETP.GT.U32.AND P2, PT, R8.reuse, R5, PT ;  /* 0x000000050800720c */ /* 0x040fe20003f44070 */
[----:B------:R-:W-:Y:S02]  /*7970*/  IMAD.MOV R9, RZ, RZ, -R9 ;  /* 0x000000ffff097224 */ /* 0x000fe400078e0a09 */
[----:B------:R-:W-:Y:S01]  /*7980*/  @!P6 IMAD.MOV R17, RZ, RZ, -R17 ;  /* 0x000000ffff11e224 */ /* 0x000fe200078e0a11 */
[----:B------:R0:W-:Y:S01]  /*7990*/  STL [R1+0x1894], R13 ;  /* 0x0018940d01007387 */ /* 0x0001e20000100800 */
[----:B------:R-:W-:Y:S02]  /*79a0*/  IMAD R16, R8, R9, R16 ;  /* 0x0000000908107224 */ /* 0x000fe400078e0210 */
[----:B------:R-:W-:Y:S01]  /*79b0*/  IMAD.MOV.U32 R9, RZ, RZ, R11 ;  /* 0x000000ffff097224 */ /* 0x000fe200078e000b */
[----:B------:R-:W-:Y:S01]  /*79c0*/  IADD3 R11, R10, 0x54, RZ ;  /* 0x000000540a0b7810 */ /* 0x000fe20007ffe0ff */
[----:B------:R-:W-:Y:S01]  /*79d0*/  @!P3 IMAD.IADD R19, R19, 0x1, -R8 ;  /* 0x000000011313b824 */ /* 0x000fe200078e0a08 */
[----:B------:R-:W-:Y:S01]  /*79e0*/  ISETP.GT.U32.AND P6, PT, R8, R16, PT ;  /* 0x000000100800720c */ /* 0x000fe20003fc4070 */
[----:B------:R-:W-:Y:S01]  /*79f0*/  IMAD.MOV.U32 R15, RZ, RZ, R6 ;  /* 0x000000ffff0f7224 */ /* 0x000fe200078e0006 */
[----:B------:R-:W-:Y:S01]  /*7a00*/  ISETP.GE.AND P3, PT, R7, RZ, PT ;  /* 0x000000ff0700720c */ /* 0x000fe20003f66270 */
[----:B------:R-:W-:Y:S01]  /*7a10*/  IMAD.HI.U32 R6, R0, R9, RZ ;  /* 0x0000000900067227 */ /* 0x000fe200078e00ff */
[----:B------:R-:W-:-:S02]  /*7a20*/  IADD3 R7, R10, 0x58, RZ ;  /* 0x000000580a077810 */ /* 0x000fc40007ffe0ff */
[----:B------:R-:W-:Y:S01]  /*7a30*/  IABS R12, R11 ;  /* 0x0000000b000c7213 */ /* 0x000fe20000000000 */
[--C-:B------:R-:W-:Y:S01]  /*7a40*/  @!P1 IMAD.IADD R21, R21, 0x1, -R8.reuse ;  /* 0x0000000115159824 */ /* 0x100fe200078e0a08 */
[----:B------:R-:W-:Y:S01]  /*7a50*/  ISETP.GT.U32.AND P1, PT, R8, R19, PT ;  /* 0x000000130800720c */ /* 0x000fe20003f24070 */
[----:B------:R-:W-:Y:S01]  /*7a60*/  @!P2 IMAD.IADD R5, R5, 0x1, -R8 ;  /* 0x000000010505a824 */ /* 0x000fe200078e0a08 */
[----:B------:R-:W-:Y:S01]  /*7a70*/  ISETP.GE.AND P2, PT, R2, RZ, PT ;  /* 0x000000ff0200720c */ /* 0x000fe20003f46270 */
[----:B------:R-:W-:Y:S01]  /*7a80*/  IMAD.MOV R6, RZ, RZ, -R6 ;  /* 0x000000ffff067224 */ /* 0x000fe200078e0a06 */
[----:B------:R-:W-:Y:S01]  /*7a90*/  IABS R2, R14 ;  /* 0x0000000e00027213 */ /* 0x000fe20000000000 */
[----:B------:R-:W-:Y:S01]  /*7aa0*/  @!P0 IMAD.MOV R15, RZ, RZ, -R15 ;  /* 0x000000ffff0f8224 */ /* 0x000fe200078e0a0f */
[----:B------:R-:W-:Y:S01]  /*7ab0*/  ISETP.GE.AND P0, PT, R4, RZ, PT ;  /* 0x000000ff0400720c */ /* 0x000fe20003f06270 */
[----:B------:R-:W-:Y:S01]  /*7ac0*/  IMAD R4, R8, R6, R9 ;  /* 0x0000000608047224 */ /* 0x000fe200078e0209 */
[C---:B0-----:R-:W-:Y:S01]  /*7ad0*/  IADD3 R13, R10.reuse, 0xc, RZ ;  /* 0x0000000c0a0d7810 */ /* 0x041fe20007ffe0ff */
[----:B------:R-:W-:Y:S01]  /*7ae0*/  IMAD.MOV.U32 R6, RZ, RZ, R2 ;  /* 0x000000ffff067224 */ /* 0x000fe200078e0002 */
[----:B------:R-:W-:Y:S01]  /*7af0*/  IADD3 R2, R10, 0x5c, RZ ;  /* 0x0000005c0a027810 */ /* 0x000fe20007ffe0ff */
[--C-:B------:R-:W-:Y:S01]  /*7b00*/  @!P6 IMAD.IADD R16, R16, 0x1, -R8.reuse ;  /* 0x000000011010e824 */ /* 0x100fe200078e0a08 */
[----:B------:R-:W-:Y:S01]  /*7b10*/  ISETP.GT.U32.AND P6, PT, R8, R21, PT ;  /* 0x000000150800720c */ /* 0x000fe20003fc4070 */
[----:B------:R-:W-:Y:S01]  /*7b20*/  IMAD.HI.U32 R9, R0, R6, RZ ;  /* 0x0000000600097227 */ /* 0x000fe200078e00ff */
[----:B------:R0:W-:Y:S03]  /*7b30*/  STL [R1+0x1898], R15 ;  /* 0x0018980f01007387 */ /* 0x0001e60000100800 */
[----:B------:R-:W-:Y:S01]  /*7b40*/  @!P1 IMAD.IADD R19, R19, 0x1, -R8 ;  /* 0x0000000113139824 */ /* 0x000fe200078e0a08 */
[C---:B------:R-:W-:Y:S01]  /*7b50*/  ISETP.GT.U32.AND P1, PT, R8.reuse, R4, PT ;  /* 0x000000040800720c */ /* 0x040fe20003f24070 */
[----:B------:R-:W-:Y:S01]  /*7b60*/  IMAD.MOV.U32 R3, RZ, RZ, R5 ;  /* 0x000000ffff037224 */ /* 0x000fe200078e0005 */
[----:B------:R-:W-:Y:S01]  /*7b70*/  IABS R5, R2 ;  /* 0x0000000200057213 */ /* 0x000fe20000000000 */
[----:B------:R-:W-:Y:S01]  /*7b80*/  IMAD.MOV R9, RZ, RZ, -R9 ;  /* 0x000000ffff097224 */ /* 0x000fe200078e0a09 */
[----:B------:R2:W-:Y:S01]  /*7b90*/  STL [R1+0x189c], R17 ;  /* 0x00189c1101007387 */ /* 0x0005e20000100800 */
[----:B------:R-:W-:Y:S01]  /*7ba0*/  @!P5 IMAD.MOV R3, RZ, RZ, -R3 ;  /* 0x000000ffff03d224 */ /* 0x000fe200078e0a03 */
[C---:B------:R-:W-:Y:S01]  /*7bb0*/  ISETP.GT.U32.AND P5, PT, R8.reuse, R16, PT ;  /* 0x000000100800720c */ /* 0x040fe20003fa4070 */
[----:B------:R-:W-:Y:S01]  /*7bc0*/  IMAD R6, R8, R9, R6 ;  /* 0x0000000908067224 */ /* 0x000fe200078e0206 */
[----:B------:R-:W-:Y:S01]  /*7bd0*/  IABS R9, R7 ;  /* 0x0000000700097213 */ /* 0x000fe20000000000 */
[----:B------:R-:W-:Y:S01]  /*7be0*/  IMAD.HI.U32 R18, R0, R5, RZ ;  /* 0x0000000500127227 */ /* 0x000fe200078e00ff */
[----:B------:R-:W-:Y:S01]  /*7bf0*/  STL [R1+0x128], R3 ;  /* 0x0001280301007387 */ /* 0x000fe20000100800 */
[----:B0-----:R-:W-:-:S02]  /*7c00*/  IADD3 R15, R10, 0x10, RZ ;  /* 0x000000100a0f7810 */ /* 0x001fc40007ffe0ff */
[----:B------:R-:W-:Y:S01]  /*7c10*/  @!P6 IMAD.IADD R21, R21, 0x1, -R8 ;  /* 0x000000011515e824 */ /* 0x000fe200078e0a08 */
[----:B------:R-:W-:Y:S01]  /*7c20*/  ISETP.GT.U32.AND P6, PT, R8, R6, PT ;  /* 0x000000060800720c */ /* 0x000fe20003fc4070 */
[----:B------:R-:W-:Y:S01]  /*7c30*/  IMAD.MOV R18, RZ, RZ, -R18 ;  /* 0x000000ffff127224 */ /* 0x000fe200078e0a12 */
[----:B--2---:R-:W-:Y:S01]  /*7c40*/  IADD3 R17, R10, 0x18, RZ ;  /* 0x000000180a117810 */ /* 0x004fe20007ffe0ff */
[--C-:B------:R-:W-:Y:S01]  /*7c50*/  @!P1 IMAD.IADD R4, R4, 0x1, -R8.reuse ;  /* 0x0000000104049824 */ /* 0x100fe200078e0a08 */
[----:B------:R-:W-:Y:S01]  /*7c60*/  ISETP.GE.AND P1, PT, R2, RZ, PT ;  /* 0x000000ff0200720c */ /* 0x000fe20003f26270 */
[----:B------:R-:W-:Y:S02]  /*7c70*/  IMAD R2, R8, R18, R5 ;  /* 0x0000001208027224 */ /* 0x000fe400078e0205 */
[----:B------:R-:W-:Y:S02]  /*7c80*/  @!P0 IMAD.MOV R21, RZ, RZ, -R21 ;  /* 0x000000ffff158224 */ /* 0x000fe400078e0a15 */
[--C-:B------:R-:W-:Y:S01]  /*7c90*/  @!P5 IMAD.IADD R16, R16, 0x1, -R8.reuse ;  /* 0x000000011010d824 */ /* 0x100fe200078e0a08 */
[----:B------:R-:W-:Y:S01]  /*7ca0*/  ISETP.GT.U32.AND P0, PT, R8, R2, PT ;  /* 0x000000020800720c */ /* 0x000fe20003f04070 */
[----:B------:R-:W-:Y:S01]  /*7cb0*/  @!P4 IMAD.MOV R19, RZ, RZ, -R19 ;  /* 0x000000ffff13c224 */ /* 0x000fe200078e0a13 */
[----:B------:R-:W-:Y:S01]  /*7cc0*/  ISETP.GE.AND P5, PT, R14, RZ, PT ;  /* 0x000000ff0e00720c */ /* 0x000fe20003fa6270 */
[----:B------:R-:W-:Y:S01]  /*7cd0*/  @!P6 IMAD.IADD R6, R6, 0x1, -R8 ;  /* 0x000000010606e824 */ /* 0x000fe200078e0a08 */
[----:B------:R-:W-:Y:S01]  /*7ce0*/  ISETP.GT.U32.AND P6, PT, R8, R4, PT ;  /* 0x000000040800720c */ /* 0x000fe20003fc4070 */
[----:B------:R-:W-:Y:S01]  /*7cf0*/  IMAD.HI.U32 R14, R0, R9, RZ ;  /* 0x00000009000e7227 */ /* 0x000fe200078e00ff */
[----:B------:R0:W-:Y:S02]  /*7d00*/  STL [R1+0x18a0], R19 ;  /* 0x0018a01301007387 */ /* 0x0001e40000100800 */
[C---:B------:R-:W-:Y:S01]  /*7d10*/  ISETP.GT.U32.AND P4, PT, R8.reuse, R6, PT ;  /* 0x000000060800720c */ /* 0x040fe20003f84070 */
[----:B------:R-:W-:Y:S01]  /*7d20*/  IMAD.MOV R14, RZ, RZ, -R14 ;  /* 0x000000ffff0e7224 */ /* 0x000fe200078e0a0e */
[----:B------:R-:W-:Y:S01]  /*7d30*/  STL [R1+0x18a4], R21 ;  /* 0x0018a41501007387 */ /* 0x000fe20000100800 */
[----:B------:R-:W-:Y:S01]  /*7d40*/  @!P2 IMAD.MOV R16, RZ, RZ, -R16 ;  /* 0x000000ffff10a224 */ /* 0x000fe200078e0a10 */
[----:B------:R-:W-:Y:S01]  /*7d50*/  ISETP.GE.AND P2, PT, R7, RZ, PT ;  /* 0x000000ff0700720c */ /* 0x000fe20003f46270 */
[----:B------:R-:W-:Y:S01]  /*7d60*/  IMAD R7, R8, R14, R9 ;  /* 0x0000000e08077224 */ /* 0x000fe200078e0209 */
[----:B------:R-:W-:Y:S01]  /*7d70*/  IADD3 R14, R10, 0x50, RZ ;  /* 0x000000500a0e7810 */ /* 0x000fe20007ffe0ff */
[----:B------:R-:W-:Y:S01]  /*7d80*/  @!P0 IMAD.IADD R2, R2, 0x1, -R8 ;  /* 0x0000000102028824 */ /* 0x000fe200078e0a08 */
[----:B------:R2:W-:Y:S01]  /*7d90*/  STL [R1+0x18a8], R16 ;  /* 0x0018a81001007387 */ /* 0x0005e20000100800 */
[----:B------:R-:W-:Y:S01]  /*7da0*/  IMAD.HI.U32 R5, R0, R12, RZ ;  /* 0x0000000c00057227 */ /* 0x000fe200078e00ff */
[----:B------:R-:W-:-:S02]  /*7db0*/  IABS R9, R14 ;  /* 0x0000000e00097213 */ /* 0x000fc40000000000 */
[----:B------:R-:W-:Y:S01]  /*7dc0*/  ISETP.GT.U32.AND P0, PT, R8, R2, PT ;  /* 0x000000020800720c */ /* 0x000fe20003f04070 */
[----:B------:R-:W-:Y:S01]  /*7dd0*/  @!P6 IMAD.IADD R4, R4, 0x1, -R8 ;  /* 0x000000010404e824 */ /* 0x000fe200078e0a08 */
[----:B------:R-:W-:Y:S01]  /*7de0*/  ISETP.GT.U32.AND P6, PT, R8, R7, PT ;  /* 0x000000070800720c */ /* 0x000fe20003fc4070 */
[----:B------:R-:W-:Y:S01]  /*7df0*/  IMAD.MOV R5, RZ, RZ, -R5 ;  /* 0x000000ffff057224 */ /* 0x000fe200078e0a05 */
[----:B0-----:R-:W-:Y:S01]  /*7e00*/  IADD3 R19, R10, 0x1c, RZ ;  /* 0x0000001c0a137810 */ /* 0x001fe20007ffe0ff */
[----:B------:R-:W-:Y:S01]  /*7e10*/  @!P3 IMAD.MOV R4, RZ, RZ, -R4 ;  /* 0x000000ffff04b224 */ /* 0x000fe200078e0a04 */
[----:B------:R-:W-:Y:S01]  /*7e20*/  ISETP.GE.AND P3, PT, R11, RZ, PT ;  /* 0x000000ff0b00720c */ /* 0x000fe20003f66270 */
[----:B------:R-:W-:Y:S01]  /*7e30*/  IMAD R12, R8, R5, R12 ;  /* 0x00000005080c7224 */ /* 0x000fe200078e020c */
[----:B------:R-:W-:Y:S01]  /*7e40*/  IADD3 R5, R10, 0x4c, RZ ;  /* 0x0000004c0a057810 */ /* 0x000fe20007ffe0ff */
[----:B------:R-:W-:Y:S01]  /*7e50*/  @!P4 IMAD.IADD R6, R6, 0x1, -R8 ;  /* 0x000000010606c824 */ /* 0x000fe200078e0a08 */
[----:B------:R-:W-:Y:S01]  /*7e60*/  STL [R1+0x18ac], R4 ;  /* 0x0018ac0401007387 */ /* 0x000fe20000100800 */
[----:B------:R-:W-:Y:S01]  /*7e70*/  IMAD.HI.U32 R11, R0, R9, RZ ;  /* 0x00000009000b7227 */ /* 0x000fe200078e00ff */
[----:B------:R-:W-:-:S02]  /*7e80*/  ISETP.GT.U32.AND P4, PT, R8, R12, PT ;  /* 0x0000000c0800720c */ /* 0x000fc40003f84070 */
[----:B------:R-:W-:Y:S01]  /*7e90*/  IABS R18, R5 ;  /* 0x0000000500127213 */ /* 0x000fe20000000000 */
[----:B------:R-:W-:Y:S01]  /*7ea0*/  @!P6 IMAD.IADD R7, R7, 0x1, -R8 ;  /* 0x000000010707e824 */ /* 0x000fe200078e0a08 */
[----:B------:R-:W-:Y:S01]  /*7eb0*/  ISETP.GE.AND P6, PT, R14, RZ, PT ;  /* 0x000000ff0e00720c */ /* 0x000fe20003fc6270 */
[----:B------:R-:W-:Y:S01]  /*7ec0*/  IMAD.MOV.U32 R3, RZ, RZ, R6 ;  /* 0x000000ffff037224 */ /* 0x000fe200078e0006 */
[C---:B------:R-:W-:Y:S01]  /*7ed0*/  IADD3 R14, R10.reuse, 0x3c, RZ ;  /* 0x0000003c0a0e7810 */ /* 0x040fe20007ffe0ff */
[----:B------:R-:W-:Y:S01]  /*7ee0*/  IMAD.MOV R11, RZ, RZ, -R11 ;  /* 0x000000ffff0b7224 */ /* 0x000fe200078e0a0b */
[----:B--2---:R-:W-:Y:S01]  /*7ef0*/  IADD3 R16, R10, 0x14, RZ ;  /* 0x000000140a107810 */ /* 0x004fe20007ffe0ff */
[----:B------:R-:W-:Y:S01]  /*7f00*/  @!P0 IMAD.IADD R2, R2, 0x1, -R8 ;  /* 0x0000000102028824 */ /* 0x000fe200078e0a08 */
[----:B------:R-:W-:Y:S01]  /*7f10*/  ISETP.GE.AND P0, PT, R5, RZ, PT ;  /* 0x000000ff0500720c */ /* 0x000fe20003f06270 */
[----:B------:R-:W-:Y:S01]  /*7f20*/  @!P5 IMAD.MOV R3, RZ, RZ, -R3 ;  /* 0x000000ffff03d224 */ /* 0x000fe200078e0a03 */
[C---:B------:R-:W-:Y:S01]  /*7f30*/  ISETP.GT.U32.AND P5, PT, R8.reuse, R7, PT ;  /* 0x000000070800720c */ /* 0x040fe20003fa4070 */
[----:B------:R-:W-:Y:S01]  /*7f40*/  IMAD R5, R8, R11, R9 ;  /* 0x0000000b08057224 */ /* 0x000fe200078e0209 */
[----:B------:R-:W-:Y:S01]  /*7f50*/  IADD3 R11, R10, 0x48, RZ ;  /* 0x000000480a0b7810 */ /* 0x000fe20007ffe0ff */
[----:B------:R-:W-:Y:S01]  /*7f60*/  IMAD.MOV.U32 R28, RZ, RZ, R2 ;  /* 0x000000ffff1c7224 */ /* 0x000fe200078e0002 */
[----:B------:R0:W-:Y:S01]  /*7f70*/  STL [R1+0x90], R3 ;  /* 0x0000900301007387 */ /* 0x0001e20000100800 */
[----:B------:R-:W-:Y:S01]  /*7f80*/  @!P4 IMAD.IADD R12, R12, 0x1, -R8 ;  /* 0x000000010c0cc824 */ /* 0x000fe200078e0a08 */
[----:B------:R-:W-:Y:S01]  /*7f90*/  IADD3 R9, R10, 0x40, RZ ;  /* 0x000000400a097810 */ /* 0x000fe20007ffe0ff */
[----:B------:R-:W-:Y:S01]  /*7fa0*/  @!P1 IMAD.MOV R28, RZ, RZ, -R28 ;  /* 0x000000ffff1c9224 */ /* 0x000fe200078e0a1c */
[----:B------:R-:W-:Y:S01]  /*7fb0*/  ISETP.GT.U32.AND P1, PT, R8, R5, PT ;  /* 0x000000050800720c */ /* 0x000fe20003f24070 */
[----:B------:R-:W-:Y:S01]  /*7fc0*/  IMAD.HI.U32 R6, R0, R18, RZ ;  /* 0x0000001200067227 */ /* 0x000fe200078e00ff */
[----:B------:R-:W-:-:S02]  /*7fd0*/  ISETP.GT.U32.AND P4, PT, R8, R12, PT ;  /* 0x0000000c0800720c */ /* 0x000fc40003f84070 */
[----:B------:R2:W-:Y:S01]  /*7fe0*/  STL [R1+0x18b0], R28 ;  /* 0x0018b01c01007387 */ /* 0x0005e20000100800 */
[----:B------:R-:W-:Y:S01]  /*7ff0*/  @!P5 IMAD.IADD R7, R7, 0x1, -R8 ;  /* 0x000000010707d824 */ /* 0x000fe200078e0a08 */
[----:B------:R-:W-:Y:S01]  /*8000*/  ISETP.GE.AND P5, PT, R11, RZ, PT ;  /* 0x000000ff0b00720c */ /* 0x000fe20003fa6270 */
[----:B------:R-:W-:Y:S01]  /*8010*/  IMAD.MOV R6, RZ, RZ, -R6 ;  /* 0x000000ffff067224 */ /* 0x000fe200078e0a06 */
[----:B------:R-:W-:Y:S01]  /*8020*/  IABS R11, R11 ;  /* 0x0000000b000b7213 */ /* 0x000fe20000000000 */
[----:B0-----:R-:W-:Y:S01]  /*8030*/  IMAD.MOV.U32 R3, RZ, RZ, R7 ;  /* 0x000000ffff037224 */ /* 0x001fe200078e0007 */
[----:B------:R-:W-:Y:S01]  /*8040*/  IABS R2, R14 ;  /* 0x0000000e00027213 */ /* 0x000fe20000000000 */
[----:B------:R-:W-:Y:S01]  /*8050*/  IMAD R18, R8, R6, R18 ;  /* 0x0000000608127224 */ /* 0x000fe200078e0212 */
[----:B------:R-:W-:Y:S01]  /*8060*/  IABS R6, R9 ;  /* 0x0000000900067213 */ /* 0x000fe20000000000 */
[--C-:B------:R-:W-:Y:S01]  /*8070*/  @!P1 IMAD.IADD R5, R5, 0x1, -R8.reuse ;  /* 0x0000000105059824 */ /* 0x100fe200078e0a08 */
[----:B--2---:R-:W-:Y:S01]  /*8080*/  IADD3 R28, R10, 0x20, RZ ;  /* 0x000000200a1c7810 */ /* 0x004fe20007ffe0ff */
[----:B------:R-:W-:Y:S01]  /*8090*/  @!P2 IMAD.MOV R3, RZ, RZ, -R3 ;  /* 0x000000ffff03a224 */ /* 0x000fe200078e0a03 */
[----:B------:R-:W-:Y:S01]  /*80a0*/  ISETP.GT.U32.AND P1, PT, R8, R18, PT ;  /* 0x000000120800720c */ /* 0x000fe20003f24070 */
[----:B------:R-:W-:Y:S01]  /*80b0*/  @!P4 IMAD.IADD R12, R12, 0x1, -R8 ;  /* 0x000000010c0cc824 */ /* 0x000fe200078e0a08 */
[----:B------:R-:W-:Y:S01]  /*80c0*/  ISETP.GT.U32.AND P2, PT, R8, R5, PT ;  /* 0x000000050800720c */ /* 0x000fe20003f44070 */
[----:B------:R-:W-:Y:S01]  /*80d0*/  IMAD.HI.U32 R22, R0, R11, RZ ;  /* 0x0000000b00167227 */ /* 0x000fe200078e00ff */
[----:B------:R-:W-:Y:S01]  /*80e0*/  ISETP.GE.AND P4, PT, R20, RZ, PT ;  /* 0x000000ff1400720c */ /* 0x000fe20003f86270 */
[----:B------:R0:W-:Y:S01]  /*80f0*/  STL [R1+0x98], R3 ;  /* 0x0000980301007387 */ /* 0x0001e20000100800 */
[----:B------:R-:W-:-:S05]  /*8100*/  IABS R20, R20 ;  /* 0x0000001400147213 */ /* 0x000fca0000000000 */
[----:B------:R-:W-:-:S04]  /*8110*/  IMAD.HI.U32 R7, R0, R20, RZ ;  /* 0x0000001400077227 */ /* 0x000fc800078e00ff */
[----:B0-----:R-:W-:Y:S02]  /*8120*/  IMAD.MOV.U32 R3, RZ, RZ, R12 ;  /* 0x000000ffff037224 */ /* 0x001fe400078e000c */
[----:B------:R-:W-:Y:S02]  /*8130*/  IMAD.MOV R7, RZ, RZ, -R7 ;  /* 0x000000ffff077224 */ /* 0x000fe400078e0a07 */
[----:B------:R-:W-:Y:S01]  /*8140*/  @!P3 IMAD.MOV R3, RZ, RZ, -R3 ;  /* 0x000000ffff03b224 */ /* 0x000fe200078e0a03 */
[----:B------:R-:W-:Y:S01]  /*8150*/  ISETP.GE.AND P3, PT, R9, RZ, PT ;  /* 0x000000ff0900720c */ /* 0x000fe20003f66270 */
[----:B------:R-:W-:Y:S02]  /*8160*/  @!P2 IMAD.IADD R5, R5, 0x1, -R8 ;  /* 0x000000010505a824 */ /* 0x000fe400078e0a08 */
[----:B------:R-:W-:Y:S01]  /*8170*/  IMAD R20, R8, R7, R20 ;  /* 0x0000000708147224 */ /* 0x000fe200078e0214 */
[----:B------:R0:W-:Y:S01]  /*8180*/  STL [R1+0x8c], R3 ;  /* 0x00008c0301007387 */ /* 0x0001e20000100800 */
[----:B------:R-:W-:-:S02]  /*8190*/  @!P1 IMAD.IADD R18, R18, 0x1, -R8 ;  /* 0x0000000112129824 */ /* 0x000fc400078e0a08 */
[----:B------:R-:W-:Y:S01]  /*81a0*/  IMAD.MOV R12, RZ, RZ, -R22 ;  /* 0x000000ffff0c7224 */ /* 0x000fe200078e0a16 */
[----:B------:R-:W-:Y:S01]  /*81b0*/  IABS R22, R24 ;  /* 0x0000001800167213 */ /* 0x000fe20000000000 */
[----:B------:R-:W-:Y:S01]  /*81c0*/  IMAD.HI.U32 R7, R0, R6, RZ ;  /* 0x0000000600077227 */ /* 0x000fe200078e00ff */
[----:B------:R-:W-:-:S03]  /*81d0*/  ISETP.GT.U32.AND P1, PT, R8, R18, PT ;  /* 0x000000120800720c */ /* 0x000fc60003f24070 */
[C---:B------:R-:W-:Y:S02]  /*81e0*/  IMAD R9, R8.reuse, R12, R11 ;  /* 0x0000000c08097224 */ /* 0x040fe400078e020b */
[----:B0-----:R-:W-:Y:S02]  /*81f0*/  IMAD.MOV.U32 R3, RZ, RZ, R5 ;  /* 0x000000ffff037224 */ /* 0x001fe400078e0005 */
[----:B------:R-:W-:Y:S01]  /*8200*/  IMAD.MOV R7, RZ, RZ, -R7 ;  /* 0x000000ffff077224 */ /* 0x000fe200078e0a07 */
[C---:B------:R-:W-:Y:S01]  /*8210*/  ISETP.GT.U32.AND P2, PT, R8.reuse, R9, PT ;  /* 0x000000090800720c */ /* 0x040fe20003f44070 */
[----:B------:R-:W-:Y:S01]  /*8220*/  @!P6 IMAD.MOV R3, RZ, RZ, -R3 ;  /* 0x000000ffff03e224 */ /* 0x000fe200078e0a03 */
[C---:B------:R-:W-:Y:S01]  /*8230*/  ISETP.GT.U32.AND P6, PT, R8.reuse, R20, PT ;  /* 0x000000140800720c */ /* 0x040fe20003fc4070 */
[----:B------:R-:W-:Y:S01]  /*8240*/  IMAD R6, R8, R7, R6 ;  /* 0x0000000708067224 */ /* 0x000fe200078e0206 */
[----:B------:R-:W-:Y:S01]  /*8250*/  IADD3 R7, R10, 0x30, RZ ;  /* 0x000000300a077810 */ /* 0x000fe20007ffe0ff */
[----:B------:R-:W-:Y:S01]  /*8260*/  @!P1 IMAD.IADD R18, R18, 0x1, -R8 ;  /* 0x0000000112129824 */ /* 0x000fe200078e0a08 */
[----:B------:R0:W-:Y:S01]  /*8270*/  STL [R1+0x48], R3 ;  /* 0x0000480301007387 */ /* 0x0001e20000100800 */
[----:B------:R-:W-:Y:S01]  /*8280*/  IMAD.HI.U32 R11, R0, R2, RZ ;  /* 0x00000002000b7227 */ /* 0x000fe200078e00ff */
[----:B------:R-:W-:-:S02]  /*8290*/  ISETP.GT.U32.AND P1, PT, R8, R6, PT ;  /* 0x000000060800720c */ /* 0x000fc40003f24070 */
[----:B------:R-:W-:Y:S01]  /*82a0*/  IABS R12, R7 ;  /* 0x00000007000c7213 */ /* 0x000fe20000000000 */
[----:B------:R-:W-:Y:S02]  /*82b0*/  IMAD.MOV R5, RZ, RZ, -R11 ;  /* 0x000000ffff057224 */ /* 0x000fe400078e0a0b */
[--C-:B------:R-:W-:Y:S02]  /*82c0*/  @!P2 IMAD.IADD R9, R9, 0x1, -R8.reuse ;  /* 0x000000010909a824 */ /* 0x100fe400078e0a08 */
[----:B------:R-:W-:Y:S02]  /*82d0*/  @!P6 IMAD.IADD R20, R20, 0x1, -R8 ;  /* 0x000000011414e824 */ /* 0x000fe400078e0a08 */
[----:B0-----:R-:W-:Y:S01]  /*82e0*/  IMAD.MOV.U32 R3, RZ, RZ, R18 ;  /* 0x000000ffff037224 */ /* 0x001fe200078e0012 */
[----:B------:R-:W-:Y:S01]  /*82f0*/  ISETP.GT.U32.AND P2, PT, R8, R9, PT ;  /* 0x000000090800720c */ /* 0x000fe20003f44070 */
[----:B------:R-:W-:Y:S01]  /*8300*/  IMAD.HI.U32 R18, R0, R22, RZ ;  /* 0x0000001600127227 */ /* 0x000fe200078e00ff */
[----:B------:R-:W-:-:S03]  /*8310*/  ISETP.GT.U32.AND P6, PT, R8, R20, PT ;  /* 0x000000140800720c */ /* 0x000fc60003fc4070 */
[----:B------:R-:W-:Y:S02]  /*8320*/  IMAD.MOV R18, RZ, RZ, -R18 ;  /* 0x000000ffff127224 */ /* 0x000fe400078e0a12 */
[----:B------:R-:W-:Y:S01]  /*8330*/  IMAD R2, R8, R5, R2 ;  /* 0x0000000508027224 */ /* 0x000fe200078e0202 */
[----:B------:R-:W-:Y:S01]  /*8340*/  IADD3 R5, R10, 0x34, RZ ;  /* 0x000000340a057810 */ /* 0x000fe20007ffe0ff */
[----:B------:R-:W-:Y:S02]  /*8350*/  IMAD R22, R8, R18, R22 ;  /* 0x0000001208167224 */ /* 0x000fe400078e0216 */
[--C-:B------:R-:W-:Y:S01]  /*8360*/  @!P1 IMAD.IADD R6, R6, 0x1, -R8.reuse ;  /* 0x0000000106069824 */ /* 0x100fe200078e0a08 */
[----:B------:R-:W-:Y:S01]  /*8370*/  IABS R11, R5 ;  /* 0x00000005000b7213 */ /* 0x000fe20000000000 */
[----:B------:R-:W-:Y:S01]  /*8380*/  @!P0 IMAD.MOV R3, RZ, RZ, -R3 ;  /* 0x000000ffff038224 */ /* 0x000fe200078e0a03 */
[----:B------:R-:W-:Y:S01]  /*8390*/  ISETP.GT.U32.AND P0, PT, R8, R2, PT ;  /* 0x000000020800720c */ /* 0x000fe20003f04070 */
[--C-:B------:R-:W-:Y:S01]  /*83a0*/  @!P6 IMAD.IADD R20, R20, 0x1, -R8.reuse ;  /* 0x000000011414e824 */ /* 0x100fe200078e0a08 */
[C---:B------:R-:W-:Y:S01]  /*83b0*/  ISETP.GT.U32.AND P6, PT, R8.reuse, R22, PT ;  /* 0x000000160800720c */ /* 0x040fe20003fc4070 */
[----:B------:R-:W-:Y:S01]  /*83c0*/  @!P2 IMAD.IADD R9, R9, 0x1, -R8 ;  /* 0x000000010909a824 */ /* 0x000fe200078e0a08 */
[----:B------:R-:W-:Y:S01]  /*83d0*/  ISETP.GT.U32.AND P1, PT, R8, R6, PT ;  /* 0x000000060800720c */ /* 0x000fe20003f24070 */
[----:B------:R-:W-:Y:S01]  /*83e0*/  IMAD.HI.U32 R18, R0, R12, RZ ;  /* 0x0000000c00127227 */ /* 0x000fe200078e00ff */
[----:B------:R-:W-:Y:S01]  /*83f0*/  ISETP.GE.AND P2, PT, R14, RZ, PT ;  /* 0x000000ff0e00720c */ /* 0x000fe20003f46270 */
[----:B------:R0:W-:Y:S02]  /*8400*/  STL [R1+0x44], R3 ;  /* 0x0000440301007387 */ /* 0x0001e40000100800 */
[----:B------:R-:W-:-:S04]  /*8410*/  IMAD.HI.U32 R14, R0, R11, RZ ;  /* 0x0000000b000e7227 */ /* 0x000fc800078e00ff */
[--C-:B------:R-:W-:Y:S02]  /*8420*/  @!P0 IMAD.IADD R2, R2, 0x1, -R8.reuse ;  /* 0x0000000102028824 */ /* 0x100fe400078e0a08 */
[----:B------:R-:W-:Y:S02]  /*8430*/  @!P6 IMAD.IADD R22, R22, 0x1, -R8 ;  /* 0x000000011616e824 */ /* 0x000fe400078e0a08 */
[----:B------:R-:W-:Y:S01]  /*8440*/  IMAD.MOV R14, RZ, RZ, -R14 ;  /* 0x000000ffff0e7224 */ /* 0x000fe200078e0a0e */
[----:B------:R-:W-:Y:S01]  /*8450*/  ISETP.GT.U32.AND P0, PT, R8, R2, PT ;  /* 0x000000020800720c */ /* 0x000fe20003f04070 */
[----:B------:R-:W-:Y:S01]  /*8460*/  @!P1 IMAD.IADD R6, R6, 0x1, -R8 ;  /* 0x0000000106069824 */ /* 0x000fe200078e0a08 */
[C---:B------:R-:W-:Y:S01]  /*8470*/  ISETP.GT.U32.AND P6, PT, R8.reuse, R22, PT ;  /* 0x000000160800720c */ /* 0x040fe20003fc4070 */
[----:B------:R-:W-:Y:S01]  /*8480*/  IMAD.MOV R18, RZ, RZ, -R18 ;  /* 0x000000ffff127224 */ /* 0x000fe200078e0a12 */
[----:B------:R-:W-:Y:S01]  /*8490*/  ISETP.GE.AND P1, PT, R7, RZ, PT ;  /* 0x000000ff0700720c */ /* 0x000fe20003f26270 */
[----:B------:R-:W-:Y:S01]  /*84a0*/  IMAD R11, R8, R14, R11 ;  /* 0x0000000e080b7224 */ /* 0x000fe200078e020b */
[----:B------:R-:W-:Y:S01]  /*84b0*/  IADD3 R14, R10, 0x2c, RZ ;  /* 0x0000002c0a0e7810 */ /* 0x000fe20007ffe0ff */
[----:B------:R-:W-:-:S02]  /*84c0*/  IMAD.MOV.U32 R4, RZ, RZ, R6 ;  /* 0x000000ffff047224 */ /* 0x000fc400078e0006 */
[----:B------:R-:W-:Y:S01]  /*84d0*/  IMAD R12, R8, R18, R12 ;  /* 0x00000012080c7224 */ /* 0x000fe200078e020c */
[----:B------:R-:W-:Y:S01]  /*84e0*/  IADD3 R18, R10, 0x28, RZ ;  /* 0x000000280a127810 */ /* 0x000fe20007ffe0ff */
[----:B------:R-:W-:Y:S01]  /*84f0*/  @!P3 IMAD.MOV R4, RZ, RZ, -R4 ;  /* 0x000000ffff04b224 */ /* 0x000fe200078e0a04 */
[----:B------:R-:W-:Y:S01]  /*8500*/  ISETP.GT.U32.AND P3, PT, R8, R11, PT ;  /* 0x0000000b0800720c */ /* 0x000fe20003f64070 */
[----:B0-----:R-:W-:Y:S02]  /*8510*/  IMAD.MOV.U32 R3, RZ, RZ, R20 ;  /* 0x000000ffff037224 */ /* 0x001fe400078e0014 */
[----:B------:R-:W-:Y:S01]  /*8520*/  @!P5 IMAD.MOV R9, RZ, RZ, -R9 ;  /* 0x000000ffff09d224 */ /* 0x000fe200078e0a09 */
[----:B------:R-:W-:Y:S01]  /*8530*/  ISETP.GE.AND P5, PT, R24, RZ, PT ;  /* 0x000000ff1800720c */ /* 0x000fe20003fa6270 */
[--C-:B------:R-:W-:Y:S01]  /*8540*/  @!P6 IMAD.IADD R22, R22, 0x1, -R8.reuse ;  /* 0x000000011616e824 */ /* 0x100fe200078e0a08 */
[----:B------:R-:W-:Y:S01]  /*8550*/  ISETP.GT.U32.AND P6, PT, R8, R12, PT ;  /* 0x0000000c0800720c */ /* 0x000fe20003fc4070 */
[----:B------:R-:W-:Y:S01]  /*8560*/  @!P4 IMAD.MOV R3, RZ, RZ, -R3 ;  /* 0x000000ffff03c224 */ /* 0x000fe200078e0a03 */
[----:B------:R0:W-:Y:S01]  /*8570*/  STL [R1+0x18b4], R9 ;  /* 0x0018b40901007387 */ /* 0x0001e20000100800 */
[----:B------:R-:W-:Y:S01]  /*8580*/  @!P0 IMAD.IADD R2, R2, 0x1, -R8 ;  /* 0x0000000102028824 */ /* 0x000fe200078e0a08 */
[----:B------:R-:W-:Y:S01]  /*8590*/  ISETP.GE.AND P0, PT, R14, RZ, PT ;  /* 0x000000ff0e00720c */ /* 0x000fe20003f06270 */
[----:B------:R-:W-:Y:S01]  /*85a0*/  IMAD.MOV.U32 R29, RZ, RZ, R22 ;  /* 0x000000ffff1d7224 */ /* 0x000fe200078e0016 */
[----:B------:R2:W-:Y:S01]  /*85b0*/  STL [R1+0xc], R3 ;  /* 0x00000c0301007387 */ /* 0x0005e20000100800 */
[----:B------:R-:W-:Y:S01]  /*85c0*/  @!P3 IMAD.IADD R11, R11, 0x1, -R8 ;  /* 0x000000010b0bb824 */ /* 0x000fe200078e0a08 */
[----:B------:R-:W-:-:S02]  /*85d0*/  IABS R14, R14 ;  /* 0x0000000e000e7213 */ /* 0x000fc40000000000 */
[----:B------:R-:W-:Y:S01]  /*85e0*/  ISETP.GE.AND P4, PT, R5, RZ, PT ;  /* 0x000000ff0500720c */ /* 0x000fe20003f86270 */
[----:B------:R-:W-:Y:S01]  /*85f0*/  @!P5 IMAD.MOV R29, RZ, RZ, -R29 ;  /* 0x000000ffff1dd224 */ /* 0x000fe200078e0a1d */
[----:B------:R-:W-:Y:S01]  /*8600*/  ISETP.GT.U32.AND P5, PT, R8, R11, PT ;  /* 0x0000000b0800720c */ /* 0x000fe20003fa4070 */
[----:B------:R-:W-:Y:S01]  /*8610*/  @!P6 IMAD.IADD R12, R12, 0x1, -R8 ;  /* 0x000000010c0ce824 */ /* 0x000fe200078e0a08 */
[----:B------:R-:W-:Y:S01]  /*8620*/  IADD3 R5, R10, 0x24, RZ ;  /* 0x000000240a057810 */ /* 0x000fe20007ffe0ff */
[----:B------:R-:W-:Y:S01]  /*8630*/  IMAD.HI.U32 R24, R0, R14, RZ ;  /* 0x0000000e00187227 */ /* 0x000fe200078e00ff */
[----:B------:R3:W-:Y:S01]  /*8640*/  STL [R1+0x10], R4 ;  /* 0x0000100401007387 */ /* 0x0007e20000100800 */
[----:B0-----:R-:W-:Y:S02]  /*8650*/  IADD3 R9, R10, 0x4, RZ ;  /* 0x000000040a097810 */ /* 0x001fe40007ffe0ff */
[----:B--2---:R-:W-:Y:S01]  /*8660*/  IMAD.MOV.U32 R3, RZ, RZ, R2 ;  /* 0x000000ffff037224 */ /* 0x004fe200078e0002 */
[----:B------:R-:W-:Y:S01]  /*8670*/  ISETP.GT.U32.AND P6, PT, R8, R12, PT ;  /* 0x0000000c0800720c */ /* 0x000fe20003fc4070 */
[----:B------:R-:W-:Y:S01]  /*8680*/  IMAD.MOV R22, RZ, RZ, -R24 ;  /* 0x000000ffff167224 */ /* 0x000fe200078e0a18 */
[----:B------:R-:W-:Y:S01]  /*8690*/  IABS R20, R5 ;  /* 0x0000000500147213 */ /* 0x000fe20000000000 */
[----:B------:R-:W-:Y:S01]  /*86a0*/  @!P2 IMAD.MOV R3, RZ, RZ, -R3 ;  /* 0x000000ffff03a224 */ /* 0x000fe200078e0a03 */
[----:B------:R-:W-:Y:S01]  /*86b0*/  ISETP.GE.AND P2, PT, R18, RZ, PT ;  /* 0x000000ff1200720c */ /* 0x000fe20003f46270 */
[----:B------:R-:W-:Y:S01]  /*86c0*/  IMAD R14, R8, R22, R14 ;  /* 0x00000016080e7224 */ /* 0x000fe200078e020e */
[----:B------:R-:W-:Y:S01]  /*86d0*/  IABS R18, R18 ;  /* 0x0000001200127213 */ /* 0x000fe20000000000 */
[----:B------:R-:W-:Y:S01]  /*86e0*/  @!P5 IMAD.IADD R11, R11, 0x1, -R8 ;  /* 0x000000010b0bd824 */ /* 0x000fe200078e0a08 */
[----:B------:R-:W-:Y:S01]  /*86f0*/  IABS R2, R28 ;  /* 0x0000001c00027213 */ /* 0x000fe20000000000 */
[----:B------:R0:W-:Y:S01]  /*8700*/  STL [R1+0x18b8], R3 ;  /* 0x0018b80301007387 */ /* 0x0001e20000100800 */
[----:B------:R-:W-:Y:S01]  /*8710*/  ISETP.GE.AND P3, PT, R5, RZ, PT ;  /* 0x000000ff0500720c */ /* 0x000fe20003f66270 */
[----:B------:R-:W-:Y:S01]  /*8720*/  IMAD.HI.U32 R7, R0, R18, RZ ;  /* 0x0000001200077227 */ /* 0x000fe200078e00ff */
[----:B------:R-:W-:Y:S01]  /*8730*/  ISETP.GT.U32.AND P5, PT, R8, R14, PT ;  /* 0x0000000e0800720c */ /* 0x000fe20003fa4070 */
[----:B------:R-:W-:Y:S01]  /*8740*/  STL [R1+0x18bc], R29 ;  /* 0x0018bc1d01007387 */ /* 0x000fe20000100800 */
[----:B------:R-:W-:Y:S01]  /*8750*/  IABS R24, R19 ;  /* 0x0000001300187213 */ /* 0x000fe20000000000 */
[----:B------:R-:W-:Y:S01]  /*8760*/  IMAD.MOV R7, RZ, RZ, -R7 ;  /* 0x000000ffff077224 */ /* 0x000fe200078e0a07 */
[----:B---3--:R-:W-:Y:S01]  /*8770*/  IADD3 R4, R10, 0x8, RZ ;  /* 0x000000080a047810 */ /* 0x008fe20007ffe0ff */
[----:B------:R-:W-:-:S04]  /*8780*/  IMAD.HI.U32 R5, R0, R20, RZ ;  /* 0x0000001400057227 */ /* 0x000fc800078e00ff */
[----:B------:R-:W-:Y:S01]  /*8790*/  IMAD R18, R8, R7, R18 ;  /* 0x0000000708127224 */ /* 0x000fe200078e0212 */
[----:B------:R-:W-:Y:S01]  /*87a0*/  IABS R7, R16 ;  /* 0x0000001000077213 */ /* 0x000fe20000000000 */
[----:B------:R-:W-:Y:S02]  /*87b0*/  @!P6 IMAD.IADD R12, R12, 0x1, -R8 ;  /* 0x000000010c0ce824 */ /* 0x000fe400078e0a08 */
[----:B------:R-:W-:Y:S01]  /*87c0*/  IMAD.HI.U32 R6, R0, R2, RZ ;  /* 0x0000000200067227 */ /* 0x000fe200078e00ff */
[----:B------:R-:W-:-:S03]  /*87d0*/  ISETP.GT.U32.AND P6, PT, R8, R18, PT ;  /* 0x000000120800720c */ /* 0x000fc60003fc4070 */
[----:B------:R-:W-:Y:S02]  /*87e0*/  IMAD.MOV R5, RZ, RZ, -R5 ;  /* 0x000000ffff057224 */ /* 0x000fe400078e0a05 */
[----:B------:R-:W-:Y:S02]  /*87f0*/  IMAD.MOV R6, RZ, RZ, -R6 ;  /* 0x000000ffff067224 */ /* 0x000fe400078e0a06 */
[C---:B------:R-:W-:Y:S02]  /*8800*/  IMAD R20, R8.reuse, R5, R20 ;  /* 0x0000000508147224 */ /* 0x040fe400078e0214 */
[----:B------:R-:W-:Y:S01]  /*8810*/  IMAD R2, R8, R6, R2 ;  /* 0x0000000608027224 */ /* 0x000fe200078e0202 */
[----:B------:R-:W-:Y:S01]  /*8820*/  IABS R6, R17 ;  /* 0x0000001100067213 */ /* 0x000fe20000000000 */
[--C-:B------:R-:W-:Y:S01]  /*8830*/  @!P5 IMAD.IADD R14, R14, 0x1, -R8.reuse ;  /* 0x000000010e0ed824 */ /* 0x100fe200078e0a08 */
[----:B------:R-:W-:Y:S01]  /*8840*/  ISETP.GT.U32.AND P5, PT, R8, R20, PT ;  /* 0x000000140800720c */ /* 0x000fe20003fa4070 */
[----:B------:R-:W-:Y:S01]  /*8850*/  @!P6 IMAD.IADD R18, R18, 0x1, -R8 ;  /* 0x000000011212e824 */ /* 0x000fe200078e0a08 */
[----:B------:R-:W-:Y:S01]  /*8860*/  ISETP.GT.U32.AND P6, PT, R8, R2, PT ;  /* 0x000000020800720c */ /* 0x000fe20003fc4070 */
[----:B------:R-:W-:-:S02]  /*8870*/  @!P4 IMAD.MOV R11, RZ, RZ, -R11 ;  /* 0x000000ffff0bc224 */ /* 0x000fc400078e0a0b */
[----:B------:R-:W-:Y:S01]  /*8880*/  IMAD.HI.U32 R22, R0, R6, RZ ;  /* 0x0000000600167227 */ /* 0x000fe200078e00ff */
[----:B------:R-:W-:Y:S02]  /*8890*/  ISETP.GT.U32.AND P4, PT, R8, R18, PT ;  /* 0x000000120800720c */ /* 0x000fe40003f84070 */
[----:B------:R-:W-:Y:S01]  /*88a0*/  STL [R1+0x18c0], R11 ;  /* 0x0018c00b01007387 */ /* 0x000fe20000100800 */
[----:B------:R-:W-:-:S04]  /*88b0*/  IMAD.HI.U32 R25, R0, R7, RZ ;  /* 0x0000000700197227 */ /* 0x000fc800078e00ff */
[--C-:B------:R-:W-:Y:S01]  /*88c0*/  @!P5 IMAD.IADD R20, R20, 0x1, -R8.reuse ;  /* 0x000000011414d824 */ /* 0x100fe200078e0a08 */
[----:B------:R-:W-:Y:S01]  /*88d0*/  ISETP.GT.U32.AND P5, PT, R8, R14, PT ;  /* 0x0000000e0800720c */ /* 0x000fe20003fa4070 */
[----:B------:R-:W-:Y:S02]  /*88e0*/  @!P6 IMAD.IADD R2, R2, 0x1, -R8 ;  /* 0x000000010202e824 */ /* 0x000fe400078e0a08 */
[----:B------:R-:W-:Y:S01]  /*88f0*/  IMAD.MOV R22, RZ, RZ, -R22 ;  /* 0x000000ffff167224 */ /* 0x000fe200078e0a16 */
[C---:B------:R-:W-:Y:S01]  /*8900*/  ISETP.GT.U32.AND P6, PT, R8.reuse, R20, PT ;  /* 0x000000140800720c */ /* 0x040fe20003fc4070 */
[----:B------:R-:W-:Y:S02]  /*8910*/  IMAD.MOV R25, RZ, RZ, -R25 ;  /* 0x000000ffff197224 */ /* 0x000fe400078e0a19 */
[----:B------:R-:W-:Y:S01]  /*8920*/  IMAD R6, R8, R22, R6 ;  /* 0x0000001608067224 */ /* 0x000fe200078e0206 */
[----:B------:R-:W-:Y:S01]  /*8930*/  IABS R22, R15 ;  /* 0x0000000f00167213 */ /* 0x000fe20000000000 */
[----:B------:R-:W-:-:S04]  /*8940*/  IMAD.HI.U32 R5, R0, R24, RZ ;  /* 0x0000001800057227 */ /* 0x000fc800078e00ff */
[----:B------:R-:W-:Y:S01]  /*8950*/  IMAD R7, R8, R25, R7 ;  /* 0x0000001908077224 */ /* 0x000fe200078e0207 */
[----:B------:R-:W-:Y:S01]  /*8960*/  IABS R25, R4 ;  /* 0x0000000400197213 */ /* 0x000fe20000000000 */
[--C-:B------:R-:W-:Y:S01]  /*8970*/  @!P4 IMAD.IADD R18, R18, 0x1, -R8.reuse ;  /* 0x000000011212c824 */ /* 0x100fe200078e0a08 */
[----:B------:R-:W-:Y:S01]  /*8980*/  ISETP.GT.U32.AND P4, PT, R8, R6, PT ;  /* 0x000000060800720c */ /* 0x000fe20003f84070 */
[----:B------:R-:W-:Y:S02]  /*8990*/  IMAD.MOV R5, RZ, RZ, -R5 ;  /* 0x000000ffff057224 */ /* 0x000fe400078e0a05 */
[----:B------:R-:W-:Y:S01]  /*89a0*/  @!P6 IMAD.IADD R20, R20, 0x1, -R8 ;  /* 0x000000011414e824 */ /* 0x000fe200078e0a08 */
[C---:B------:R-:W-:Y:S01]  /*89b0*/  ISETP.GT.U32.AND P6, PT, R8.reuse, R7, PT ;  /* 0x000000070800720c */ /* 0x040fe20003fc4070 */
[----:B------:R-:W-:Y:S01]  /*89c0*/  IMAD R5, R8, R5, R24 ;  /* 0x0000000508057224 */ /* 0x000fe200078e0218 */
[----:B------:R-:W-:Y:S01]  /*89d0*/  IABS R24, R13 ;  /* 0x0000000d00187213 */ /* 0x000fe20000000000 */
[----:B------:R-:W-:-:S02]  /*89e0*/  @!P5 IMAD.IADD R14, R14, 0x1, -R8 ;  /* 0x000000010e0ed824 */ /* 0x000fc400078e0a08 */
[----:B------:R-:W-:Y:S01]  /*89f0*/  @!P1 IMAD.MOV R12, RZ, RZ, -R12 ;  /* 0x000000ffff0c9224 */ /* 0x000fe200078e0a0c */
[----:B------:R-:W-:Y:S01]  /*8a00*/  ISETP.GT.U32.AND P5, PT, R8, R5, PT ;  /* 0x000000050800720c */ /* 0x000fe20003fa4070 */
[----:B------:R-:W-:Y:S01]  /*8a10*/  IMAD.HI.U32 R26, R0, R24, RZ ;  /* 0x00000018001a7227 */ /* 0x000fe200078e00ff */
[----:B------:R-:W-:Y:S02]  /*8a20*/  ISETP.GT.U32.AND P1, PT, R8, R2, PT ;  /* 0x000000020800720c */ /* 0x000fe40003f24070 */
[----:B------:R-:W-:Y:S01]  /*8a30*/  STL [R1+0x18c4], R12 ;  /* 0x0018c40c01007387 */ /* 0x000fe20000100800 */
[--C-:B------:R-:W-:Y:S02]  /*8a40*/  @!P4 IMAD.IADD R6, R6, 0x1, -R8.reuse ;  /* 0x000000010606c824 */ /* 0x100fe400078e0a08 */
[----:B------:R-:W-:Y:S02]  /*8a50*/  @!P6 IMAD.IADD R7, R7, 0x1, -R8 ;  /* 0x000000010707e824 */ /* 0x000fe400078e0a08 */
[----:B------:R-:W-:Y:S01]  /*8a60*/  IMAD.MOV R26, RZ, RZ, -R26 ;  /* 0x000000ffff1a7224 */ /* 0x000fe200078e0a1a */
[----:B------:R-:W-:Y:S01]  /*8a70*/  ISETP.GT.U32.AND P6, PT, R8, R6, PT ;  /* 0x000000060800720c */ /* 0x000fe20003fc4070 */
[----:B------:R-:W-:-:S02]  /*8a80*/  @!P0 IMAD.MOV R14, RZ, RZ, -R14 ;  /* 0x000000ffff0e8224 */ /* 0x000fc400078e0a0e */
[--C-:B------:R-:W-:Y:S02]  /*8a90*/  @!P5 IMAD.IADD R5, R5, 0x1, -R8.reuse ;  /* 0x000000010505d824 */ /* 0x100fe400078e0a08 */
[----:B------:R-:W-:Y:S01]  /*8aa0*/  @!P1 IMAD.IADD R2, R2, 0x1, -R8 ;  /* 0x0000000102029824 */ /* 0x000fe200078e0a08 */
[----:B------:R-:W-:Y:S01]  /*8ab0*/  ISETP.GE.AND P1, PT, R28, RZ, PT ;  /* 0x000000ff1c00720c */ /* 0x000fe20003f26270 */
[C---:B------:R-:W-:Y:S01]  /*8ac0*/  IMAD R26, R8.reuse, R26, R24 ;  /* 0x0000001a081a7224 */ /* 0x040fe200078e0218 */
[----:B------:R-:W-:Y:S01]  /*8ad0*/  ISETP.GT.U32.AND P4, PT, R8, R5, PT ;  /* 0x000000050800720c */ /* 0x000fe20003f84070 */
[----:B------:R-:W-:Y:S01]  /*8ae0*/  IMAD.HI.U32 R10, R0, R22, RZ ;  /* 0x00000016000a7227 */ /* 0x000fe200078e00ff */
[----:B------:R-:W-:Y:S02]  /*8af0*/  STL [R1+0x18c8], R14 ;  /* 0x0018c80e01007387 */ /* 0x000fe40000100800 */
[----:B------:R-:W-:Y:S01]  /*8b00*/  ISETP.GT.U32.AND P0, PT, R8, R26, PT ;  /* 0x0000001a0800720c */ /* 0x000fe20003f04070 */
[----:B------:R-:W-:Y:S01]  /*8b10*/  @!P6 IMAD.IADD R6, R6, 0x1, -R8 ;  /* 0x000000010606e824 */ /* 0x000fe200078e0a08 */
[----:B------:R-:W-:Y:S01]  /*8b20*/  ISETP.GE.AND P6, PT, R19, RZ, PT ;  /* 0x000000ff1300720c */ /* 0x000fe20003fc6270 */
[----:B------:R-:W-:-:S02]  /*8b30*/  IMAD.MOV R10, RZ, RZ, -R10 ;  /* 0x000000ffff0a7224 */ /* 0x000fc400078e0a0a */
[----:B------:R-:W-:Y:S02]  /*8b40*/  IMAD.MOV.U32 R21, RZ, RZ, R25 ;  /* 0x000000ffff157224 */ /* 0x000fe400078e0019 */
[----:B------:R-:W-:Y:S01]  /*8b50*/  @!P1 IMAD.MOV R2, RZ, RZ, -R2 ;  /* 0x000000ffff029224 */ /* 0x000fe200078e0a02 */
[----:B------:R-:W-:Y:S01]  /*8b60*/  ISETP.GE.AND P1, PT, R15, RZ, PT ;  /* 0x000000ff0f00720c */ /* 0x000fe20003f26270 */
[----:B------:R-:W-:Y:S01]  /*8b70*/  @!P4 IMAD.IADD R5, R5, 0x1, -R8 ;  /* 0x000000010505c824 */ /* 0x000fe200078e0a08 */
[----:B------:R-:W2:Y:S01]  /*8b80*/  S2R R15, SR_TID.X ;  /* 0x00000000000f7919 */ /* 0x000ea20000002100 */
[----:B------:R-:W-:Y:S01]  /*8b90*/  IMAD R10, R8, R10, R22 ;  /* 0x0000000a080a7224 */ /* 0x000fe200078e0216 */
[----:B------:R-:W-:Y:S01]  /*8ba0*/  IABS R22, R9 ;  /* 0x0000000900167213 */ /* 0x000fe20000000000 */
[----:B------:R-:W-:Y:S02]  /*8bb0*/  @!P0 IMAD.IADD R26, R26, 0x1, -R8 ;  /* 0x000000011a1a8824 */ /* 0x000fe400078e0a08 */
[----:B------:R-:W-:Y:S01]  /*8bc0*/  @!P6 IMAD.MOV R5, RZ, RZ, -R5 ;  /* 0x000000ffff05e224 */ /* 0x000fe200078e0a05 */
[----:B------:R-:W-:Y:S01]  /*8bd0*/  ISETP.GE.AND P6, PT, R13, RZ, PT ;  /* 0x000000ff0d00720c */ /* 0x000fe20003fc6270 */
[----:B------:R-:W-:Y:S01]  /*8be0*/  IMAD.MOV.U32 R24, RZ, RZ, R22 ;  /* 0x000000ffff187224 */ /* 0x000fe200078e0016 */
[----:B------:R-:W3:Y:S01]  /*8bf0*/  S2R R13, SR_TID.X ;  /* 0x00000000000d7919 */ /* 0x000ee20000002100 */
[----:B------:R-:W-:Y:S01]  /*8c00*/  ISETP.GT.U32.AND P0, PT, R8, R26, PT ;  /* 0x0000001a0800720c */ /* 0x000fe20003f04070 */
[----:B------:R-:W-:Y:S01]  /*8c10*/  IMAD.HI.U32 R25, R0, R21, RZ ;  /* 0x0000001500197227 */ /* 0x000fe200078e00ff */
[----:B------:R-:W-:-:S03]  /*8c20*/  ISETP.GT.U32.AND P5, PT, R8, R10, PT ;  /* 0x0000000a0800720c */ /* 0x000fc60003fa4070 */
[----:B------:R-:W-:-:S04]  /*8c30*/  IMAD.HI.U32 R0, R0, R24, RZ ;  /* 0x0000001800007227 */ /* 0x000fc800078e00ff */
[----:B------:R-:W-:Y:S02]  /*8c40*/  @!P2 IMAD.MOV R18, RZ, RZ, -R18 ;  /* 0x000000ffff12a224 */ /* 0x000fe400078e0a12 */
[----:B------:R-:W-:Y:S01]  /*8c50*/  @!P3 IMAD.MOV R20, RZ, RZ, -R20 ;  /* 0x000000ffff14b224 */ /* 0x000fe200078e0a14 */
[----:B------:R-:W-:Y:S01]  /*8c60*/  ISETP.GE.AND P3, PT, R17, RZ, PT ;  /* 0x000000ff1100720c */ /* 0x000fe20003f66270 */
[----:B------:R-:W-:Y:S01]  /*8c70*/  IMAD.MOV R0, RZ, RZ, -R0 ;  /* 0x000000ffff007224 */ /* 0x000fe200078e0a00 */
[----:B------:R-:W-:Y:S01]  /*8c80*/  STL [R1+0x18cc], R18 ;  /* 0x0018cc1201007387 */ /* 0x000fe20000100800 */
[----:B------:R-:W-:Y:S01]  /*8c90*/  @!P0 IMAD.IADD R26, R26, 0x1, -R8 ;  /* 0x000000011a1a8824 */ /* 0x000fe200078e0a08 */
[----:B------:R-:W-:Y:S01]  /*8ca0*/  ISETP.GE.AND P0, PT, R4, RZ, PT ;  /* 0x000000ff0400720c */ /* 0x000fe20003f06270 */
[----:B------:R-:W-:Y:S01]  /*8cb0*/  IMAD R24, R8, R0, R24 ;  /* 0x0000000008187224 */ /* 0x000fe200078e0218 */
[----:B------:R-:W-:Y:S01]  /*8cc0*/  STL [R1+0x18d0], R20 ;  /* 0x0018d01401007387 */ /* 0x000fe20000100800 */
[----:B--2---:R-:W-:Y:S01]  /*8cd0*/  LOP3.LUT R15, R15, 0x60, RZ, 0xc0, !PT ;  /* 0x000000600f0f7812 */ /* 0x004fe200078ec0ff */
[----:B------:R-:W-:Y:S01]  /*8ce0*/  @!P5 IMAD.IADD R10, R10, 0x1, -R8 ;  /* 0x000000010a0ad824 */ /* 0x000fe200078e0a08 */
[----:B------:R-:W-:Y:S01]  /*8cf0*/  ISETP.GT.U32.AND P5, PT, R8, R7, PT ;  /* 0x000000070800720c */ /* 0x000fe20003fa4070 */
[----:B------:R2:W-:Y:S01]  /*8d00*/  STL [R1+0x18d4], R2 ;  /* 0x0018d40201007387 */ /* 0x0005e20000100800 */
[C---:B---3--:R-:W-:Y:S01]  /*8d10*/  IMAD.SHL.U32 R4, R13.reuse, 0x2, RZ ;  /* 0x000000020d047824 */ /* 0x048fe200078e00ff */
[----:B------:R-:W-:Y:S01]  /*8d20*/  SHF.R.S32.HI R0, RZ, 0x6, R13 ;  /* 0x00000006ff007819 */ /* 0x000fe2000001140d */
[C---:B------:R-:W-:Y:S01]  /*8d30*/  IMAD.SHL.U32 R22, R13.reuse, 0x8, RZ ;  /* 0x000000080d167824 */ /* 0x040fe200078e00ff */
[----:B------:R3:W-:Y:S01]  /*8d40*/  STL [R1+0x18d8], R5 ;  /* 0x0018d80501007387 */ /* 0x0007e20000100800 */
[----:B------:R-:W-:Y:S01]  /*8d50*/  @!P3 IMAD.MOV R6, RZ, RZ, -R6 ;  /* 0x000000ffff06b224 */ /* 0x000fe200078e0a06 */
[----:B0-----:R-:W-:Y:S01]  /*8d60*/  SGXT R3, R0, 0x1 ;  /* 0x000000010003781a */ /* 0x001fe20000000200 */
[----:B------:R-:W-:Y:S01]  /*8d70*/  IMAD.MOV R25, RZ, RZ, -R25 ;  /* 0x000000ffff197224 */ /* 0x000fe200078e0a19 */
[----:B------:R-:W-:Y:S01]  /*8d80*/  LOP3.LUT R22, R22, 0x30, R4, 0x48, !PT ;  /* 0x0000003016167812 */ /* 0x000fe200078e4804 */
[----:B------:R-:W4:Y:S01]  /*8d90*/  LDL.LU R17, [R1+0x50] ;  /* 0x0000500001117983 */ /* 0x000f220000300800 */
[----:B--2---:R-:W-:Y:S01]  /*8da0*/  LOP3.LUT R2, R13, 0x7, RZ, 0xc0, !PT ;  /* 0x000000070d027812 */ /* 0x004fe200078ec0ff */
[C---:B------:R-:W-:Y:S01]  /*8db0*/  IMAD R25, R8.reuse, R25, R21 ;  /* 0x0000001908197224 */ /* 0x040fe200078e0215 */
[----:B------:R-:W-:Y:S01]  /*8dc0*/  ISETP.GT.U32.AND P2, PT, R8, R10, PT ;  /* 0x0000000a0800720c */ /* 0x000fe20003f44070 */
[----:B------:R-:W-:Y:S01]  /*8dd0*/  @!P5 IMAD.IADD R7, R7, 0x1, -R8 ;  /* 0x000000010707d824 */ /* 0x000fe200078e0a08 */
[----:B------:R-:W-:Y:S01]  /*8de0*/  ISETP.GE.AND P5, PT, R16, RZ, PT ;  /* 0x000000ff1000720c */ /* 0x000fe20003fa6270 */
[----:B------:R-:W-:Y:S01]  /*8df0*/  IMAD R0, R2, 0x4, R15 ;  /* 0x0000000402007824 */ /* 0x000fe200078e020f */
[----:B------:R-:W-:Y:S01]  /*8e00*/  ISETP.GT.U32.AND P4, PT, R8, R25, PT ;  /* 0x000000190800720c */ /* 0x000fe20003f84070 */
[----:B------:R-:W-:-:S02]  /*8e10*/  IMAD R2, R2, 0x210, RZ ;  /* 0x0000021002027824 */ /* 0x000fc400078e02ff */
[----:B---3--:R-:W-:Y:S01]  /*8e20*/  IMAD.U32 R5, R0, 0x10, R22 ;  /* 0x0000001000057824 */ /* 0x008fe200078e0016 */
[----:B------:R-:W-:Y:S01]  /*8e30*/  LOP3.LUT R0, R3, 0x90, RZ, 0xc0, !PT ;  /* 0x0000009003007812 */ /* 0x000fe200078ec0ff */
[C---:B------:R-:W-:Y:S01]  /*8e40*/  IMAD.SHL.U32 R3, R13.reuse, 0x100, RZ ;  /* 0x000001000d037824 */ /* 0x040fe200078e00ff */
[--C-:B------:R-:W-:Y:S02]  /*8e50*/  LOP3.LUT R22, R2, 0x10, R4.reuse, 0x78, !PT ;  /* 0x0000001002167812 */ /* 0x100fe400078e7804 */
[----:B------:R-:W-:Y:S01]  /*8e60*/  LOP3.LUT R0, R0, 0x7e, R4, 0x78, !PT ;  /* 0x0000007e00007812 */ /* 0x000fe200078e7804 */
[--C-:B------:R-:W-:Y:S01]  /*8e70*/  @!P2 IMAD.IADD R10, R10, 0x1, -R8.reuse ;  /* 0x000000010a0aa824 */ /* 0x100fe200078e0a08 */
[----:B------:R-:W-:Y:S02]  /*8e80*/  LOP3.LUT R2, R13, 0x1f, RZ, 0xc0, !PT ;  /* 0x0000001f0d027812 */ /* 0x000fe400078ec0ff */
[----:B------:R-:W-:Y:S01]  /*8e90*/  ISETP.GT.U32.AND P2, PT, R8, R24, PT ;  /* 0x000000180800720c */ /* 0x000fe20003f44070 */
[----:B------:R0:W-:Y:S01]  /*8ea0*/  STL [R1+0x17a0], R0 ;  /* 0x0017a00001007387 */ /* 0x0001e20000100800 */
[----:B------:R-:W-:-:S03]  /*8eb0*/  @!P4 IMAD.IADD R25, R25, 0x1, -R8 ;  /* 0x000000011919c824 */ /* 0x000fc600078e0a08 */
[----:B------:R-:W2:Y:S02]  /*8ec0*/  LDL.LU R16, [R1+0x34] ;  /* 0x0000340001107983 */ /* 0x000ea40000300800 */
[----:B------:R-:W-:Y:S02]  /*8ed0*/  ISETP.GT.U32.AND P4, PT, R8, R25, PT ;  /* 0x000000190800720c */ /* 0x000fe40003f84070 */
[----:B------:R-:W3:Y:S04]  /*8ee0*/  LDL.LU R15, [R1+0x28] ;  /* 0x00002800010f7983 */ /* 0x000ee80000300800 */
[----:B------:R-:W-:Y:S01]  /*8ef0*/  STL [R1+0x18dc], R6 ;  /* 0x0018dc0601007387 */ /* 0x000fe20000100800 */
[----:B------:R-:W-:-:S03]  /*8f00*/  @!P2 IMAD.IADD R24, R24, 0x1, -R8 ;  /* 0x000000011818a824 */ /* 0x000fc600078e0a08 */
[----:B------:R-:W3:Y:S02]  /*8f10*/  LDL.LU R13, [R1+0x24] ;  /* 0x00002400010d7983 */ /* 0x000ee40000300800 */
[----:B------:R-:W-:Y:S01]  /*8f20*/  ISETP.GT.U32.AND P2, PT, R8, R24, PT ;  /* 0x000000180800720c */ /* 0x000fe20003f44070 */
[----:B0-----:R-:W-:Y:S01]  /*8f30*/  IMAD R0, R2, c[0x0][0x18c], RZ ;  /* 0x0000630002007a24 */ /* 0x001fe200078e02ff */
[----:B------:R-:W3:Y:S01]  /*8f40*/  LDL.LU R21, [R1+0x18c] ;  /* 0x00018c0001157983 */ /* 0x000ee20000300800 */
[----:B------:R-:W-:Y:S01]  /*8f50*/  @!P4 IMAD.IADD R25, R25, 0x1, -R8 ;  /* 0x000000011919c824 */ /* 0x000fe200078e0a08 */
[----:B------:R-:W-:Y:S02]  /*8f60*/  LOP3.LUT R3, R22, 0x1000, R3, 0xf8, !PT ;  /* 0x0000100016037812 */ /* 0x000fe400078ef803 */
[----:B------:R-:W3:Y:S01]  /*8f70*/  LDL.LU R19, [R1+0x1a4] ;  /* 0x0001a40001137983 */ /* 0x000ee20000300800 */
[----:B------:R-:W-:Y:S01]  /*8f80*/  @!P5 IMAD.MOV R7, RZ, RZ, -R7 ;  /* 0x000000ffff07d224 */ /* 0x000fe200078e0a07 */
[----:B------:R-:W-:Y:S01]  /*8f90*/  LOP3.LUT R22, RZ, c[0x0][0x17c], RZ, 0x33, !PT ;  /* 0x00005f00ff167a12 */ /* 0x000fe200078e33ff */
[----:B------:R-:W-:Y:S01]  /*8fa0*/  @!P1 IMAD.MOV R10, RZ, RZ, -R10 ;  /* 0x000000ffff0a9224 */ /* 0x000fe200078e0a0a */
[----:B------:R-:W-:-:S03]  /*8fb0*/  ISETP.GE.AND P4, PT, R9, RZ, PT ;  /* 0x000000ff0900720c */ /* 0x000fc60003f86270 */
[----:B------:R-:W-:Y:S01]  /*8fc0*/  @!P2 IMAD.IADD R24, R24, 0x1, -R8 ;  /* 0x000000011818a824 */ /* 0x000fe200078e0a08 */
[----:B------:R-:W-:Y:S01]  /*8fd0*/  LEA R8, P3, R0, c[0x0][0x168], 0x1 ;  /* 0x00005a0000087a11 */ /* 0x000fe200078608ff */
[----:B------:R-:W-:Y:S01]  /*8fe0*/  @!P6 IMAD.MOV R26, RZ, RZ, -R26 ;  /* 0x000000ffff1ae224 */ /* 0x000fe200078e0a1a */
[----:B------:R-:W-:Y:S01]  /*8ff0*/  ISETP.NE.AND P2, PT, RZ, c[0x0][0x17c], PT ;  /* 0x00005f00ff007a0c */ /* 0x000fe20003f45270 */
[----:B------:R-:W-:Y:S02]  /*9000*/  @!P0 IMAD.MOV R25, RZ, RZ, -R25 ;  /* 0x000000ffff198224 */ /* 0x000fe400078e0a19 */
[----:B------:R-:W-:Y:S01]  /*9010*/  STL [R1+0x1804], R8 ;  /* 0x0018040801007387 */ /* 0x000fe20000100800 */
[----:B------:R-:W-:-:S03]  /*9020*/  SEL R2, R22, R23, !P2 ;  /* 0x0000001716027207 */ /* 0x000fc60005000000 */
[----:B------:R-:W-:Y:S04]  /*9030*/  STL [R1+0x18e0], R7 ;  /* 0x0018e00701007387 */ /* 0x000fe80000100800 */
[----:B------:R-:W-:Y:S04]  /*9040*/  STL [R1+0x18e4], R10 ;  /* 0x0018e40a01007387 */ /* 0x000fe80000100800 */
[----:B------:R-:W-:Y:S04]  /*9050*/  STL [R1+0x18e8], R26 ;  /* 0x0018e81a01007387 */ /* 0x000fe80000100800 */
[----:B------:R0:W-:Y:S04]  /*9060*/  STL [R1+0x18ec], R25 ;  /* 0x0018ec1901007387 */ /* 0x0001e80000100800 */
[----:B------:R-:W3:Y:S04]  /*9070*/  LDL.LU R23, [R1+0x1a8] ;  /* 0x0001a80001177983 */ /* 0x000ee80000300800 */
[----:B------:R2:W-:Y:S04]  /*9080*/  STL [R1+0x1ec], R2 ;  /* 0x0001ec0201007387 */ /* 0x0005e80000100800 */
[----:B0-----:R-:W3:Y:S01]  /*9090*/  LDL.LU R25, [R1+0x194] ;  /* 0x0001940001197983 */ /* 0x001ee20000300800 */
[----:B----4-:R-:W-:-:S05]  /*90a0*/  SEL R0, R22, R17, !P2 ;  /* 0x0000001116007207 */ /* 0x010fca0005000000 */
[----:B------:R3:W-:Y:S04]  /*90b0*/  STL [R1+0x1f4], R0 ;  /* 0x0001f40001007387 */ /* 0x0007e80000100800 */
[----:B------:R-:W4:Y:S04]  /*90c0*/  LDL.LU R26, [R1+0x190] ;  /* 0x00019000011a7983 */ /* 0x000f280000300800 */
[----:B------:R-:W4:Y:S04]  /*90d0*/  LDL.LU R10, [R1+0x4] ;  /* 0x00000400010a7983 */ /* 0x000f280000300800 */
[----:B------:R-:W4:Y:S04]  /*90e0*/  LDL.LU R17, [R1] ;  /* 0x0000000001117983 */ /* 0x000f280000300800 */
[----:B------:R-:W4:Y:S01]  /*90f0*/  LDL.LU R7, [R1+0x160] ;  /* 0x0001600001077983 */ /* 0x000f220000300800 */
[----:B--2---:R-:W-:-:S02]  /*9100*/  SEL R2, R22, R16, !P2 ;  /* 0x0000001016027207 */ /* 0x004fc40005000000 */
[----:B---3--:R-:W-:-:S03]  /*9110*/  SEL R0, R22, R15, !P2 ;  /* 0x0000000f16007207 */ /* 0x008fc60005000000 */
[----:B------:R-:W-:Y:S04]  /*9120*/  STL [R1+0x1f0], R2 ;  /* 0x0001f00201007387 */ /* 0x000fe80000100800 */
[----:B------:R-:W2:Y:S04]  /*9130*/  LDL.LU R8, [R1+0x164] ;  /* 0x0001640001087983 */ /* 0x000ea80000300800 */
[----:B------:R0:W-:Y:S04]  /*9140*/  STL [R1+0x1dc], R0 ;  /* 0x0001dc0001007387 */ /* 0x0001e80000100800 */
[----:B------:R-:W3:Y:S04]  /*9150*/  LDL.LU R6, [R1+0x16c] ;  /* 0x00016c0001067983 */ /* 0x000ee80000300800 */
[----:B0-----:R-:W3:Y:S04]  /*9160*/  LDL.LU R0, [R1+0x170] ;  /* 0x0001700001007983 */ /* 0x001ee80000300800 */
[----:B------:R-:W3:Y:S04]  /*9170*/  LDL.LU R5, [R1+0x178] ;  /* 0x0001780001057983 */ /* 0x000ee80000300800 */
[----:B------:R-:W3:Y:S01]  /*9180*/  LDL.LU R15, [R1+0x184] ;  /* 0x00018400010f7983 */ /* 0x000ee20000300800 */
[----:B------:R-:W-:-:S03]  /*9190*/  SEL R3, R22, R13, !P2 ;  /* 0x0000000d16037207 */ /* 0x000fc60005000000 */
[----:B------:R-:W3:Y:S04]  /*91a0*/  LDL.LU R2, [R1+0x188] ;  /* 0x0001880001027983 */ /* 0x000ee80000300800 */
[----:B------:R-:W3:Y:S04]  /*91b0*/  LDL.LU R20, [R1+0x200] ;  /* 0x0002000001147983 */ /* 0x000ee80000300800 */
[----:B------:R0:W-:Y:S04]  /*91c0*/  STL [R1+0x1d8], R3 ;  /* 0x0001d80301007387 */ /* 0x0001e80000100800 */
[----:B------:R-:W3:Y:S01]  /*91d0*/  LDL.LU R13, [R1+0x17c] ;  /* 0x00017c00010d7983 */ /* 0x000ee20000300800 */
[----:B------:R-:W-:-:S03]  /*91e0*/  SEL R4, R22, R21, !P2 ;  /* 0x0000001516047207 */ /* 0x000fc60005000000 */
[----:B------:R-:W3:Y:S01]  /*91f0*/  LDL.LU R21, [R1+0x174] ;  /* 0x0001740001157983 */ /* 0x000ee20000300800 */
[----:B0-----:R-:W-:-:S03]  /*9200*/  SEL R3, R22, R19, !P2 ;  /* 0x0000001316037207 */ /* 0x001fc60005000000 */
[----:B------:R-:W-:Y:S04]  /*9210*/  STL [R1+0x1d4], R4 ;  /* 0x0001d40401007387 */ /* 0x000fe80000100800 */
[----:B------:R-:W3:Y:S04]  /*9220*/  LDL.LU R18, [R1+0x14c] ;  /* 0x00014c0001127983 */ /* 0x000ee80000300800 */
[----:B------:R-:W3:Y:S04]  /*9230*/  LDL.LU R14, [R1+0x150] ;  /* 0x00015000010e7983 */ /* 0x000ee80000300800 */
[----:B------:R0:W-:Y:S04]  /*9240*/  STL [R1+0x1d0], R3 ;  /* 0x0001d00301007387 */ /* 0x0001e80000100800 */
[----:B------:R-:W3:Y:S04]  /*9250*/  LDL.LU R12, [R1+0x154] ;  /* 0x00015400010c7983 */ /* 0x000ee80000300800 */
[----:B------:R-:W3:Y:S04]  /*9260*/  LDL.LU R11, [R1+0x158] ;  /* 0x00015800010b7983 */ /* 0x000ee80000300800 */
[----:B------:R-:W3:Y:S04]  /*9270*/  LDL.LU R29, [R1+0x15c] ;  /* 0x00015c00011d7983 */ /* 0x000ee80000300800 */
[----:B0-----:R-:W3:Y:S04]  /*9280*/  LDL.LU R3, [R1+0xe4] ;  /* 0x0000e40001037983 */ /* 0x001ee80000300800 */
[----:B------:R-:W3:Y:S04]  /*9290*/  LDL.LU R9, [R1+0xe8] ;  /* 0x0000e80001097983 */ /* 0x000ee80000300800 */
[----:B------:R-:W3:Y:S04]  /*92a0*/  LDL.LU R28, [R1+0xf8] ;  /* 0x0000f800011c7983 */ /* 0x000ee80000300800 */
[----:B------:R-:W3:Y:S01]  /*92b0*/  LDL.LU R4, [R1+0x13c] ;  /* 0x00013c0001047983 */ /* 0x000ee20000300800 */
[----:B------:R-:W-:-:S02]  /*92c0*/  SEL R23, R22, R23, !P2 ;  /* 0x0000001716177207 */ /* 0x000fc40005000000 */
[C---:B------:R-:W-:Y:S01]  /*92d0*/  SEL R25, R22.reuse, R25, !P2 ;  /* 0x0000001916197207 */ /* 0x040fe20005000000 */
[----:B------:R-:W3:Y:S04]  /*92e0*/  LDL.LU R16, [R1+0x140] ;  /* 0x0001400001107983 */ /* 0x000ee80000300800 */
[----:B------:R-:W3:Y:S04]  /*92f0*/  LDL.LU R19, [R1+0x148] ;  /* 0x0001480001137983 */ /* 0x000ee80000300800 */
[----:B------:R4:W-:Y:S04]  /*9300*/  STL [R1+0x1cc], R23 ;  /* 0x0001cc1701007387 */ /* 0x0009e80000100800 */
[----:B------:R0:W-:Y:S01]  /*9310*/  STL [R1+0x1c4], R25 ;  /* 0x0001c41901007387 */ /* 0x0001e20000100800 */
[----:B----4-:R-:W-:-:S02]  /*9320*/  SEL R23, R22, R26, !P2 ;  /* 0x0000001a16177207 */ /* 0x010fc40005000000 */
[----:B0-----:R-:W-:-:S03]  /*9330*/  SEL R25, R22, R10, !P2 ;  /* 0x0000000a16197207 */ /* 0x001fc60005000000 */
[----:B------:R0:W-:Y:S01]  /*9340*/  STL [R1+0x1c0], R23 ;  /* 0x0001c01701007387 */ /* 0x0001e20000100800 */
[----:B------:R-:W-:-:S03]  /*9350*/  SEL R10, R22, R17, !P2 ;  /* 0x00000011160a7207 */ /* 0x000fc60005000000 */
[----:B------:R-:W-:Y:S04]  /*9360*/  STL [R1+0x1bc], R25 ;  /* 0x0001bc1901007387 */ /* 0x000fe80000100800 */
[----:B------:R-:W4:Y:S01]  /*9370*/  LDL.LU R17, [R1+0x144] ;  /* 0x0001440001117983 */ /* 0x000f220000300800 */
[----:B0-----:R-:W-:-:S03]  /*9380*/  SEL R23, R22, R27, !P2 ;  /* 0x0000001b16177207 */ /* 0x001fc60005000000 */
[----:B------:R0:W-:Y:S04]  /*9390*/  STL [R1+0x1b8], R10 ;  /* 0x0001b80a01007387 */ /* 0x0001e80000100800 */
[----:B------:R-:W-:Y:S01]  /*93a0*/  STL [R1+0x1b4], R23 ;  /* 0x0001b41701007387 */ /* 0x000fe20000100800 */
[C---:B--2---:R-:W-:Y:S02]  /*93b0*/  SEL R8, R22.reuse, R8, !P2 ;  /* 0x0000000816087207 */ /* 0x044fe40005000000 */
[C---:B0-----:R-:W-:Y:S02]  /*93c0*/  SEL R10, R22.reuse, R7, !P2 ;  /* 0x00000007160a7207 */ /* 0x041fe40005000000 */
[----:B---3--:R-:W-:-:S03]  /*93d0*/  SEL R7, R22, R6, !P2 ;  /* 0x0000000616077207 */ /* 0x008fc60005000000 */
[----:B------:R-:W-:Y:S01]  /*93e0*/  STL [R1+0x1b0], R10 ;  /* 0x0001b00a01007387 */ /* 0x000fe20000100800 */
[----:B------:R-:W-:-:S03]  /*93f0*/  SEL R6, R22, R0, !P2 ;  /* 0x0000000016067207 */ /* 0x000fc60005000000 */
[----:B------:R-:W-:Y:S01]  /*9400*/  STL [R1+0x1ac], R8 ;  /* 0x0001ac0801007387 */ /* 0x000fe20000100800 */
[----:B------:R-:W-:-:S03]  /*9410*/  SEL R5, R22, R5, !P2 ;  /* 0x0000000516057207 */ /* 0x000fc60005000000 */
[----:B------:R-:W-:Y:S01]  /*9420*/  STL [R1+0x1a8], R7 ;  /* 0x0001a80701007387 */ /* 0x000fe20000100800 */
[----:B------:R-:W-:-:S03]  /*9430*/  SEL R0, R22, R15, !P2 ;  /* 0x0000000f16007207 */ /* 0x000fc60005000000 */
[----:B------:R-:W-:Y:S04]  /*9440*/  STL [R1+0x1a4], R6 ;  /* 0x0001a40601007387 */ /* 0x000fe80000100800 */
[----:B------:R-:W2:Y:S04]  /*9450*/  LDL.LU R15, [R1+0x120] ;  /* 0x00012000010f7983 */ /* 0x000ea80000300800 */
[----:B------:R0:W-:Y:S04]  /*9460*/  STL [R1+0x194], R5 ;  /* 0x0001940501007387 */ /* 0x0001e80000100800 */
[----:B------:R3:W-:Y:S01]  /*9470*/  STL [R1+0x190], R0 ;  /* 0x0001900001007387 */ /* 0x0007e20000100800 */
[----:B0-----:R-:W-:-:S02]  /*9480*/  SEL R5, R22, R2, !P2 ;  /* 0x0000000216057207 */ /* 0x001fc40005000000 */
[----:B------:R-:W-:-:S03]  /*9490*/  SEL R2, R22, R13, !P2 ;  /* 0x0000000d16027207 */ /* 0x000fc60005000000 */
[----:B------:R-:W-:Y:S04]  /*94a0*/  STL [R1+0x18c], R5 ;  /* 0x00018c0501007387 */ /* 0x000fe80000100800 */
[----:B------:R-:W2:Y:S01]  /*94b0*/  LDL.LU R13, [R1+0x124] ;  /* 0x00012400010d7983 */ /* 0x000ea20000300800 */
[----:B---3--:R-:W-:-:S05]  /*94c0*/  SEL R0, R22, R20, !P2 ;  /* 0x0000001416007207 */ /* 0x008fca0005000000 */
[----:B------:R0:W-:Y:S04]  /*94d0*/  STL [R1+0x188], R0 ;  /* 0x0001880001007387 */ /* 0x0001e80000100800 */
[----:B------:R3:W-:Y:S01]  /*94e0*/  STL [R1+0x184], R2 ;  /* 0x0001840201007387 */ /* 0x0007e20000100800 */
[----:B0-----:R-:W-:-:S03]  /*94f0*/  SEL R0, R22, R21, !P2 ;  /* 0x0000001516007207 */ /* 0x001fc60005000000 */
[----:B------:R-:W2:Y:S01]  /*9500*/  LDL.LU R21, [R1+0x138] ;  /* 0x0001380001157983 */ /* 0x000ea20000300800 */
[----:B---3--:R-:W-:-:S03]  /*9510*/  SEL R2, R22, R18, !P2 ;  /* 0x0000001216027207 */ /* 0x008fc60005000000 */
[----:B------:R0:W-:Y:S01]  /*9520*/  STL [R1+0x17c], R0 ;  /* 0x00017c0001007387 */ /* 0x0001e20000100800 */
[----:B------:R-:W-:-:S03]  /*9530*/  SEL R5, R22, R12, !P2 ;  /* 0x0000000c16057207 */ /* 0x000fc60005000000 */
[----:B------:R3:W-:Y:S01]  /*9540*/  STL [R1+0x178], R2 ;  /* 0x0001780201007387 */ /* 0x0007e20000100800 */
[C---:B0-----:R-:W-:Y:S02]  /*9550*/  SEL R0, R22.reuse, R14, !P2 ;  /* 0x0000000e16007207 */ /* 0x041fe40005000000 */
[C---:B------:R-:W-:Y:S02]  /*9560*/  SEL R3, R22.reuse, R3, !P2 ;  /* 0x0000000316037207 */ /* 0x040fe40005000000 */
[C---:B---3--:R-:W-:Y:S01]  /*9570*/  SEL R2, R22.reuse, R11, !P2 ;  /* 0x0000000b16027207 */ /* 0x048fe20005000000 */
[----:B------:R0:W-:Y:S04]  /*9580*/  STL [R1+0x174], R0 ;  /* 0x0001740001007387 */ /* 0x0001e80000100800 */
[----:B------:R-:W-:Y:S01]  /*9590*/  STL [R1+0x170], R5 ;  /* 0x0001700501007387 */ /* 0x000fe20000100800 */
[----:B0-----:R-:W-:-:S03]  /*95a0*/  SEL R0, R22, R29, !P2 ;  /* 0x0000001d16007207 */ /* 0x001fc60005000000 */
[----:B------:R0:W-:Y:S04]  /*95b0*/  STL [R1+0x16c], R2 ;  /* 0x00016c0201007387 */ /* 0x0001e80000100800 */
[----:B------:R3:W-:Y:S04]  /*95c0*/  STL [R1+0x164], R0 ;  /* 0x0001640001007387 */ /* 0x0007e80000100800 */
[----:B------:R1:W-:Y:S01]  /*95d0*/  STL [R1+0x160], R3 ;  /* 0x0001600301007387 */ /* 0x0003e20000100800 */
[C---:B0-----:R-:W-:Y:S02]  /*95e0*/  SEL R2, R22.reuse, R9, !P2 ;  /* 0x0000000916027207 */ /* 0x041fe40005000000 */
[----:B---3--:R-:W-:-:S03]  /*95f0*/  SEL R0, R22, R28, !P2 ;  /* 0x0000001c16007207 */ /* 0x008fc60005000000 */
[----:B------:R0:W-:Y:S01]  /*9600*/  STL [R1+0x15c], R2 ;  /* 0x00015c0201007387 */ /* 0x0001e20000100800 */
[----:B-1----:R-:W-:-:S03]  /*9610*/  SEL R3, R22, R4, !P2 ;  /* 0x0000000416037207 */ /* 0x002fc60005000000 */
[----:B------:R1:W-:Y:S04]  /*9620*/  STL [R1+0x158], R0 ;  /* 0x0001580001007387 */ /* 0x0003e80000100800 */
[----:B------:R-:W-:Y:S01]  /*9630*/  STL [R1+0x154], R3 ;  /* 0x0001540301007387 */ /* 0x000fe20000100800 */
[----:B0-----:R-:W-:-:S03]  /*9640*/  SEL R2, R22, R16, !P2 ;  /* 0x0000001016027207 */ /* 0x001fc60005000000 */
[----:B------:R-:W3:Y:S01]  /*9650*/  LDL.LU R27, [R1+0x134] ;  /* 0x00013400011b7983 */ /* 0x000ee20000300800 */
[----:B-1----:R-:W-:-:S03]  /*9660*/  SEL R0, R22, R19, !P2 ;  /* 0x0000001316007207 */ /* 0x002fc60005000000 */
[----:B------:R-:W-:Y:S04]  /*9670*/  STL [R1+0x150], R2 ;  /* 0x0001500201007387 */ /* 0x000fe80000100800 */
[----:B------:R-:W3:Y:S04]  /*9680*/  LDL.LU R23, [R1+0x130] ;  /* 0x0001300001177983 */ /* 0x000ee80000300800 */
[----:B------:R4:W-:Y:S04]  /*9690*/  STL [R1+0x14c], R0 ;  /* 0x00014c0001007387 */ /* 0x0009e80000100800 */
[----:B------:R-:W3:Y:S04]  /*96a0*/  LDL.LU R25, [R1+0x1fc] ;  /* 0x0001fc0001197983 */ /* 0x000ee80000300800 */
[----:B------:R-:W3:Y:S04]  /*96b0*/  LDL.LU R26, [R1+0x12c] ;  /* 0x00012c00011a7983 */ /* 0x000ee80000300800 */
[----:B------:R-:W3:Y:S04]  /*96c0*/  LDL.LU R10, [R1+0x11c] ;  /* 0x00011c00010a7983 */ /* 0x000ee80000300800 */
[----:B------:R-:W3:Y:S04]  /*96d0*/  LDL.LU R19, [R1+0x118] ;  /* 0x0001180001137983 */ /* 0x000ee80000300800 */
[----:B------:R-:W3:Y:S04]  /*96e0*/  LDL.LU R7, [R1+0x114] ;  /* 0x0001140001077983 */ /* 0x000ee80000300800 */
[----:B------:R-:W3:Y:S01]  /*96f0*/  LDL.LU R8, [R1+0x110] ;  /* 0x0001100001087983 */ /* 0x000ee20000300800 */
[----:B----4-:R-:W-:-:S05]  /*9700*/  SEL R0, R22, R17, !P2 ;  /* 0x0000001116007207 */ /* 0x010fca0005000000 */
[----:B------:R0:W-:Y:S04]  /*9710*/  STL [R1+0x148], R0 ;  /* 0x0001480001007387 */ /* 0x0001e80000100800 */
[----:B------:R-:W4:Y:S04]  /*9720*/  LDL.LU R6, [R1+0xfc] ;  /* 0x0000fc0001067983 */ /* 0x000f280000300800 */
[----:B0-----:R-:W4:Y:S04]  /*9730*/  LDL.LU R0, [R1+0x108] ;  /* 0x0001080001007983 */ /* 0x001f280000300800 */
[----:B------:R-:W4:Y:S04]  /*9740*/  LDL.LU R5, [R1+0x10c] ;  /* 0x00010c0001057983 */ /* 0x000f280000300800 */
[----:B------:R-:W4:Y:S04]  /*9750*/  LDL.LU R17, [R1+0x100] ;  /* 0x0001000001117983 */ /* 0x000f280000300800 */
[----:B------:R-:W4:Y:S04]  /*9760*/  LDL.LU R2, [R1+0x104] ;  /* 0x0001040001027983 */ /* 0x000f280000300800 */
[----:B------:R-:W4:Y:S01]  /*9770*/  LDL.LU R20, [R1+0xf4] ;  /* 0x0000f40001147983 */ /* 0x000f220000300800 */
[----:B--2---:R-:W-:-:S05]  /*9780*/  SEL R3, R22, R15, !P2 ;  /* 0x0000000f16037207 */ /* 0x004fca0005000000 */
[----:B------:R0:W-:Y:S04]  /*9790*/  STL [R1+0x144], R3 ;  /* 0x0001440301007387 */ /* 0x0001e80000100800 */
[----:B------:R-:W2:Y:S01]  /*97a0*/  LDL.LU R15, [R1+0xf0] ;  /* 0x0000f000010f7983 */ /* 0x000ea20000300800 */
[----:B------:R-:W-:-:S03]  /*97b0*/  SEL R4, R22, R13, !P2 ;  /* 0x0000000d16047207 */ /* 0x000fc60005000000 */
[----:B------:R-:W2:Y:S04]  /*97c0*/  LDL.LU R13, [R1+0xec] ;  /* 0x0000ec00010d7983 */ /* 0x000ea80000300800 */
[----:B------:R-:W-:Y:S04]  /*97d0*/  STL [R1+0x140], R4 ;  /* 0x0001400401007387 */ /* 0x000fe80000100800 */
[----:B------:R-:W2:Y:S04]  /*97e0*/  LDL.LU R18, [R1+0xe0] ;  /* 0x0000e00001127983 */ /* 0x000ea80000300800 */
[----:B------:R-:W2:Y:S01]  /*97f0*/  LDL.LU R14, [R1+0xdc] ;  /* 0x0000dc00010e7983 */ /* 0x000ea20000300800 */
[----:B0-----:R-:W-:-:S05]  /*9800*/  SEL R3, R22, R21, !P2 ;  /* 0x0000001516037207 */ /* 0x001fca0005000000 */
[----:B------:R0:W-:Y:S04]  /*9810*/  STL [R1+0x13c], R3 ;  /* 0x00013c0301007387 */ /* 0x0001e80000100800 */
[----:B------:R-:W2:Y:S04]  /*9820*/  LDL.LU R12, [R1+0xd8] ;  /* 0x0000d800010c7983 */ /* 0x000ea80000300800 */
[----:B------:R-:W2:Y:S04]  /*9830*/  LDL.LU R11, [R1+0xd4] ;  /* 0x0000d400010b7983 */ /* 0x000ea80000300800 */
[----:B------:R-:W2:Y:S04]  /*9840*/  LDL.LU R29, [R1+0xd0] ;  /* 0x0000d000011d7983 */ /* 0x000ea80000300800 */
[----:B0-----:R-:W2:Y:S04]  /*9850*/  LDL.LU R3, [R1+0xcc] ;  /* 0x0000cc0001037983 */ /* 0x001ea80000300800 */
[----:B------:R-:W2:Y:S04]  /*9860*/  LDL.LU R9, [R1+0xc8] ;  /* 0x0000c80001097983 */ /* 0x000ea80000300800 */
[----:B------:R-:W2:Y:S04]  /*9870*/  LDL.LU R28, [R1+0x5c] ;  /* 0x00005c00011c7983 */ /* 0x000ea80000300800 */
[----:B------:R-:W2:Y:S04]  /*9880*/  LDL.LU R4, [R1+0xc4] ;  /* 0x0000c40001047983 */ /* 0x000ea80000300800 */
[----:B------:R-:W2:Y:S04]  /*9890*/  LDL.LU R16, [R1+0x7c] ;  /* 0x00007c0001107983 */ /* 0x000ea80000300800 */
[----:B------:R-:W2:Y:S01]  /*98a0*/  LDL.LU R21, [R1+0xc0] ;  /* 0x0000c00001157983 */ /* 0x000ea20000300800 */
[----:B---3--:R-:W-:-:S05]  /*98b0*/  SEL R27, R22, R27, !P2 ;  /* 0x0000001b161b7207 */ /* 0x008fca0005000000 */
[----:B------:R0:W-:Y:S02]  /*98c0*/  STL [R1+0x138], R27 ;  /* 0x0001381b01007387 */ /* 0x0001e40000100800 */
[C---:B0-----:R-:W-:Y:S02]  /*98d0*/  SEL R27, R22.reuse, R23, !P2 ;  /* 0x00000017161b7207 */ /* 0x041fe40005000000 */
[C---:B------:R-:W-:Y:S02]  /*98e0*/  SEL R23, R22.reuse, R25, !P2 ;  /* 0x0000001916177207 */ /* 0x040fe40005000000 */
[C---:B------:R-:W-:Y:S01]  /*98f0*/  SEL R25, R22.reuse, R26, !P2 ;  /* 0x0000001a16197207 */ /* 0x040fe20005000000 */
[----:B------:R-:W-:Y:S01]  /*9900*/  STL [R1+0x134], R27 ;  /* 0x0001341b01007387 */ /* 0x000fe20000100800 */
[----:B------:R-:W-:-:S03]  /*9910*/  SEL R10, R22, R10, !P2 ;  /* 0x0000000a160a7207 */ /* 0x000fc60005000000 */
[----:B------:R0:W-:Y:S04]  /*9920*/  STL [R1+0x130], R23 ;  /* 0x0001301701007387 */ /* 0x0001e80000100800 */
[----:B------:R-:W-:Y:S01]  /*9930*/  STL [R1+0x12c], R25 ;  /* 0x00012c1901007387 */ /* 0x000fe20000100800 */
[----:B0-----:R-:W-:-:S03]  /*9940*/  SEL R23, R22, R19, !P2 ;  /* 0x0000001316177207 */ /* 0x001fc60005000000 */
[----:B------:R-:W3:Y:S01]  /*9950*/  LDL.LU R19, [R1+0xac] ;  /* 0x0000ac0001137983 */ /* 0x000ee20000300800 */
[----:B------:R-:W-:-:S03]  /*9960*/  SEL R8, R22, R8, !P2 ;  /* 0x0000000816087207 */ /* 0x000fc60005000000 */
[----:B------:R0:W-:Y:S04]  /*9970*/  STL [R1+0x124], R10 ;  /* 0x0001240a01007387 */ /* 0x0001e80000100800 */
[----:B------:R-:W-:Y:S01]  /*9980*/  STL [R1+0x120], R23 ;  /* 0x0001201701007387 */ /* 0x000fe20000100800 */
[----:B0-----:R-:W-:-:S05]  /*9990*/  SEL R10, R22, R7, !P2 ;  /* 0x00000007160a7207 */ /* 0x001fca0005000000 */
[----:B------:R-:W-:Y:S04]  /*99a0*/  STL [R1+0x11c], R10 ;  /* 0x00011c0a01007387 */ /* 0x000fe80000100800 */
[----:B------:R-:W-:Y:S01]  /*99b0*/  STL [R1+0x118], R8 ;  /* 0x0001180801007387 */ /* 0x000fe20000100800 */
[C---:B----4-:R-:W-:Y:S02]  /*99c0*/  SEL R7, R22.reuse, R6, !P2 ;  /* 0x0000000616077207 */ /* 0x050fe40005000000 */
[----:B------:R-:W-:-:S03]  /*99d0*/  SEL R6, R22, R0, !P2 ;  /* 0x0000000016067207 */ /* 0x000fc60005000000 */
[----:B------:R-:W-:Y:S01]  /*99e0*/  STL [R1+0x114], R7 ;  /* 0x0001140701007387 */ /* 0x000fe20000100800 */
[----:B------:R-:W-:-:S03]  /*99f0*/  SEL R5, R22, R5, !P2 ;  /* 0x0000000516057207 */ /* 0x000fc60005000000 */
[----:B------:R-:W-:Y:S01]  /*9a00*/  STL [R1+0x110], R6 ;  /* 0x0001100601007387 */ /* 0x000fe20000100800 */
[----:B------:R-:W-:-:S03]  /*9a10*/  SEL R0, R22, R17, !P2 ;  /* 0x0000001116007207 */ /* 0x000fc60005000000 */
[----:B------:R-:W4:Y:S04]  /*9a20*/  LDL.LU R17, [R1+0xb4] ;  /* 0x0000b40001117983 */ /* 0x000f280000300800 */
[----:B------:R0:W-:Y:S04]  /*9a30*/  STL [R1+0x10c], R5 ;  /* 0x00010c0501007387 */ /* 0x0001e80000100800 */
[----:B------:R1:W-:Y:S01]  /*9a40*/  STL [R1+0x108], R0 ;  /* 0x0001080001007387 */ /* 0x0003e20000100800 */
[C---:B0-----:R-:W-:Y:S02]  /*9a50*/  SEL R5, R22.reuse, R2, !P2 ;  /* 0x0000000216057207 */ /* 0x041fe40005000000 */
[----:B-1----:R-:W-:-:S03]  /*9a60*/  SEL R0, R22, R20, !P2 ;  /* 0x0000001416007207 */ /* 0x002fc60005000000 */
[----:B------:R-:W-:Y:S01]  /*9a70*/  STL [R1+0x104], R5 ;  /* 0x0001040501007387 */ /* 0x000fe20000100800 */
[----:B--2---:R-:W-:-:S03]  /*9a80*/  SEL R2, R22, R15, !P2 ;  /* 0x0000000f16027207 */ /* 0x004fc60005000000 */
[----:B------:R-:W2:Y:S04]  /*9a90*/  LDL.LU R15, [R1+0xb8] ;  /* 0x0000b800010f7983 */ /* 0x000ea80000300800 */
[----:B------:R0:W-:Y:S04]  /*9aa0*/  STL [R1+0x100], R0 ;  /* 0x0001000001007387 */ /* 0x0001e80000100800 */
[----:B------:R1:W-:Y:S01]  /*9ab0*/  STL [R1+0xfc], R2 ;  /* 0x0000fc0201007387 */ /* 0x0003e20000100800 */
[----:B0-----:R-:W-:-:S03]  /*9ac0*/  SEL R0, R22, R13, !P2 ;  /* 0x0000000d16007207 */ /* 0x001fc60005000000 */
[----:B------:R-:W2:Y:S04]  /*9ad0*/  LDL.LU R13, [R1+0xbc] ;  /* 0x0000bc00010d7983 */ /* 0x000ea80000300800 */
[----:B------:R0:W-:Y:S01]  /*9ae0*/  STL [R1+0xf8], R0 ;  /* 0x0000f80001007387 */ /* 0x0001e20000100800 */
[----:B-1----:R-:W-:-:S05]  /*9af0*/  SEL R2, R22, R18, !P2 ;  /* 0x0000001216027207 */ /* 0x002fca0005000000 */
[----:B------:R1:W-:Y:S01]  /*9b00*/  STL [R1+0xf4], R2 ;  /* 0x0000f40201007387 */ /* 0x0003e20000100800 */
[----:B0-----:R-:W-:-:S05]  /*9b10*/  SEL R0, R22, R14, !P2 ;  /* 0x0000000e16007207 */ /* 0x001fca0005000000 */
[----:B------:R0:W-:Y:S01]  /*9b20*/  STL [R1+0xf0], R0 ;  /* 0x0000f00001007387 */ /* 0x0001e20000100800 */
[C---:B------:R-:W-:Y:S02]  /*9b30*/  SEL R5, R22.reuse, R12, !P2 ;  /* 0x0000000c16057207 */ /* 0x040fe40005000000 */
[----:B-1----:R-:W-:-:S03]  /*9b40*/  SEL R2, R22, R11, !P2 ;  /* 0x0000000b16027207 */ /* 0x002fc60005000000 */
[----:B------:R-:W-:Y:S01]  /*9b50*/  STL [R1+0xec], R5 ;  /* 0x0000ec0501007387 */ /* 0x000fe20000100800 */
[----:B0-----:R-:W-:-:S03]  /*9b60*/  SEL R0, R22, R29, !P2 ;  /* 0x0000001d16007207 */ /* 0x001fc60005000000 */
[----:B------:R0:W-:Y:S01]  /*9b70*/  STL [R1+0xe8], R2 ;  /* 0x0000e80201007387 */ /* 0x0001e20000100800 */
[----:B------:R-:W-:-:S03]  /*9b80*/  SEL R3, R22, R3, !P2 ;  /* 0x0000000316037207 */ /* 0x000fc60005000000 */
[----:B------:R1:W-:Y:S01]  /*9b90*/  STL [R1+0xe4], R0 ;  /* 0x0000e40001007387 */ /* 0x0003e20000100800 */
[----:B0-----:R-:W-:-:S03]  /*9ba0*/  SEL R2, R22, R9, !P2 ;  /* 0x0000000916027207 */ /* 0x001fc60005000000 */
[----:B------:R0:W-:Y:S01]  /*9bb0*/  STL [R1+0xe0], R3 ;  /* 0x0000e00301007387 */ /* 0x0001e20000100800 */
[----:B-1----:R-:W-:-:S03]  /*9bc0*/  SEL R0, R22, R28, !P2 ;  /* 0x0000001c16007207 */ /* 0x002fc60005000000 */
[----:B------:R1:W-:Y:S01]  /*9bd0*/  STL [R1+0xdc], R2 ;  /* 0x0000dc0201007387 */ /* 0x0003e20000100800 */
[----:B0-----:R-:W-:-:S03]  /*9be0*/  SEL R3, R22, R4, !P2 ;  /* 0x0000000416037207 */ /* 0x001fc60005000000 */
[----:B------:R0:W-:Y:S01]  /*9bf0*/  STL [R1+0xd8], R0 ;  /* 0x0000d80001007387 */ /* 0x0001e20000100800 */
[----:B-1----:R-:W-:-:S03]  /*9c00*/  SEL R2, R22, R16, !P2 ;  /* 0x0000001016027207 */ /* 0x002fc60005000000 */
[----:B------:R-:W-:Y:S04]  /*9c10*/  STL [R1+0xd4], R3 ;  /* 0x0000d40301007387 */ /* 0x000fe80000100800 */
[----:B------:R-:W2:Y:S01]  /*9c20*/  LDL.LU R25, [R1+0xb0] ;  /* 0x0000b00001197983 */ /* 0x000ea20000300800 */
[----:B0-----:R-:W-:-:S03]  /*9c30*/  SEL R0, R22, R21, !P2 ;  /* 0x0000001516007207 */ /* 0x001fc60005000000 */
[----:B------:R0:W-:Y:S04]  /*9c40*/  STL [R1+0xd0], R2 ;  /* 0x0000d00201007387 */ /* 0x0001e80000100800 */
[----:B------:R-:W2:Y:S04]  /*9c50*/  LDL.LU R26, [R1+0x9c] ;  /* 0x00009c00011a7983 */ /* 0x000ea80000300800 */
[----:B------:R3:W-:Y:S04]  /*9c60*/  STL [R1+0xcc], R0 ;  /* 0x0000cc0001007387 */ /* 0x0007e80000100800 */
[----:B------:R-:W2:Y:S04]  /*9c70*/  LDL.LU R10, [R1+0xa0] ;  /* 0x0000a000010a7983 */ /* 0x000ea80000300800 */
[----:B------:R-:W2:Y:S04]  /*9c80*/  LDL.LU R7, [R1+0xa4] ;  /* 0x0000a40001077983 */ /* 0x000ea80000300800 */
[----:B------:R-:W2:Y:S04]  /*9c90*/  LDL.LU R6, [R1+0x94] ;  /* 0x0000940001067983 */ /* 0x000ea80000300800 */
[----:B------:R-:W2:Y:S04]  /*9ca0*/  LDL.LU R8, [R1+0x88] ;  /* 0x0000880001087983 */ /* 0x000ea80000300800 */
[----:B------:R-:W2:Y:S04]  /*9cb0*/  LDL.LU R5, [R1+0x84] ;  /* 0x0000840001057983 */ /* 0x000ea80000300800 */
[----:B0-----:R-:W2:Y:S01]  /*9cc0*/  LDL.LU R2, [R1+0x80] ;  /* 0x0000800001027983 */ /* 0x001ea20000300800 */
[----:B---3--:R-:W-:-:S05]  /*9cd0*/  SEL R0, R22, R19, !P2 ;  /* 0x0000001316007207 */ /* 0x008fca0005000000 */
[----:B------:R0:W-:Y:S04]  /*9ce0*/  STL [R1+0xc8], R0 ;  /* 0x0000c80001007387 */ /* 0x0001e80000100800 */
[----:B------:R-:W3:Y:S04]  /*9cf0*/  LDL.LU R20, [R1+0x70] ;  /* 0x0000700001147983 */ /* 0x000ee80000300800 */
[----:B------:R-:W3:Y:S04]  /*9d00*/  LDL.LU R18, [R1+0x6c] ;  /* 0x00006c0001127983 */ /* 0x000ee80000300800 */
[----:B------:R-:W3:Y:S04]  /*9d10*/  LDL.LU R14, [R1+0x60] ;  /* 0x00006000010e7983 */ /* 0x000ee80000300800 */
[----:B0-----:R-:W3:Y:S04]  /*9d20*/  LDL.LU R0, [R1+0x78] ;  /* 0x0000780001007983 */ /* 0x001ee80000300800 */
[----:B------:R-:W3:Y:S04]  /*9d30*/  LDL.LU R12, [R1+0x1f8] ;  /* 0x0001f800010c7983 */ /* 0x000ee80000300800 */
[----:B------:R-:W3:Y:S01]  /*9d40*/  LDL.LU R11, [R1+0x74] ;  /* 0x00007400010b7983 */ /* 0x000ee20000300800 */
[----:B----4-:R-:W-:-:S05]  /*9d50*/  SEL R3, R22, R17, !P2 ;  /* 0x0000001116037207 */ /* 0x010fca0005000000 */
[----:B------:R2:W-:Y:S04]  /*9d60*/  STL [R1+0xc4], R3 ;  /* 0x0000c40301007387 */ /* 0x0005e80000100800 */
[----:B------:R-:W4:Y:S04]  /*9d70*/  LDL.LU R27, [R1+0x64] ;  /* 0x00006400011b7983 */ /* 0x000f280000300800 */
[----:B------:R-:W4:Y:S01]  /*9d80*/  LDL.LU R23, [R1+0x68] ;  /* 0x0000680001177983 */ /* 0x000f220000300800 */
[----:B--2---:R-:W-:-:S05]  /*9d90*/  SEL R3, R22, R15, !P2 ;  /* 0x0000000f16037207 */ /* 0x004fca0005000000 */
[----:B------:R0:W-:Y:S04]  /*9da0*/  STL [R1+0xc0], R3 ;  /* 0x0000c00301007387 */ /* 0x0001e80000100800 */
[----:B------:R-:W2:Y:S04]  /*9db0*/  LDL.LU R29, [R1+0x1e4] ;  /* 0x0001e400011d7983 */ /* 0x000ea80000300800 */
[----:B0-----:R-:W2:Y:S01]  /*9dc0*/  LDL.LU R3, [R1+0x1e8] ;  /* 0x0001e80001037983 */ /* 0x001ea20000300800 */
[----:B------:R-:W-:-:S05]  /*9dd0*/  SEL R4, R22, R13, !P2 ;  /* 0x0000000d16047207 */ /* 0x000fca0005000000 */
[----:B------:R0:W-:Y:S04]  /*9de0*/  STL [R1+0xbc], R4 ;  /* 0x0000bc0401007387 */ /* 0x0001e80000100800 */
[----:B------:R-:W2:Y:S04]  /*9df0*/  LDL.LU R9, [R1+0x1e0] ;  /* 0x0001e00001097983 */ /* 0x000ea80000300800 */
[----:B------:R-:W2:Y:S04]  /*9e00*/  LDL.LU R28, [R1+0x1c8] ;  /* 0x0001c800011c7983 */ /* 0x000ea80000300800 */
[----:B0-----:R-:W2:Y:S04]  /*9e10*/  LDL.LU R4, [R1+0x58] ;  /* 0x0000580001047983 */ /* 0x001ea80000300800 */
[----:B------:R-:W2:Y:S04]  /*9e20*/  LDL.LU R16, [R1+0x54] ;  /* 0x0000540001107983 */ /* 0x000ea80000300800 */
[----:B------:R-:W2:Y:S04]  /*9e30*/  LDL.LU R21, [R1+0x1a0] ;  /* 0x0001a00001157983 */ /* 0x000ea80000300800 */
[----:B------:R-:W2:Y:S04]  /*9e40*/  LDL.LU R19, [R1+0x19c] ;  /* 0x00019c0001137983 */ /* 0x000ea80000300800 */
[----:B------:R-:W2:Y:S04]  /*9e50*/  LDL.LU R17, [R1+0x198] ;  /* 0x0001980001117983 */ /* 0x000ea80000300800 */
[----:B------:R-:W2:Y:S04]  /*9e60*/  LDL.LU R15, [R1+0x180] ;  /* 0x00018000010f7983 */ /* 0x000ea80000300800 */
[----:B------:R-:W2:Y:S01]  /*9e70*/  LDL.LU R13, [R1+0x168] ;  /* 0x00016800010d7983 */ /* 0x000ea20000300800 */
[----:B------:R-:W-:-:S05]  /*9e80*/  SEL R25, R22, R25, !P2 ;  /* 0x0000001916197207 */ /* 0x000fca0005000000 */
[----:B------:R0:W-:Y:S01]  /*9e90*/  STL [R1+0xb8], R25 ;  /* 0x0000b81901007387 */ /* 0x0001e20000100800 */
[----:B------:R-:W-:-:S03]  /*9ea0*/  SEL R26, R22, R26, !P2 ;  /* 0x0000001a161a7207 */ /* 0x000fc60005000000 */
[----:B0-----:R-:W2:Y:S01]  /*9eb0*/  LDL.LU R25, [R1+0x18ec] ;  /* 0x0018ec0001197983 */ /* 0x001ea20000300800 */
[----:B------:R-:W-:-:S03]  /*9ec0*/  SEL R10, R22, R10, !P2 ;  /* 0x0000000a160a7207 */ /* 0x000fc60005000000 */
[----:B------:R0:W-:Y:S01]  /*9ed0*/  STL [R1+0xb4], R26 ;  /* 0x0000b41a01007387 */ /* 0x0001e20000100800 */
[C---:B------:R-:W-:Y:S02]  /*9ee0*/  SEL R7, R22.reuse, R7, !P2 ;  /* 0x0000000716077207 */ /* 0x040fe40005000000 */
[C---:B------:R-:W-:Y:S01]  /*9ef0*/  SEL R6, R22.reuse, R6, !P2 ;  /* 0x0000000616067207 */ /* 0x040fe20005000000 */
[----:B0-----:R-:W2:Y:S01]  /*9f00*/  LDL.LU R26, [R1+0x18e8] ;  /* 0x0018e800011a7983 */ /* 0x001ea20000300800 */
[----:B------:R-:W-:-:S03]  /*9f10*/  SEL R8, R22, R8, !P2 ;  /* 0x0000000816087207 */ /* 0x000fc60005000000 */
[----:B------:R0:W-:Y:S01]  /*9f20*/  STL [R1+0xb0], R10 ;  /* 0x0000b00a01007387 */ /* 0x0001e20000100800 */
[C---:B------:R-:W-:Y:S02]  /*9f30*/  SEL R5, R22.reuse, R5, !P2 ;  /* 0x0000000516057207 */ /* 0x040fe40005000000 */
[C---:B------:R-:W-:Y:S01]  /*9f40*/  SEL R2, R22.reuse, R2, !P2 ;  /* 0x0000000216027207 */ /* 0x040fe20005000000 */
[----:B0-----:R-:W2:Y:S04]  /*9f50*/  LDL.LU R10, [R1+0x18e4] ;  /* 0x0018e400010a7983 */ /* 0x001ea80000300800 */
[----:B------:R0:W-:Y:S04]  /*9f60*/  STL [R1+0xac], R7 ;  /* 0x0000ac0701007387 */ /* 0x0001e80000100800 */
[----:B0-----:R-:W2:Y:S01]  /*9f70*/  LDL.LU R7, [R1+0x18e0] ;  /* 0x0018e00001077983 */ /* 0x001ea20000300800 */
[----:B---3--:R-:W-:-:S03]  /*9f80*/  SEL R20, R22, R20, !P2 ;  /* 0x0000001416147207 */ /* 0x008fc60005000000 */
[----:B------:R0:W-:Y:S01]  /*9f90*/  STL [R1+0xa4], R6 ;  /* 0x0000a40601007387 */ /* 0x0001e20000100800 */
[C---:B------:R-:W-:Y:S02]  /*9fa0*/  SEL R18, R22.reuse, R18, !P2 ;  /* 0x0000001216127207 */ /* 0x040fe40005000000 */
[C---:B------:R-:W-:Y:S01]  /*9fb0*/  SEL R14, R22.reuse, R14, !P2 ;  /* 0x0000000e160e7207 */ /* 0x040fe20005000000 */
[----:B0-----:R-:W3:Y:S04]  /*9fc0*/  LDL.LU R6, [R1+0x18dc] ;  /* 0x0018dc0001067983 */ /* 0x001ee80000300800 */
[----:B------:R0:W-:Y:S01]  /*9fd0*/  STL [R1+0xa0], R8 ;  /* 0x0000a00801007387 */ /* 0x0001e20000100800 */
[----:B------:R-:W-:-:S03]  /*9fe0*/  SEL R0, R22, R0, !P2 ;  /* 0x0000000016007207 */ /* 0x000fc60005000000 */
[----:B0-----:R-:W3:Y:S04]  /*9ff0*/  LDL.LU R8, [R1+0x128] ;  /* 0x0001280001087983 */ /* 0x001ee80000300800 */
[----:B------:R0:W-:Y:S01]  /*a000*/  STL [R1+0x9c], R5 ;  /* 0x00009c0501007387 */ /* 0x0001e20000100800 */
[----:B------:R-:W-:-:S03]  /*a010*/  SEL R12, R22, R12, !P2 ;  /* 0x0000000c160c7207 */ /* 0x000fc60005000000 */
[----:B0-----:R-:W3:Y:S04]  /*a020*/  LDL.LU R5, [R1+0x18d8] ;  /* 0x0018d80001057983 */ /* 0x001ee80000300800 */
[----:B------:R0:W-:Y:S01]  /*a030*/  STL [R1+0x94], R2 ;  /* 0x0000940201007387 */ /* 0x0001e20000100800 */
[----:B------:R-:W-:-:S03]  /*a040*/  SEL R11, R22, R11, !P2 ;  /* 0x0000000b160b7207 */ /* 0x000fc60005000000 */
[----:B0-----:R-:W3:Y:S04]  /*a050*/  LDL.LU R2, [R1+0x18d4] ;  /* 0x0018d40001027983 */ /* 0x001ee80000300800 */
[----:B------:R0:W-:Y:S04]  /*a060*/  STL [R1+0x88], R20 ;  /* 0x0000881401007387 */ /* 0x0001e80000100800 */
        /* <DEDUP_REMOVED lines=10> */
[----:B0-----:R-:W3:Y:S01]  /*a110*/  LDL.LU R11, [R1+0x18c0] ;  /* 0x0018c000010b7983 */ /* 0x001ee20000300800 */
[----:B----4-:R-:W-:-:S02]  /*a120*/  SEL R27, R22, R27, !P2 ;  /* 0x0000001b161b7207 */ /* 0x010fc40005000000 */
[----:B------:R-:W-:-:S03]  /*a130*/  SEL R23, R22, R23, !P2 ;  /* 0x0000001716177207 */ /* 0x000fc60005000000 */
[----:B------:R0:W-:Y:S04]  /*a140*/  STL [R1+0x70], R27 ;  /* 0x0000701b01007387 */ /* 0x0001e80000100800 */
[----:B0-----:R-:W4:Y:S04]  /*a150*/  LDL.LU R27, [R1+0x98] ;  /* 0x00009800011b7983 */ /* 0x001f280000300800 */
[----:B------:R0:W-:Y:S01]  /*a160*/  STL [R1+0x6c], R23 ;  /* 0x00006c1701007387 */ /* 0x0001e20000100800 */
[----:B--2---:R-:W-:-:S03]  /*a170*/  SEL R29, R22, R29, !P2 ;  /* 0x0000001d161d7207 */ /* 0x004fc60005000000 */
[----:B0-----:R-:W2:Y:S01]  /*a180*/  LDL.LU R23, [R1+0x8c] ;  /* 0x00008c0001177983 */ /* 0x001ea20000300800 */
[----:B------:R-:W-:-:S03]  /*a190*/  SEL R3, R22, R3, !P2 ;  /* 0x0000000316037207 */ /* 0x000fc60005000000 */
        /* <DEDUP_REMOVED lines=13> */
[----:B------:R0:W-:Y:S01]  /*a270*/  STL [R1+0x5c], R28 ;  /* 0x00005c1c01007387 */ /* 0x0001e20000100800 */
[----:B------:R-:W-:-:S03]  /*a280*/  SEL R15, R22, R15, !P2 ;  /* 0x0000000f160f7207 */ /* 0x000fc60005000000 */
[----:B0-----:R-:W2:Y:S04]  /*a290*/  LDL.LU R28, [R1+0x18b0] ;  /* 0x0018b000011c7983 */ /* 0x001ea80000300800 */
[----:B------:R0:W-:Y:S01]  /*a2a0*/  STL [R1+0x58], R4 ;  /* 0x0000580401007387 */ /* 0x0001e20000100800 */
[----:B------:R-:W-:-:S03]  /*a2b0*/  SEL R13, R22, R13, !P2 ;  /* 0x0000000d160d7207 */ /* 0x000fc60005000000 */
[----:B0-----:R-:W2:Y:S04]  /*a2c0*/  LDL.LU R4, [R1+0x18ac] ;  /* 0x0018ac0001047983 */ /* 0x001ea80000300800 */
[----:B------:R0:W-:Y:S04]  /*a2d0*/  STL [R1+0x54], R16 ;  /* 0x0000541001007387 */ /* 0x0001e80000100800 */
        /* <DEDUP_REMOVED lines=8> */
[----:B0-----:R-:W4:Y:S04]  /*a360*/  LDL.LU R15, [R1+0x1898] ;  /* 0x00189800010f7983 */ /* 0x001f280000300800 */
[----:B------:R0:W-:Y:S04]  /*a370*/  STL [R1+0x38], R13 ;  /* 0x0000380d01007387 */ /* 0x0001e80000100800 */
[----:B0-----:R-:W4:Y:S01]  /*a380*/  LDL.LU R13, [R1+0x1894] ;  /* 0x00189400010d7983 */ /* 0x001f220000300800 */
[----:B---3--:R-:W-:-:S02]  /*a390*/  SEL R8, R22, R8, !P2 ;  /* 0x0000000816087207 */ /* 0x008fc40005000000 */
[C---:B--2---:R-:W-:Y:S02]  /*a3a0*/  SEL R17, R22.reuse, R17, !P2 ;  /* 0x0000001116117207 */ /* 0x044fe40005000000 */
[C---:B----4-:R-:W-:Y:S02]  /*a3b0*/  SEL R15, R22.reuse, R15, !P2 ;  /* 0x0000000f160f7207 */ /* 0x050fe40005000000 */
[----:B------:R-:W-:-:S05]  /*a3c0*/  SEL R13, R22, R13, !P2 ;  /* 0x0000000d160d7207 */ /* 0x000fca0005000000 */
[----:B------:R0:W-:Y:S04]  /*a3d0*/  STL [R1+0x34], R13 ;  /* 0x0000340d01007387 */ /* 0x0001e80000100800 */
[----:B0-----:R-:W2:Y:S04]  /*a3e0*/  LDL.LU R13, [R1+0x44] ;  /* 0x00004400010d7983 */ /* 0x001ea80000300800 */
[----:B------:R0:W-:Y:S04]  /*a3f0*/  STL [R1+0x30], R15 ;  /* 0x0000300f01007387 */ /* 0x0001e80000100800 */
[----:B0-----:R-:W3:Y:S04]  /*a400*/  LDL.LU R15, [R1+0xc] ;  /* 0x00000c00010f7983 */ /* 0x001ee80000300800 */
[----:B------:R0:W-:Y:S04]  /*a410*/  STL [R1+0x2c], R17 ;  /* 0x00002c1101007387 */ /* 0x0001e80000100800 */
[----:B0-----:R-:W4:Y:S04]  /*a420*/  LDL.LU R17, [R1+0x10] ;  /* 0x0000100001117983 */ /* 0x001f280000300800 */
[----:B------:R0:W-:Y:S02]  /*a430*/  STL [R1+0x28], R8 ;  /* 0x0000280801007387 */ /* 0x0001e40000100800 */
[----:B0-----:R-:W-:-:S02]  /*a440*/  SEL R8, R22, R19, !P2 ;  /* 0x0000001316087207 */ /* 0x001fc40005000000 */
[----:B------:R-:W4:Y:S01]  /*a450*/  LDL.LU R19, [R1+0x48] ;  /* 0x0000480001137983 */ /* 0x000f220000300800 */
[----:B------:R-:W-:-:S03]  /*a460*/  SEL R21, R22, R21, !P2 ;  /* 0x0000001516157207 */ /* 0x000fc60005000000 */
[----:B------:R0:W-:Y:S01]  /*a470*/  STL [R1+0x24], R8 ;  /* 0x0000240801007387 */ /* 0x0001e20000100800 */
[C---:B------:R-:W-:Y:S02]  /*a480*/  SEL R16, R22.reuse, R16, !P2 ;  /* 0x0000001016107207 */ /* 0x040fe40005000000 */
[C---:B------:R-:W-:Y:S01]  /*a490*/  SEL R0, R22.reuse, R0, !P2 ;  /* 0x0000000016007207 */ /* 0x040fe20005000000 */
[----:B------:R-:W-:Y:S01]  /*a4a0*/  STL [R1+0x20], R21 ;  /* 0x0000201501007387 */ /* 0x000fe20000100800 */
[C---:B------:R-:W-:Y:S02]  /*a4b0*/  SEL R28, R22.reuse, R28, !P2 ;  /* 0x0000001c161c7207 */ /* 0x040fe40005000000 */
[C---:B0-----:R-:W-:Y:S02]  /*a4c0*/  SEL R8, R22.reuse, R4, !P2 ;  /* 0x0000000416087207 */ /* 0x041fe40005000000 */
[C---:B------:R-:W-:Y:S02]  /*a4d0*/  SEL R27, R22.reuse, R27, !P2 ;  /* 0x0000001b161b7207 */ /* 0x040fe40005000000 */
[C---:B------:R-:W-:Y:S01]  /*a4e0*/  SEL R23, R22.reuse, R23, !P2 ;  /* 0x0000001716177207 */ /* 0x040fe20005000000 */
[----:B------:R-:W-:Y:S01]  /*a4f0*/  STL [R1+0x1808], R8 ;  /* 0x0018080801007387 */ /* 0x000fe20000100800 */
[----:B------:R-:W-:-:S03]  /*a500*/  SEL R9, R22, R9, !P2 ;  /* 0x0000000916097207 */ /* 0x000fc60005000000 */
[----:B------:R4:W-:Y:S04]  /*a510*/  STL [R1+0x1c], R16 ;  /* 0x00001c1001007387 */ /* 0x0009e80000100800 */
[----:B------:R-:W-:Y:S04]  /*a520*/  STL [R1+0x180c], R0 ;  /* 0x00180c0001007387 */ /* 0x000fe80000100800 */
[----:B------:R-:W-:Y:S04]  /*a530*/  STL [R1+0x1810], R28 ;  /* 0x0018101c01007387 */ /* 0x000fe80000100800 */
[----:B------:R-:W-:Y:S04]  /*a540*/  STL [R1+0x1814], R27 ;  /* 0x0018141b01007387 */ /* 0x000fe80000100800 */
[----:B------:R-:W-:Y:S01]  /*a550*/  STL [R1+0x1818], R23 ;  /* 0x0018181701007387 */ /* 0x000fe20000100800 */
[----:B--2---:R-:W-:-:S02]  /*a560*/  SEL R13, R22, R13, !P2 ;  /* 0x0000000d160d7207 */ /* 0x004fc40005000000 */
[C---:B---3--:R-:W-:Y:S02]  /*a570*/  SEL R15, R22.reuse, R15, !P2 ;  /* 0x0000000f160f7207 */ /* 0x048fe40005000000 */
[C---:B----4-:R-:W-:Y:S02]  /*a580*/  SEL R16, R22.reuse, R17, !P2 ;  /* 0x0000001116107207 */ /* 0x050fe40005000000 */
[C---:B------:R-:W-:Y:S02]  /*a590*/  SEL R17, R22.reuse, R3, !P2 ;  /* 0x0000000316117207 */ /* 0x040fe40005000000 */
[----:B------:R-:W-:-:S05]  /*a5a0*/  SEL R4, R22, R19, !P2 ;  /* 0x0000001316047207 */ /* 0x000fca0005000000 */
[----:B------:R-:W-:Y:S04]  /*a5b0*/  STL [R1+0x181c], R4 ;  /* 0x00181c0401007387 */ /* 0x000fe80000100800 */
[----:B------:R-:W-:Y:S04]  /*a5c0*/  STL [R1+0x1820], R13 ;  /* 0x0018200d01007387 */ /* 0x000fe80000100800 */
[----:B------:R-:W-:Y:S01]  /*a5d0*/  STL [R1+0x1824], R9 ;  /* 0x0018240901007387 */ /* 0x000fe20000100800 */
[----:B------:R-:W-:-:S03]  /*a5e0*/  SEL R19, R22, R29, !P2 ;  /* 0x0000001d16137207 */ /* 0x000fc60005000000 */
[----:B------:R-:W-:Y:S04]  /*a5f0*/  STL [R1+0x1828], R15 ;  /* 0x0018280f01007387 */ /* 0x000fe80000100800 */
[----:B------:R0:W-:Y:S04]  /*a600*/  STL [R1+0x182c], R16 ;  /* 0x00182c1001007387 */ /* 0x0001e80000100800 */
[----:B------:R-:W2:Y:S04]  /*a610*/  LDL.LU R3, [R1+0x1890] ;  /* 0x0018900001037983 */ /* 0x000ea80000300800 */
[----:B------:R-:W-:Y:S04]  /*a620*/  STL [R1+0x1830], R17 ;  /* 0x0018301101007387 */ /* 0x000fe80000100800 */
[----:B------:R-:W3:Y:S04]  /*a630*/  LDL.LU R29, [R1+0x188c] ;  /* 0x00188c00011d7983 */ /* 0x000ee80000300800 */
[----:B0-----:R-:W4:Y:S04]  /*a640*/  LDL.LU R16, [R1+0x1ec] ;  /* 0x0001ec0001107983 */ /* 0x001f280000300800 */
[----:B------:R-:W4:Y:S04]  /*a650*/  LDL.LU R15, [R1+0x1f4] ;  /* 0x0001f400010f7983 */ /* 0x000f280000300800 */
[----:B------:R-:W4:Y:S04]  /*a660*/  LDL.LU R9, [R1+0x1f0] ;  /* 0x0001f00001097983 */ /* 0x000f280000300800 */
[----:B------:R-:W4:Y:S04]  /*a670*/  LDL.LU R13, [R1+0x1dc] ;  /* 0x0001dc00010d7983 */ /* 0x000f280000300800 */
[----:B------:R-:W4:Y:S04]  /*a680*/  LDL.LU R4, [R1+0x1d8] ;  /* 0x0001d80001047983 */ /* 0x000f280000300800 */
[----:B------:R-:W4:Y:S04]  /*a690*/  LDL.LU R23, [R1+0x1d4] ;  /* 0x0001d40001177983 */ /* 0x000f280000300800 */
[----:B------:R-:W4:Y:S04]  /*a6a0*/  LDL.LU R27, [R1+0x1d0] ;  /* 0x0001d000011b7983 */ /* 0x000f280000300800 */
[----:B------:R-:W4:Y:S04]  /*a6b0*/  LDL.LU R28, [R1+0x1cc] ;  /* 0x0001cc00011c7983 */ /* 0x000f280000300800 */
[----:B------:R-:W0:Y:S01]  /*a6c0*/  S2R R21, SR_TID.X ;  /* 0x0000000000157919 */ /* 0x000e220000002100 */
[----:B------:R-:W-:-:S02]  /*a6d0*/  SEL R11, R22, R11, !P2 ;  /* 0x0000000b160b7207 */ /* 0x000fc40005000000 */
[C---:B------:R-:W-:Y:S01]  /*a6e0*/  SEL R12, R22.reuse, R12, !P2 ;  /* 0x0000000c160c7207 */ /* 0x040fe20005000000 */
[----:B------:R-:W4:Y:S01]  /*a6f0*/  LDL.LU R0, [R1+0x1c4] ;  /* 0x0001c40001007983 */ /* 0x000f220000300800 */
[C---:B------:R-:W-:Y:S02]  /*a700*/  SEL R14, R22.reuse, R14, !P2 ;  /* 0x0000000e160e7207 */ /* 0x040fe40005000000 */
[C---:B------:R-:W-:Y:S01]  /*a710*/  SEL R18, R22.reuse, R18, !P2 ;  /* 0x0000001216127207 */ /* 0x040fe20005000000 */
[----:B------:R-:W4:Y:S01]  /*a720*/  LDL.LU R8, [R1+0x1c0] ;  /* 0x0001c00001087983 */ /* 0x000f220000300800 */
[C---:B------:R-:W-:Y:S02]  /*a730*/  SEL R20, R22.reuse, R20, !P2 ;  /* 0x0000001416147207 */ /* 0x040fe40005000000 */
[C---:B------:R-:W-:Y:S01]  /*a740*/  SEL R2, R22.reuse, R2, !P2 ;  /* 0x0000000216027207 */ /* 0x040fe20005000000 */
[----:B------:R-:W-:Y:S01]  /*a750*/  STL [R1+0x1834], R19 ;  /* 0x0018341301007387 */ /* 0x000fe20000100800 */
[----:B------:R-:W-:Y:S01]  /*a760*/  SEL R5, R22, R5, !P2 ;  /* 0x0000000516057207 */ /* 0x000fe20005000000 */
[----:B------:R-:W-:-:S02]  /*a770*/  @!P4 IMAD.MOV R24, RZ, RZ, -R24 ;  /* 0x000000ffff18c224 */ /* 0x000fc400078e0a18 */
[----:B------:R-:W-:Y:S01]  /*a780*/  STL [R1+0x1838], R11 ;  /* 0x0018380b01007387 */ /* 0x000fe20000100800 */
[----:B------:R-:W-:-:S03]  /*a790*/  SEL R6, R22, R6, !P2 ;  /* 0x0000000616067207 */ /* 0x000fc60005000000 */
[----:B------:R-:W-:Y:S01]  /*a7a0*/  STL [R1+0x183c], R12 ;  /* 0x00183c0c01007387 */ /* 0x000fe20000100800 */
[----:B0-----:R-:W-:-:S03]  /*a7b0*/  LOP3.LUT R21, R21, 0x1f, RZ, 0xc0, !PT ;  /* 0x0000001f15157812 */ /* 0x001fc600078ec0ff */
[----:B------:R-:W-:Y:S01]  /*a7c0*/  STL [R1+0x1840], R14 ;  /* 0x0018400e01007387 */ /* 0x000fe20000100800 */
[C---:B------:R-:W-:Y:S02]  /*a7d0*/  SEL R7, R22.reuse, R7, !P2 ;  /* 0x0000000716077207 */ /* 0x040fe40005000000 */
[C---:B------:R-:W-:Y:S01]  /*a7e0*/  SEL R10, R22.reuse, R10, !P2 ;  /* 0x0000000a160a7207 */ /* 0x040fe20005000000 */
[----:B------:R-:W-:Y:S01]  /*a7f0*/  STL [R1+0x1844], R18 ;  /* 0x0018441201007387 */ /* 0x000fe20000100800 */
[----:B------:R-:W-:Y:S01]  /*a800*/  IMAD R21, R21, c[0x0][0x18c], RZ ;  /* 0x0000630015157a24 */ /* 0x000fe200078e02ff */
[C---:B------:R-:W-:Y:S02]  /*a810*/  SEL R26, R22.reuse, R26, !P2 ;  /* 0x0000001a161a7207 */ /* 0x040fe40005000000 */
[----:B------:R-:W-:Y:S01]  /*a820*/  STL [R1+0x1848], R20 ;  /* 0x0018481401007387 */ /* 0x000fe20000100800 */
[----:B------:R-:W-:-:S03]  /*a830*/  SEL R25, R22, R25, !P2 ;  /* 0x0000001916197207 */ /* 0x000fc60005000000 */
[----:B------:R0:W-:Y:S01]  /*a840*/  STL [R1+0x184c], R2 ;  /* 0x00184c0201007387 */ /* 0x0001e20000100800 */
[----:B------:R-:W-:-:S03]  /*a850*/  SEL R22, R22, R24, !P2 ;  /* 0x0000001816167207 */ /* 0x000fc60005000000 */
[----:B------:R1:W-:Y:S01]  /*a860*/  STL [R1+0x1850], R5 ;  /* 0x0018500501007387 */ /* 0x0003e20000100800 */
[----:B------:R-:W-:-:S03]  /*a870*/  LEA.HI.X.SX32 R21, R21, c[0x0][0x16c], 0x1, P3 ;  /* 0x00005b0015157a11 */ /* 0x000fc600018f0eff */
[----:B------:R-:W-:Y:S04]  /*a880*/  STL [R1+0x1854], R6 ;  /* 0x0018540601007387 */ /* 0x000fe80000100800 */
[----:B------:R-:W-:Y:S04]  /*a890*/  STL [R1+0x1858], R7 ;  /* 0x0018580701007387 */ /* 0x000fe80000100800 */
[----:B------:R-:W-:Y:S04]  /*a8a0*/  STL [R1+0x185c], R10 ;  /* 0x00185c0a01007387 */ /* 0x000fe80000100800 */
[----:B------:R-:W-:Y:S04]  /*a8b0*/  STL [R1+0x1860], R26 ;  /* 0x0018601a01007387 */ /* 0x000fe80000100800 */
[----:B------:R-:W-:Y:S04]  /*a8c0*/  STL [R1+0x1864], R25 ;  /* 0x0018641901007387 */ /* 0x000fe80000100800 */
[----:B------:R-:W-:Y:S04]  /*a8d0*/  STL [R1+0x1868], R22 ;  /* 0x0018681601007387 */ /* 0x000fe80000100800 */
[----:B------:R-:W-:Y:S01]  /*a8e0*/  STL [R1+0x186c], R21 ;  /* 0x00186c1501007387 */ /* 0x000fe20000100800 */
[----:B--2---:R-:W-:-:S02]  /*a8f0*/  IMAD R3, R3, c[0x0][0x184], RZ ;  /* 0x0000610003037a24 */ /* 0x004fc400078e02ff */
[----:B---3--:R-:W-:Y:S02]  /*a900*/  IMAD R29, R29, c[0x0][0x184], RZ ;  /* 0x000061001d1d7a24 */ /* 0x008fe400078e02ff */
[----:B----4-:R-:W-:-:S05]  /*a910*/  IMAD R24, R16, c[0x0][0x190], RZ ;  /* 0x0000640010187a24 */ /* 0x010fca00078e02ff */
[----:B------:R-:W-:Y:S04]  /*a920*/  STL [R1+0x1870], R24 ;  /* 0x0018701801007387 */ /* 0x000fe80000100800 */
[----:B------:R-:W-:Y:S04]  /*a930*/  STL [R1+0x17a4], R29 ;  /* 0x0017a41d01007387 */ /* 0x000fe80000100800 */
[----:B------:R2:W-:Y:S01]  /*a940*/  STL [R1+0x17a8], R3 ;  /* 0x0017a80301007387 */ /* 0x0005e20000100800 */
[----:B0-----:R-:W-:Y:S02]  /*a950*/  IMAD R2, R9, c[0x0][0x190], RZ ;  /* 0x0000640009027a24 */ /* 0x001fe400078e02ff */
[----:B-1----:R-:W-:-:S02]  /*a960*/  IMAD R5, R13, c[0x0][0x190], RZ ;  /* 0x000064000d057a24 */ /* 0x002fc400078e02ff */
[----:B--2---:R-:W-:-:S05]  /*a970*/  IMAD R3, R15, c[0x0][0x190], RZ ;  /* 0x000064000f037a24 */ /* 0x004fca00078e02ff */
[----:B------:R0:W-:Y:S04]  /*a980*/  STL [R1+0xc], R3 ;  /* 0x00000c0301007387 */ /* 0x0001e80000100800 */
[----:B------:R1:W-:Y:S01]  /*a990*/  STL [R1+0x10], R2 ;  /* 0x0000100201007387 */ /* 0x0003e20000100800 */
[----:B0-----:R-:W-:-:S03]  /*a9a0*/  IMAD R3, R4, c[0x0][0x190], RZ ;  /* 0x0000640004037a24 */ /* 0x001fc600078e02ff */
[----:B------:R-:W-:Y:S01]  /*a9b0*/  STL [R1+0x14], R5 ;  /* 0x0000140501007387 */ /* 0x000fe20000100800 */
[----:B------:R-:W-:Y:S02]  /*a9c0*/  IMAD R4, R27, c[0x0][0x190], RZ ;  /* 0x000064001b047a24 */ /* 0x000fe400078e02ff */
[----:B-1----:R-:W-:Y:S01]  /*a9d0*/  IMAD R2, R23, c[0x0][0x190], RZ ;  /* 0x0000640017027a24 */ /* 0x002fe200078e02ff */
[----:B------:R0:W-:Y:S04]  /*a9e0*/  STL [R1+0x18], R3 ;  /* 0x0000180301007387 */ /* 0x0001e80000100800 */
[----:B------:R-:W-:Y:S01]  /*a9f0*/  STL [R1+0x44], R2 ;  /* 0x0000440201007387 */ /* 0x000fe20000100800 */
[----:B0-----:R-:W-:-:S03]  /*aa00*/  IMAD R3, R28, c[0x0][0x190], RZ ;  /* 0x000064001c037a24 */ /* 0x001fc600078e02ff */
[----:B------:R-:W-:Y:S04]  /*aa10*/  STL [R1+0x48], R4 ;  /* 0x0000480401007387 */ /* 0x000fe80000100800 */
[----:B------:R0:W-:Y:S04]  /*aa20*/  STL [R1+0x8c], R3 ;  /* 0x00008c0301007387 */ /* 0x0001e80000100800 */
[----:B0-----:R-:W2:Y:S01]  /*aa30*/  LDL.LU R3, [R1+0x1b4] ;  /* 0x0001b40001037983 */ /* 0x001ea20000300800 */
[----:B------:R-:W-:Y:S02]  /*aa40*/  IMAD R2, R0, c[0x0][0x190], RZ ;  /* 0x0000640000027a24 */ /* 0x000fe400078e02ff */
[----:B------:R-:W-:-:S03]  /*aa50*/  IMAD R0, R8, c[0x0][0x190], RZ ;  /* 0x0000640008007a24 */ /* 0x000fc600078e02ff */
[----:B------:R-:W-:Y:S04]  /*aa60*/  STL [R1+0x90], R2 ;  /* 0x0000900201007387 */ /* 0x000fe80000100800 */
[----:B--2---:R0:W-:Y:S04]  /*aa70*/  STL [R1+0x1884], R3 ;  /* 0x0018840301007387 */ /* 0x0041e80000100800 */
[----:B------:R-:W-:Y:S04]  /*aa80*/  STL [R1+0x98], R0 ;  /* 0x0000980001007387 */ /* 0x000fe80000100800 */
[----:B0-----:R-:W2:Y:S04]  /*aa90*/  LDL.LU R3, [R1+0x1b8] ;  /* 0x0001b80001037983 */ /* 0x001ea80000300800 */
[----:B--2---:R0:W-:Y:S04]  /*aaa0*/  STL [R1+0x1888], R3 ;  /* 0x0018880301007387 */ /* 0x0041e80000100800 */
[----:B0-----:R-:W2:Y:S04]  /*aab0*/  LDL.LU R3, [R1+0x1bc] ;  /* 0x0001bc0001037983 */ /* 0x001ea80000300800 */
[----:B------:R-:W3:Y:S04]  /*aac0*/  LDL.LU R29, [R1+0x1b0] ;  /* 0x0001b000011d7983 */ /* 0x000ee80000300800 */
[----:B------:R-:W4:Y:S04]  /*aad0*/  LDL.LU R24, [R1+0x1ac] ;  /* 0x0001ac0001187983 */ /* 0x000f280000300800 */
[----:B------:R-:W3:Y:S04]  /*aae0*/  LDL.LU R21, [R1+0x1a8] ;  /* 0x0001a80001157983 */ /* 0x000ee80000300800 */
        /* <DEDUP_REMOVED lines=24> */
[----:B------:R-:W3:Y:S01]  /*ac70*/  LDL.LU R8, [R1+0x130] ;  /* 0x0001300001087983 */ /* 0x000ee20000300800 */
[----:B--2---:R-:W-:-:S05]  /*ac80*/  IMAD R3, R3, c[0x0][0x190], RZ ;  /* 0x0000640003037a24 */ /* 0x004fca00078e02ff */
[----:B------:R0:W-:Y:S04]  /*ac90*/  STL [R1+0xa8], R3 ;  /* 0x0000a80301007387 */ /* 0x0001e80000100800 */
[----:B0-----:R-:W2:Y:S02]  /*aca0*/  LDL.LU R3, [R1+0x1888] ;  /* 0x0018880001037983 */ /* 0x001ea40000300800 */
[----:B--2---:R-:W-:-:S05]  /*acb0*/  IMAD R3, R3, c[0x0][0x190], RZ ;  /* 0x0000640003037a24 */ /* 0x004fca00078e02ff */
[----:B------:R0:W-:Y:S04]  /*acc0*/  STL [R1+0x128], R3 ;  /* 0x0001280301007387 */ /* 0x0001e80000100800 */
[----:B0-----:R-:W2:Y:S01]  /*acd0*/  LDL.LU R3, [R1+0x1884] ;  /* 0x0018840001037983 */ /* 0x001ea20000300800 */
[----:B---3--:R-:W-:Y:S02]  /*ace0*/  IMAD R29, R29, c[0x0][0x190], RZ ;  /* 0x000064001d1d7a24 */ /* 0x008fe400078e02ff */
[----:B------:R-:W-:Y:S02]  /*acf0*/  IMAD R21, R21, c[0x0][0x190], RZ ;  /* 0x0000640015157a24 */ /* 0x000fe400078e02ff */
[----:B------:R-:W-:Y:S02]  /*ad00*/  IMAD R22, R22, c[0x0][0x190], RZ ;  /* 0x0000640016167a24 */ /* 0x000fe400078e02ff */
[----:B------:R-:W-:-:S02]  /*ad10*/  IMAD R10, R10, c[0x0][0x190], RZ ;  /* 0x000064000a0a7a24 */ /* 0x000fc400078e02ff */
[----:B------:R-:W-:Y:S02]  /*ad20*/  IMAD R6, R6, c[0x0][0x190], RZ ;  /* 0x0000640006067a24 */ /* 0x000fe400078e02ff */
[----:B------:R-:W-:Y:S02]  /*ad30*/  IMAD R5, R5, c[0x0][0x190], RZ ;  /* 0x0000640005057a24 */ /* 0x000fe400078e02ff */
[----:B--2---:R-:W-:-:S05]  /*ad40*/  IMAD R3, R3, c[0x0][0x190], RZ ;  /* 0x0000640003037a24 */ /* 0x004fca00078e02ff */
[----:B------:R4:W-:Y:S04]  /*ad50*/  STL [R1+0x168], R3 ;  /* 0x0001680301007387 */ /* 0x0009e80000100800 */
[----:B------:R-:W-:Y:S01]  /*ad60*/  STL [R1+0x180], R29 ;  /* 0x0001801d01007387 */ /* 0x000fe20000100800 */
[----:B----4-:R-:W-:-:S05]  /*ad70*/  IMAD R3, R24, c[0x0][0x190], RZ ;  /* 0x0000640018037a24 */ /* 0x010fca00078e02ff */
[----:B------:R0:W-:Y:S04]  /*ad80*/  STL [R1+0x198], R3 ;  /* 0x0001980301007387 */ /* 0x0001e80000100800 */
[----:B------:R1:W-:Y:S01]  /*ad90*/  STL [R1+0x19c], R21 ;  /* 0x00019c1501007387 */ /* 0x0003e20000100800 */
[----:B0-----:R-:W-:-:S03]  /*ada0*/  IMAD R3, R25, c[0x0][0x190], RZ ;  /* 0x0000640019037a24 */ /* 0x001fc600078e02ff */
[----:B------:R-:W-:Y:S01]  /*adb0*/  STL [R1+0x1a0], R22 ;  /* 0x0001a01601007387 */ /* 0x000fe20000100800 */
[----:B-1----:R-:W-:-:S03]  /*adc0*/  IMAD R21, R26, c[0x0][0x190], RZ ;  /* 0x000064001a157a24 */ /* 0x002fc600078e02ff */
[----:B------:R0:W-:Y:S04]  /*add0*/  STL [R1+0x194], R3 ;  /* 0x0001940301007387 */ /* 0x0001e80000100800 */
[----:B------:R-:W-:Y:S01]  /*ade0*/  STL [R1+0x190], R21 ;  /* 0x0001901501007387 */ /* 0x000fe20000100800 */
[----:B0-----:R-:W-:-:S03]  /*adf0*/  IMAD R3, R7, c[0x0][0x190], RZ ;  /* 0x0000640007037a24 */ /* 0x001fc600078e02ff */
[----:B------:R-:W-:Y:S04]  /*ae00*/  STL [R1+0x18c], R10 ;  /* 0x00018c0a01007387 */ /* 0x000fe80000100800 */
[----:B------:R0:W-:Y:S04]  /*ae10*/  STL [R1+0x188], R3 ;  /* 0x0001880301007387 */ /* 0x0001e80000100800 */
[----:B------:R-:W-:Y:S01]  /*ae20*/  STL [R1+0x184], R6 ;  /* 0x0001840601007387 */ /* 0x000fe20000100800 */
[----:B0-----:R-:W-:-:S03]  /*ae30*/  IMAD R3, R2, c[0x0][0x190], RZ ;  /* 0x0000640002037a24 */ /* 0x001fc600078e02ff */
[----:B------:R0:W-:Y:S01]  /*ae40*/  STL [R1+0x17c], R5 ;  /* 0x00017c0501007387 */ /* 0x0001e20000100800 */
[----:B------:R-:W-:-:S03]  /*ae50*/  IMAD R2, R20, c[0x0][0x190], RZ ;  /* 0x0000640014027a24 */ /* 0x000fc600078e02ff */
[----:B------:R1:W-:Y:S01]  /*ae60*/  STL [R1+0x178], R3 ;  /* 0x0001780301007387 */ /* 0x0003e20000100800 */
[----:B0-----:R-:W-:-:S03]  /*ae70*/  IMAD R5, R18, c[0x0][0x190], RZ ;  /* 0x0000640012057a24 */ /* 0x001fc600078e02ff */
[----:B------:R0:W-:Y:S01]  /*ae80*/  STL [R1+0x174], R2 ;  /* 0x0001740201007387 */ /* 0x0001e20000100800 */
[----:B-1----:R-:W-:-:S03]  /*ae90*/  IMAD R3, R14, c[0x0][0x190], RZ ;  /* 0x000064000e037a24 */ /* 0x002fc600078e02ff */
[----:B------:R1:W-:Y:S04]  /*aea0*/  STL [R1+0x170], R5 ;  /* 0x0001700501007387 */ /* 0x0003e80000100800 */
[----:B------:R2:W-:Y:S01]  /*aeb0*/  STL [R1+0x16c], R3 ;  /* 0x00016c0301007387 */ /* 0x0005e20000100800 */
[----:B0-----:R-:W-:Y:S02]  /*aec0*/  IMAD R2, R12, c[0x0][0x190], RZ ;  /* 0x000064000c027a24 */ /* 0x001fe400078e02ff */
[----:B-1----:R-:W-:-:S03]  /*aed0*/  IMAD R5, R11, c[0x0][0x190], RZ ;  /* 0x000064000b057a24 */ /* 0x002fc600078e02ff */
[----:B------:R0:W-:Y:S01]  /*aee0*/  STL [R1+0x164], R2 ;  /* 0x0001640201007387 */ /* 0x0001e20000100800 */
[----:B--2---:R-:W-:-:S03]  /*aef0*/  IMAD R3, R19, c[0x0][0x190], RZ ;  /* 0x0000640013037a24 */ /* 0x004fc600078e02ff */
        /* <DEDUP_REMOVED lines=12> */
[----:B------:R-:W-:Y:S01]  /*afc0*/  STL [R1+0x148], R5 ;  /* 0x0001480501007387 */ /* 0x000fe20000100800 */
[----:B------:R-:W-:-:S03]  /*afd0*/  IMAD R4, R27, c[0x0][0x190], RZ ;  /* 0x000064001b047a24 */ /* 0x000fc600078e02ff */
[----:B------:R1:W-:Y:S01]  /*afe0*/  STL [R1+0x144], R3 ;  /* 0x0001440301007387 */ /* 0x0003e20000100800 */
[----:B0-----:R-:W-:-:S05]  /*aff0*/  IMAD R2, R23, c[0x0][0x190], RZ ;  /* 0x0000640017027a24 */ /* 0x001fca00078e02ff */
[----:B------:R-:W-:Y:S01]  /*b000*/  STL [R1+0x140], R2 ;  /* 0x0001400201007387 */ /* 0x000fe20000100800 */
[----:B-1----:R-:W-:-:S03]  /*b010*/  IMAD R3, R28, c[0x0][0x190], RZ ;  /* 0x000064001c037a24 */ /* 0x002fc600078e02ff */
        /* <DEDUP_REMOVED lines=95> */
[----:B------:R0:W-:Y:S01]  /*b610*/  STL [R1+0xc0], R2 ;  /* 0x0000c00201007387 */ /* 0x0001e20000100800 */
[----:B-1----:R-:W-:-:S03]  /*b620*/  IMAD R3, R28, c[0x0][0x190], RZ ;  /* 0x000064001c037a24 */ /* 0x002fc600078e02ff */
[----:B------:R-:W-:Y:S04]  /*b630*/  STL [R1+0xbc], R4 ;  /* 0x0000bc0401007387 */ /* 0x000fe80000100800 */
[----:B------:R-:W-:Y:S04]  /*b640*/  STL [R1+0xb8], R3 ;  /* 0x0000b80301007387 */ /* 0x000fe80000100800 */
[----:B------:R-:W2:Y:S01]  /*b650*/  LDL.LU R24, [R1+0xa0] ;  /* 0x0000a00001187983 */ /* 0x000ea20000300800 */
[----:B0-----:R-:W-:Y:S02]  /*b660*/  IMAD R2, R0, c[0x0][0x190], RZ ;  /* 0x0000640000027a24 */ /* 0x001fe400078e02ff */
        /* <DEDUP_REMOVED lines=42> */
[----:B----4-:R-:W-:Y:S02]  /*b910*/  IMAD R22, R22, c[0x0][0x190], RZ ;  /* 0x0000640016167a24 */ /* 0x010fe400078e02ff */
[----:B------:R-:W-:Y:S02]  /*b920*/  IMAD R25, R25, c[0x0][0x190], RZ ;  /* 0x0000640019197a24 */ /* 0x000fe400078e02ff */
[----:B------:R-:W-:-:S02]  /*b930*/  IMAD R26, R26, c[0x0][0x190], RZ ;  /* 0x000064001a1a7a24 */ /* 0x000fc400078e02ff */
[----:B------:R-:W-:Y:S02]  /*b940*/  IMAD R10, R10, c[0x0][0x190], RZ ;  /* 0x000064000a0a7a24 */ /* 0x000fe400078e02ff */
[----:B------:R-:W-:Y:S02]  /*b950*/  IMAD R7, R7, c[0x0][0x190], RZ ;  /* 0x0000640007077a24 */ /* 0x000fe400078e02ff */
[----:B------:R-:W-:Y:S02]  /*b960*/  IMAD R6, R6, c[0x0][0x190], RZ ;  /* 0x0000640006067a24 */ /* 0x000fe400078e02ff */
[----:B------:R-:W-:Y:S02]  /*b970*/  IMAD R5, R5, c[0x0][0x190], RZ ;  /* 0x0000640005057a24 */ /* 0x000fe400078e02ff */
        /* <DEDUP_REMOVED lines=18> */
[----:B--2---:R-:W-:-:S05]  /*baa0*/  IMAD R24, R24, c[0x0][0x190], RZ ;  /* 0x0000640018187a24 */ /* 0x004fca00078e02ff */
[----:B------:R0:W-:Y:S04]  /*bab0*/  STL [R1+0xa0], R24 ;  /* 0x0000a01801007387 */ /* 0x0001e80000100800 */
[----:B0-----:R-:W2:Y:S04]  /*bac0*/  LDL.LU R24, [R1+0x1870] ;  /* 0x0018700001187983 */ /* 0x001ea80000300800 */
[----:B------:R0:W-:Y:S04]  /*bad0*/  STL [R1+0x9c], R21 ;  /* 0x00009c1501007387 */ /* 0x0001e80000100800 */
[----:B0-----:R-:W3:Y:S04]  /*bae0*/  LDL.LU R21, [R1+0x186c] ;  /* 0x00186c0001157983 */ /* 0x001ee80000300800 */
[----:B------:R0:W-:Y:S04]  /*baf0*/  STL [R1+0x94], R22 ;  /* 0x0000941601007387 */ /* 0x0001e80000100800 */
[----:B0-----:R-:W4:Y:S04]  /*bb00*/  LDL.LU R22, [R1+0x1868] ;  /* 0x0018680001167983 */ /* 0x001f280000300800 */
        /* <DEDUP_REMOVED lines=39> */
[----:B0-----:R-:W3:Y:S04]  /*bd80*/  LDL.LU R23, [R1+0x1818] ;  /* 0x0018180001177983 */ /* 0x001ee80000300800 */
[----:B------:R0:W-:Y:S04]  /*bd90*/  STL [R1+0x30], R27 ;  /* 0x0000301b01007387 */ /* 0x0001e80000100800 */
[----:B0-----:R-:W4:Y:S04]  /*bda0*/  LDL.LU R27, [R1+0x1814] ;  /* 0x00181400011b7983 */ /* 0x001f280000300800 */
[----:B------:R0:W-:Y:S04]  /*bdb0*/  STL [R1+0x2c], R28 ;  /* 0x00002c1c01007387 */ /* 0x0001e80000100800 */
[----:B0-----:R-:W4:Y:S04]  /*bdc0*/  LDL.LU R28, [R1+0x1810] ;  /* 0x00181000011c7983 */ /* 0x001f280000300800 */
[----:B------:R0:W-:Y:S04]  /*bdd0*/  STL [R1+0x28], R0 ;  /* 0x0000280001007387 */ /* 0x0001e80000100800 */
[----:B0-----:R-:W4:Y:S04]  /*bde0*/  LDL.LU R0, [R1+0x180c] ;  /* 0x00180c0001007983 */ /* 0x001f280000300800 */
[----:B------:R0:W-:Y:S04]  /*bdf0*/  STL [R1+0x24], R8 ;  /* 0x0000240801007387 */ /* 0x0001e80000100800 */
[----:B0-----:R-:W4:Y:S01]  /*be00*/  LDL.LU R8, [R1+0x1808] ;  /* 0x0018080001087983 */ /* 0x001f220000300800 */
[----:B------:R-:W-:-:S05]  /*be10*/  IMAD R3, R3, c[0x0][0x190], RZ ;  /* 0x0000640003037a24 */ /* 0x000fca00078e02ff */
[----:B------:R0:W-:Y:S02]  /*be20*/  STL [R1+0x20], R3 ;  /* 0x0000200301007387 */ /* 0x0001e40000100800 */
[----:B0-----:R-:W-:-:S05]  /*be30*/  IMAD R3, R29, c[0x0][0x190], RZ ;  /* 0x000064001d037a24 */ /* 0x001fca00078e02ff */
[----:B------:R-:W-:Y:S01]  /*be40*/  STL [R1+0x17c4], R3 ;  /* 0x0017c40301007387 */ /* 0x000fe20000100800 */
[----:B--2---:R-:W-:Y:S02]  /*be50*/  IMAD R4, R4, c[0x0][0x190], RZ ;  /* 0x0000640004047a24 */ /* 0x004fe400078e02ff */
[----:B---3--:R-:W-:Y:S02]  /*be60*/  IMAD R23, R23, c[0x0][0x190], RZ ;  /* 0x0000640017177a24 */ /* 0x008fe400078e02ff */
[----:B----4-:R-:W-:Y:S02]  /*be70*/  IMAD R27, R27, c[0x0][0x190], RZ ;  /* 0x000064001b1b7a24 */ /* 0x010fe400078e02ff */
[----:B------:R-:W-:Y:S02]  /*be80*/  IMAD R28, R28, c[0x0][0x190], RZ ;  /* 0x000064001c1c7a24 */ /* 0x000fe400078e02ff */
[----:B------:R-:W-:Y:S02]  /*be90*/  IMAD R0, R0, c[0x0][0x190], RZ ;  /* 0x0000640000007a24 */ /* 0x000fe400078e02ff */
[----:B------:R-:W-:-:S02]  /*bea0*/  IMAD R29, R8, c[0x0][0x190], RZ ;  /* 0x00006400081d7a24 */ /* 0x000fc400078e02ff */
[----:B------:R-:W2:Y:S04]  /*beb0*/  LDL.LU R8, [R1+0x1804] ;  /* 0x0018040001087983 */ /* 0x000ea80000300800 */
[----:B------:R-:W-:Y:S04]  /*bec0*/  STL [R1+0x17c0], R29 ;  /* 0x0017c01d01007387 */ /* 0x000fe80000100800 */
[----:B------:R0:W-:Y:S04]  /*bed0*/  STL [R1+0x17bc], R0 ;  /* 0x0017bc0001007387 */ /* 0x0001e80000100800 */
[----:B0-----:R-:W3:Y:S04]  /*bee0*/  LDL.LU R0, [R1+0x18] ;  /* 0x0000180001007983 */ /* 0x001ee80000300800 */
[----:B------:R-:W4:Y:S04]  /*bef0*/  LDL.LU R3, [R1+0x44] ;  /* 0x0000440001037983 */ /* 0x000f280000300800 */
[----:B------:R-:W3:Y:S04]  /*bf00*/  LDL.LU R29, [R1+0x48] ;  /* 0x00004800011d7983 */ /* 0x000ee80000300800 */
        /* <DEDUP_REMOVED lines=8> */
[----:B------:R-:W-:-:S02]  /*bf90*/  IMAD R13, R13, c[0x0][0x190], RZ ;  /* 0x000064000d0d7a24 */ /* 0x000fc400078e02ff */
[----:B------:R-:W-:Y:S02]  /*bfa0*/  IMAD R9, R9, c[0x0][0x190], RZ ;  /* 0x0000640009097a24 */ /* 0x000fe400078e02ff */
[----:B------:R-:W-:Y:S02]  /*bfb0*/  IMAD R15, R15, c[0x0][0x190], RZ ;  /* 0x000064000f0f7a24 */ /* 0x000fe400078e02ff */
[----:B------:R-:W-:Y:S01]  /*bfc0*/  IMAD R16, R16, c[0x0][0x190], RZ ;  /* 0x0000640010107a24 */ /* 0x000fe200078e02ff */
[----:B------:R-:W-:Y:S01]  /*bfd0*/  STL [R1+0x17c8], R13 ;  /* 0x0017c80d01007387 */ /* 0x000fe20000100800 */
[----:B------:R-:W-:Y:S02]  /*bfe0*/  IMAD R17, R17, c[0x0][0x190], RZ ;  /* 0x0000640011117a24 */ /* 0x000fe400078e02ff */
[----:B------:R-:W-:Y:S01]  /*bff0*/  IMAD R19, R19, c[0x0][0x190], RZ ;  /* 0x0000640013137a24 */ /* 0x000fe200078e02ff */
[----:B------:R-:W-:Y:S01]  /*c000*/  STL [R1+0x17cc], R9 ;  /* 0x0017cc0901007387 */ /* 0x000fe20000100800 */
[----:B------:R-:W-:-:S03]  /*c010*/  IMAD R11, R11, c[0x0][0x190], RZ ;  /* 0x000064000b0b7a24 */ /* 0x000fc600078e02ff */
[----:B------:R-:W-:Y:S01]  /*c020*/  STL [R1+0x17d0], R15 ;  /* 0x0017d00f01007387 */ /* 0x000fe20000100800 */
[----:B------:R-:W-:-:S03]  /*c030*/  IMAD R12, R12, c[0x0][0x190], RZ ;  /* 0x000064000c0c7a24 */ /* 0x000fc600078e02ff */
[----:B------:R-:W-:Y:S01]  /*c040*/  STL [R1+0x17d4], R16 ;  /* 0x0017d41001007387 */ /* 0x000fe20000100800 */
[----:B------:R-:W-:-:S03]  /*c050*/  IMAD R14, R14, c[0x0][0x190], RZ ;  /* 0x000064000e0e7a24 */ /* 0x000fc600078e02ff */
[----:B------:R0:W-:Y:S01]  /*c060*/  STL [R1+0x17d8], R17 ;  /* 0x0017d81101007387 */ /* 0x0001e20000100800 */
[----:B------:R-:W-:-:S03]  /*c070*/  IMAD R18, R18, c[0x0][0x190], RZ ;  /* 0x0000640012127a24 */ /* 0x000fc600078e02ff */
[----:B0-----:R-:W4:Y:S04]  /*c080*/  LDL.LU R17, [R1+0x180] ;  /* 0x0001800001117983 */ /* 0x001f280000300800 */
[----:B------:R0:W-:Y:S04]  /*c090*/  STL [R1+0x17dc], R19 ;  /* 0x0017dc1301007387 */ /* 0x0001e80000100800 */
        /* <DEDUP_REMOVED lines=9> */
[----:B------:R-:W-:-:S02]  /*c130*/  IMAD R20, R20, c[0x0][0x190], RZ ;  /* 0x0000640014147a24 */ /* 0x000fc400078e02ff */
[----:B------:R-:W-:Y:S02]  /*c140*/  IMAD R2, R2, c[0x0][0x190], RZ ;  /* 0x0000640002027a24 */ /* 0x000fe400078e02ff */
[----:B------:R-:W-:Y:S02]  /*c150*/  IMAD R5, R5, c[0x0][0x190], RZ ;  /* 0x0000640005057a24 */ /* 0x000fe400078e02ff */
[----:B------:R-:W-:Y:S01]  /*c160*/  IMAD R6, R6, c[0x0][0x190], RZ ;  /* 0x0000640006067a24 */ /* 0x000fe200078e02ff */
[----:B------:R-:W-:Y:S01]  /*c170*/  STL [R1+0x17f0], R20 ;  /* 0x0017f01401007387 */ /* 0x000fe20000100800 */
[----:B------:R-:W-:-:S03]  /*c180*/  IMAD R7, R7, c[0x0][0x190], RZ ;  /* 0x0000640007077a24 */ /* 0x000fc600078e02ff */
[----:B------:R2:W-:Y:S04]  /*c190*/  STL [R1+0x17f4], R2 ;  /* 0x0017f40201007387 */ /* 0x0005e80000100800 */
[----:B------:R3:W-:Y:S04]  /*c1a0*/  STL [R1+0x17f8], R5 ;  /* 0x0017f80501007387 */ /* 0x0007e80000100800 */
[----:B------:R-:W-:Y:S04]  /*c1b0*/  STL [R1+0x17fc], R6 ;  /* 0x0017fc0601007387 */ /* 0x000fe80000100800 */
[----:B------:R-:W-:Y:S04]  /*c1c0*/  STL [R1+0x1800], R7 ;  /* 0x0018000701007387 */ /* 0x000fe80000100800 */
[----:B------:R-:W4:Y:S01]  /*c1d0*/  LDL.LU R16, [R1+0x198] ;  /* 0x0001980001107983 */ /* 0x000f220000300800 */
[----:B--2---:R-:W-:-:S05]  /*c1e0*/  LEA R2, P4, R24, R8, 0x1 ;  /* 0x0000000818027211 */ /* 0x004fca00078808ff */
[----:B------:R0:W-:Y:S01]  /*c1f0*/  STL [R1+0x1760], R2 ;  /* 0x0017600201007387 */ /* 0x0001e20000100800 */
[----:B---3--:R-:W-:-:S05]  /*c200*/  LEA R5, P3, R4, R8, 0x1 ;  /* 0x0000000804057211 */ /* 0x008fca00078608ff */
[----:B------:R1:W-:Y:S04]  /*c210*/  STL [R1+0x1384], R5 ;  /* 0x0013840501007387 */ /* 0x0003e80000100800 */
[----:B------:R-:W2:Y:S01]  /*c220*/  LDL.LU R15, [R1+0x19c] ;  /* 0x00019c00010f7983 */ /* 0x000ea20000300800 */
[-C--:B0-----:R-:W-:Y:S02]  /*c230*/  LEA R2, P1, R23, R8.reuse, 0x1 ;  /* 0x0000000817027211 */ /* 0x081fe400078208ff */
[----:B-1----:R-:W-:-:S03]  /*c240*/  LEA R5, P0, R27, R8, 0x1 ;  /* 0x000000081b057211 */ /* 0x002fc600078008ff */
[----:B------:R0:W-:Y:S04]  /*c250*/  STL [R1+0x138c], R2 ;  /* 0x00138c0201007387 */ /* 0x0001e80000100800 */
[----:B------:R4:W-:Y:S04]  /*c260*/  STL [R1+0x1394], R5 ;  /* 0x0013940501007387 */ /* 0x0009e80000100800 */
[----:B------:R-:W3:Y:S01]  /*c270*/  LDL.LU R9, [R1+0x1a0] ;  /* 0x0001a00001097983 */ /* 0x000ee20000300800 */
[-C--:B0-----:R-:W-:Y:S02]  /*c280*/  LEA R2, P2, R0, R8.reuse, 0x1 ;  /* 0x0000000800027211 */ /* 0x081fe400078408ff */
[----:B----4-:R-:W-:-:S03]  /*c290*/  LEA R5, P6, R3, R8, 0x1 ;  /* 0x0000000803057211 */ /* 0x010fc600078c08ff */
[----:B------:R0:W-:Y:S04]  /*c2a0*/  STL [R1+0x139c], R2 ;  /* 0x00139c0201007387 */ /* 0x0001e80000100800 */
[----:B------:R1:W-:Y:S04]  /*c2b0*/  STL [R1+0x13a4], R5 ;  /* 0x0013a40501007387 */ /* 0x0003e80000100800 */
[----:B------:R-:W4:Y:S01]  /*c2c0*/  LDL.LU R13, [R1+0x194] ;  /* 0x00019400010d7983 */ /* 0x000f220000300800 */
[----:B0-----:R-:W-:Y:S02]  /*c2d0*/  LEA R2, P5, R29, R8, 0x1 ;  /* 0x000000081d027211 */ /* 0x001fe400078a08ff */
[----:B-1----:R-:W-:-:S03]  /*c2e0*/  LEA.HI.X.SX32 R5, R24, R21, 0x1, P4 ;  /* 0x0000001518057211 */ /* 0x002fc600020f0eff */
[----:B------:R-:W-:Y:S04]  /*c2f0*/  STL [R1+0x13ac], R2 ;  /* 0x0013ac0201007387 */ /* 0x000fe80000100800 */
[----:B------:R0:W-:Y:S02]  /*c300*/  STL [R1+0x175c], R5 ;  /* 0x00175c0501007387 */ /* 0x0001e40000100800 */
[----:B0-----:R-:W-:Y:S02]  /*c310*/  LEA.HI.X.SX32 R5, R4, R21, 0x1, P3 ;  /* 0x0000001504057211 */ /* 0x001fe400018f0eff */
[----:B------:R-:W4:Y:S01]  /*c320*/  LDL.LU R4, [R1+0x190] ;  /* 0x0001900001047983 */ /* 0x000f220000300800 */
[----:B------:R-:W-:-:S05]  /*c330*/  LEA R2, P4, R18, R8, 0x1 ;  /* 0x0000000812027211 */ /* 0x000fca00078808ff */
[----:B------:R0:W-:Y:S04]  /*c340*/  STL [R1+0x13b4], R2 ;  /* 0x0013b40201007387 */ /* 0x0001e80000100800 */
[----:B------:R1:W-:Y:S01]  /*c350*/  STL [R1+0x1380], R5 ;  /* 0x0013800501007387 */ /* 0x0003e20000100800 */
[-C--:B0-----:R-:W-:Y:S02]  /*c360*/  LEA R2, P3, R28, R8.reuse, 0x1 ;  /* 0x000000081c027211 */ /* 0x081fe400078608ff */
[----:B-1----:R-:W-:Y:S02]  /*c370*/  LEA.HI.X.SX32 R5, R23, R21, 0x1, P1 ;  /* 0x0000001517057211 */ /* 0x002fe400008f0eff */
[----:B------:R-:W4:Y:S04]  /*c380*/  LDL.LU R23, [R1+0x18c] ;  /* 0x00018c0001177983 */ /* 0x000f280000300800 */
[----:B------:R0:W-:Y:S04]  /*c390*/  STL [R1+0x13bc], R2 ;  /* 0x0013bc0201007387 */ /* 0x0001e80000100800 */
[----:B------:R1:W-:Y:S01]  /*c3a0*/  STL [R1+0x1388], R5 ;  /* 0x0013880501007387 */ /* 0x0003e20000100800 */
[----:B0-----:R-:W-:-:S02]  /*c3b0*/  LEA R2, P1, R14, R8, 0x1 ;  /* 0x000000080e027211 */ /* 0x001fc400078208ff */
[-C--:B-1----:R-:W-:Y:S02]  /*c3c0*/  LEA.HI.X.SX32 R5, R27, R21.reuse, 0x1, P0 ;  /* 0x000000151b057211 */ /* 0x082fe400000f0eff */
[----:B------:R-:W4:Y:S04]  /*c3d0*/  LDL.LU R27, [R1+0x188] ;  /* 0x00018800011b7983 */ /* 0x000f280000300800 */
[----:B------:R-:W-:Y:S04]  /*c3e0*/  STL [R1+0x13c4], R2 ;  /* 0x0013c40201007387 */ /* 0x000fe80000100800 */
[----:B------:R0:W-:Y:S02]  /*c3f0*/  STL [R1+0x1390], R5 ;  /* 0x0013900501007387 */ /* 0x0001e40000100800 */
[----:B0-----:R-:W-:-:S02]  /*c400*/  LEA.HI.X.SX32 R5, R0, R21, 0x1, P2 ;  /* 0x0000001500057211 */ /* 0x001fc400010f0eff */
[----:B------:R-:W4:Y:S01]  /*c410*/  LDL.LU R0, [R1+0x184] ;  /* 0x0001840001007983 */ /* 0x000f220000300800 */
[----:B------:R-:W-:-:S05]  /*c420*/  LEA R2, P0, R12, R8, 0x1 ;  /* 0x000000080c027211 */ /* 0x000fca00078008ff */
[----:B------:R-:W-:Y:S04]  /*c430*/  STL [R1+0x13cc], R2 ;  /* 0x0013cc0201007387 */ /* 0x000fe80000100800 */
[----:B------:R0:W-:Y:S02]  /*c440*/  STL [R1+0x1398], R5 ;  /* 0x0013980501007387 */ /* 0x0001e40000100800 */
[----:B0-----:R-:W-:Y:S02]  /*c450*/  LEA.HI.X.SX32 R5, R3, R21, 0x1, P6 ;  /* 0x0000001503057211 */ /* 0x001fe400030f0eff */
        /* <DEDUP_REMOVED lines=12> */
[----:B------:R0:W-:Y:S04]  /*c520*/  STL [R1+0x13e4], R2 ;  /* 0x0013e40201007387 */ /* 0x0001e80000100800 */
[----:B------:R1:W-:Y:S01]  /*c530*/  STL [R1+0x13b0], R5 ;  /* 0x0013b00501007387 */ /* 0x0003e20000100800 */
[----:B0-----:R-:W-:Y:S02]  /*c540*/  LEA R2, P4, R16, R8, 0x1 ;  /* 0x0000000810027211 */ /* 0x001fe400078808ff */
[-C--:B-1----:R-:W-:Y:S02]  /*c550*/  LEA.HI.X.SX32 R5, R28, R21.reuse, 0x1, P3 ;  /* 0x000000151c057211 */ /* 0x082fe400018f0eff */
[----:B------:R-:W4:Y:S04]  /*c560*/  LDL.LU R28, [R1+0x170] ;  /* 0x00017000011c7983 */ /* 0x000f280000300800 */
[----:B------:R-:W-:Y:S04]  /*c570*/  STL [R1+0x13ec], R2 ;  /* 0x0013ec0201007387 */ /* 0x000fe80000100800 */
[----:B------:R0:W-:Y:S02]  /*c580*/  STL [R1+0x13b8], R5 ;  /* 0x0013b80501007387 */ /* 0x0001e40000100800 */
[----:B0-----:R-:W-:-:S02]  /*c590*/  LEA.HI.X.SX32 R5, R14, R21, 0x1, P1 ;  /* 0x000000150e057211 */ /* 0x001fc400008f0eff */
[----:B------:R-:W4:Y:S01]  /*c5a0*/  LDL.LU R14, [R1+0x16c] ;  /* 0x00016c00010e7983 */ /* 0x000f220000300800 */
[----:B--2---:R-:W-:-:S05]  /*c5b0*/  LEA R2, P3, R15, R8, 0x1 ;  /* 0x000000080f027211 */ /* 0x004fca00078608ff */
[----:B------:R-:W-:Y:S04]  /*c5c0*/  STL [R1+0x13f4], R2 ;  /* 0x0013f40201007387 */ /* 0x000fe80000100800 */
[----:B------:R0:W-:Y:S02]  /*c5d0*/  STL [R1+0x13c0], R5 ;  /* 0x0013c00501007387 */ /* 0x0001e40000100800 */
[----:B0-----:R-:W-:Y:S02]  /*c5e0*/  LEA.HI.X.SX32 R5, R12, R21, 0x1, P0 ;  /* 0x000000150c057211 */ /* 0x001fe400000f0eff */
[----:B------:R-:W2:Y:S01]  /*c5f0*/  LDL.LU R12, [R1+0x164] ;  /* 0x00016400010c7983 */ /* 0x000ea20000300800 */
[----:B---3--:R-:W-:-:S05]  /*c600*/  LEA R2, P1, R9, R8, 0x1 ;  /* 0x0000000809027211 */ /* 0x008fca00078208ff */
[----:B------:R4:W-:Y:S04]  /*c610*/  STL [R1+0x13fc], R2 ;  /* 0x0013fc0201007387 */ /* 0x0009e80000100800 */
[----:B------:R0:W-:Y:S01]  /*c620*/  STL [R1+0x13c8], R5 ;  /* 0x0013c80501007387 */ /* 0x0001e20000100800 */
[-C--:B----4-:R-:W-:Y:S02]  /*c630*/  LEA R2, P0, R13, R8.reuse, 0x1 ;  /* 0x000000080d027211 */ /* 0x090fe400078008ff */
[----:B0-----:R-:W-:Y:S02]  /*c640*/  LEA.HI.X.SX32 R5, R11, R21, 0x1, P2 ;  /* 0x000000150b057211 */ /* 0x001fe400010f0eff */
[----:B------:R-:W3:Y:S04]  /*c650*/  LDL.LU R11, [R1+0x160] ;  /* 0x00016000010b7983 */ /* 0x000ee80000300800 */
        /* <DEDUP_REMOVED lines=55> */
[----:B------:R-:W-:Y:S04]  /*c9d0*/  STL [R1+0x145c], R2 ;  /* 0x00145c0201007387 */ /* 0x000fe80000100800 */
[----:B------:R0:W-:Y:S02]  /*c9e0*/  STL [R1+0x1428], R5 ;  /* 0x0014280501007387 */ /* 0x0001e40000100800 */
[----:B0-----:R-:W-:Y:S02]  /*c9f0*/  LEA.HI.X.SX32 R5, R29, R21, 0x1, P1 ;  /* 0x000000151d057211 */ /* 0x001fe400008f0eff */
[-C--:B----4-:R-:W-:Y:S01]  /*ca00*/  LEA R2, P3, R19, R8.reuse, 0x1 ;  /* 0x0000000813027211 */ /* 0x090fe200078608ff */
[----:B------:R-:W3:Y:S04]  /*ca10*/  LDL.LU R29, [R1+0x130] ;  /* 0x00013000011d7983 */ /* 0x000ee80000300800 */
[----:B------:R0:W-:Y:S04]  /*ca20*/  STL [R1+0x1464], R2 ;  /* 0x0014640201007387 */ /* 0x0001e80000100800 */
[----:B------:R1:W-:Y:S04]  /*ca30*/  STL [R1+0x1430], R5 ;  /* 0x0014300501007387 */ /* 0x0003e80000100800 */
[----:B------:R-:W4:Y:S01]  /*ca40*/  LDL.LU R20, [R1+0x12c] ;  /* 0x00012c0001147983 */ /* 0x000f220000300800 */
[----:B0-----:R-:W-:-:S02]  /*ca50*/  LEA R2, P1, R17, R8, 0x1 ;  /* 0x0000000811027211 */ /* 0x001fc400078208ff */
[----:B-1----:R-:W-:-:S03]  /*ca60*/  LEA.HI.X.SX32 R5, R18, R21, 0x1, P0 ;  /* 0x0000001512057211 */ /* 0x002fc600000f0eff */
[----:B------:R-:W-:Y:S04]  /*ca70*/  STL [R1+0x146c], R2 ;  /* 0x00146c0201007387 */ /* 0x000fe80000100800 */
[----:B------:R0:W-:Y:S02]  /*ca80*/  STL [R1+0x1438], R5 ;  /* 0x0014380501007387 */ /* 0x0001e40000100800 */
[----:B0-----:R-:W-:Y:S02]  /*ca90*/  LEA.HI.X.SX32 R5, R28, R21, 0x1, P2 ;  /* 0x000000151c057211 */ /* 0x001fe400010f0eff */
[----:B------:R-:W4:Y:S01]  /*caa0*/  LDL.LU R28, [R1+0x124] ;  /* 0x00012400011c7983 */ /* 0x000f220000300800 */
[----:B------:R-:W-:-:S05]  /*cab0*/  LEA R2, P0, R16, R8, 0x1 ;  /* 0x0000000810027211 */ /* 0x000fca00078008ff */
[----:B------:R-:W-:Y:S04]  /*cac0*/  STL [R1+0x1474], R2 ;  /* 0x0014740201007387 */ /* 0x000fe80000100800 */
[----:B------:R0:W-:Y:S04]  /*cad0*/  STL [R1+0x1440], R5 ;  /* 0x0014400501007387 */ /* 0x0001e80000100800 */
[----:B------:R-:W4:Y:S01]  /*cae0*/  LDL.LU R18, [R1+0x120] ;  /* 0x0001200001127983 */ /* 0x000f220000300800 */
[----:B0-----:R-:W-:Y:S02]  /*caf0*/  LEA.HI.X.SX32 R5, R14, R21, 0x1, P6 ;  /* 0x000000150e057211 */ /* 0x001fe400030f0eff */
        /* <DEDUP_REMOVED lines=35> */
[----:B--2---:R-:W-:-:S05]  /*cd30*/  LEA R2, P2, R3, R8, 0x1 ;  /* 0x0000000803027211 */ /* 0x004fca00078408ff */
[----:B------:R-:W-:Y:S04]  /*cd40*/  STL [R1+0x14b4], R2 ;  /* 0x0014b40201007387 */ /* 0x000fe80000100800 */
[----:B------:R0:W-:Y:S04]  /*cd50*/  STL [R1+0x1480], R5 ;  /* 0x0014800501007387 */ /* 0x0001e80000100800 */
[----:B------:R-:W2:Y:S01]  /*cd60*/  LDL.LU R9, [R1+0x100] ;  /* 0x0001000001097983 */ /* 0x000ea20000300800 */
[-C--:B------:R-:W-:Y:S02]  /*cd70*/  LEA.HI.X.SX32 R4, R4, R21.reuse, 0x1, P4 ;  /* 0x0000001504047211 */ /* 0x080fe400020f0eff */
[----:B0-----:R-:W-:-:S02]  /*cd80*/  LEA.HI.X.SX32 R5, R13, R21, 0x1, P5 ;  /* 0x000000150d057211 */ /* 0x001fc400028f0eff */
[----:B---3--:R-:W-:-:S05]  /*cd90*/  LEA R2, P6, R29, R8, 0x1 ;  /* 0x000000081d027211 */ /* 0x008fca00078c08ff */
[----:B------:R4:W-:Y:S04]  /*cda0*/  STL [R1+0x14bc], R2 ;  /* 0x0014bc0201007387 */ /* 0x0009e80000100800 */
[----:B------:R0:W-:Y:S04]  /*cdb0*/  STL [R1+0x1488], R5 ;  /* 0x0014880501007387 */ /* 0x0001e80000100800 */
[----:B------:R-:W3:Y:S01]  /*cdc0*/  LDL.LU R13, [R1+0xfc] ;  /* 0x0000fc00010d7983 */ /* 0x000ee20000300800 */
[----:B----4-:R-:W-:-:S05]  /*cdd0*/  LEA R2, P5, R20, R8, 0x1 ;  /* 0x0000000814027211 */ /* 0x010fca00078a08ff */
[----:B------:R-:W-:Y:S04]  /*cde0*/  STL [R1+0x14c4], R2 ;  /* 0x0014c40201007387 */ /* 0x000fe80000100800 */
[----:B------:R1:W-:Y:S01]  /*cdf0*/  STL [R1+0x1490], R4 ;  /* 0x0014900401007387 */ /* 0x0003e20000100800 */
[----:B0-----:R-:W-:-:S03]  /*ce00*/  LEA.HI.X.SX32 R5, R23, R21, 0x1, P3 ;  /* 0x0000001517057211 */ /* 0x001fc600018f0eff */
[----:B-1----:R-:W4:Y:S01]  /*ce10*/  LDL.LU R4, [R1+0xf8] ;  /* 0x0000f80001047983 */ /* 0x002f220000300800 */
[----:B------:R-:W-:-:S05]  /*ce20*/  LEA R2, P4, R28, R8, 0x1 ;  /* 0x000000081c027211 */ /* 0x000fca00078808ff */
[----:B------:R-:W-:Y:S04]  /*ce30*/  STL [R1+0x14cc], R2 ;  /* 0x0014cc0201007387 */ /* 0x000fe80000100800 */
[----:B------:R0:W-:Y:S04]  /*ce40*/  STL [R1+0x1498], R5 ;  /* 0x0014980501007387 */ /* 0x0001e80000100800 */
[----:B------:R-:W4:Y:S01]  /*ce50*/  LDL.LU R23, [R1+0xf4] ;  /* 0x0000f40001177983 */ /* 0x000f220000300800 */
[----:B0-----:R-:W-:Y:S02]  /*ce60*/  LEA.HI.X.SX32 R5, R27, R21, 0x1, P1 ;  /* 0x000000151b057211 */ /* 0x001fe400008f0eff */
[----:B------:R-:W-:-:S05]  /*ce70*/  LEA R2, P3, R18, R8, 0x1 ;  /* 0x0000000812027211 */ /* 0x000fca00078608ff */
[----:B------:R0:W-:Y:S04]  /*ce80*/  STL [R1+0x14d4], R2 ;  /* 0x0014d40201007387 */ /* 0x0001e80000100800 */
[----:B------:R-:W4:Y:S04]  /*ce90*/  LDL.LU R27, [R1+0xf0] ;  /* 0x0000f000011b7983 */ /* 0x000f280000300800 */
[----:B------:R1:W-:Y:S01]  /*cea0*/  STL [R1+0x14a0], R5 ;  /* 0x0014a00501007387 */ /* 0x0003e20000100800 */
[----:B0-----:R-:W-:Y:S02]  /*ceb0*/  LEA R2, P1, R14, R8, 0x1 ;  /* 0x000000080e027211 */ /* 0x001fe400078208ff */
[----:B-1----:R-:W-:-:S03]  /*cec0*/  LEA.HI.X.SX32 R5, R0, R21, 0x1, P0 ;  /* 0x0000001500057211 */ /* 0x002fc600000f0eff */
        /* <DEDUP_REMOVED lines=11> */
[----:B------:R-:W4:Y:S01]  /*cf80*/  LDL.LU R29, [R1+0xe4] ;  /* 0x0000e400011d7983 */ /* 0x000f220000300800 */
[----:B------:R-:W-:-:S03]  /*cf90*/  LEA.HI.X.SX32 R6, R20, R21, 0x1, P5 ;  /* 0x0000001514067211 */ /* 0x000fc600028f0eff */
[----:B------:R-:W-:Y:S01]  /*cfa0*/  STL [R1+0x14b8], R5 ;  /* 0x0014b80501007387 */ /* 0x000fe20000100800 */
[----:B0-----:R-:W-:-:S05]  /*cfb0*/  LEA R2, P6, R19, R8, 0x1 ;  /* 0x0000000813027211 */ /* 0x001fca00078c08ff */
[----:B------:R0:W-:Y:S04]  /*cfc0*/  STL [R1+0x14f4], R2 ;  /* 0x0014f40201007387 */ /* 0x0001e80000100800 */
[----:B------:R-:W-:Y:S01]  /*cfd0*/  STL [R1+0x14c0], R6 ;  /* 0x0014c00601007387 */ /* 0x000fe20000100800 */
[----:B0-----:R-:W-:-:S03]  /*cfe0*/  LEA.HI.X.SX32 R2, R28, R21, 0x1, P4 ;  /* 0x000000151c027211 */ /* 0x001fc600020f0eff */
[----:B------:R-:W4:Y:S01]  /*cff0*/  LDL.LU R28, [R1+0xe0] ;  /* 0x0000e000011c7983 */ /* 0x000f220000300800 */
[----:B------:R-:W-:-:S05]  /*d000*/  LEA R5, P5, R17, R8, 0x1 ;  /* 0x0000000811057211 */ /* 0x000fca00078a08ff */
[----:B------:R-:W-:Y:S04]  /*d010*/  STL [R1+0x14fc], R5 ;  /* 0x0014fc0501007387 */ /* 0x000fe80000100800 */
[----:B------:R0:W-:Y:S04]  /*d020*/  STL [R1+0x14c8], R2 ;  /* 0x0014c80201007387 */ /* 0x0001e80000100800 */
[----:B0-----:R-:W4:Y:S01]  /*d030*/  LDL.LU R2, [R1+0xdc] ;  /* 0x0000dc0001027983 */ /* 0x001f220000300800 */
[----:B------:R-:W-:Y:S02]  /*d040*/  LEA.HI.X.SX32 R5, R18, R21, 0x1, P3 ;  /* 0x0000001512057211 */ /* 0x000fe400018f0eff */
        /* <DEDUP_REMOVED lines=14> */
[----:B0-----:R-:W-:Y:S02]  /*d130*/  LEA.HI.X.SX32 R5, R11, R21, 0x1, P2 ;  /* 0x000000150b057211 */ /* 0x001fe400010f0eff */
[----:B---3--:R-:W-:-:S05]  /*d140*/  LEA R6, P0, R13, R8, 0x1 ;  /* 0x000000080d067211 */ /* 0x008fca00078008ff */
[----:B------:R0:W-:Y:S04]  /*d150*/  STL [R1+0x151c], R6 ;  /* 0x00151c0601007387 */ /* 0x0001e80000100800 */
[----:B------:R1:W-:Y:S01]  /*d160*/  STL [R1+0x14e8], R5 ;  /* 0x0014e80501007387 */ /* 0x0003e20000100800 */
[----:B----4-:R-:W-:Y:S02]  /*d170*/  LEA R7, P2, R4, R8, 0x1 ;  /* 0x0000000804077211 */ /* 0x010fe400078408ff */
[----:B0-----:R-:W-:-:S03]  /*d180*/  LEA.HI.X.SX32 R6, R19, R21, 0x1, P6 ;  /* 0x0000001513067211 */ /* 0x001fc600030f0eff */
[----:B------:R-:W-:Y:S04]  /*d190*/  STL [R1+0x1524], R7 ;  /* 0x0015240701007387 */ /* 0x000fe80000100800 */
[----:B------:R-:W3:Y:S04]  /*d1a0*/  LDL.LU R12, [R1+0xcc] ;  /* 0x0000cc00010c7983 */ /* 0x000ee80000300800 */
[----:B------:R0:W-:Y:S01]  /*d1b0*/  STL [R1+0x14f0], R6 ;  /* 0x0014f00601007387 */ /* 0x0001e20000100800 */
[----:B-1----:R-:W-:-:S05]  /*d1c0*/  LEA R5, P6, R23, R8, 0x1 ;  /* 0x0000000817057211 */ /* 0x002fca00078c08ff */
[----:B------:R-:W-:Y:S04]  /*d1d0*/  STL [R1+0x152c], R5 ;  /* 0x00152c0501007387 */ /* 0x000fe80000100800 */
[----:B------:R-:W4:Y:S01]  /*d1e0*/  LDL.LU R11, [R1+0xc8] ;  /* 0x0000c800010b7983 */ /* 0x000f220000300800 */
[----:B0-----:R-:W-:-:S05]  /*d1f0*/  LEA.HI.X.SX32 R6, R17, R21, 0x1, P5 ;  /* 0x0000001511067211 */ /* 0x001fca00028f0eff */
[----:B------:R0:W-:Y:S02]  /*d200*/  STL [R1+0x14f8], R6 ;  /* 0x0014f80601007387 */ /* 0x0001e40000100800 */
        /* <DEDUP_REMOVED lines=10> */
[----:B0-----:R-:W-:-:S05]  /*d2b0*/  LEA R5, P3, R3, R8, 0x1 ;  /* 0x0000000803057211 */ /* 0x001fca00078608ff */
[----:B------:R0:W-:Y:S04]  /*d2c0*/  STL [R1+0x1544], R5 ;  /* 0x0015440501007387 */ /* 0x0001e80000100800 */
[----:B------:R-:W4:Y:S01]  /*d2d0*/  LDL.LU R16, [R1+0xbc] ;  /* 0x0000bc0001107983 */ /* 0x000f220000300800 */
[----:B-1----:R-:W-:-:S05]  /*d2e0*/  LEA.HI.X.SX32 R6, R9, R21, 0x1, P1 ;  /* 0x0000001509067211 */ /* 0x002fca00008f0eff */
[----:B------:R1:W-:Y:S01]  /*d2f0*/  STL [R1+0x1510], R6 ;  /* 0x0015100601007387 */ /* 0x0003e20000100800 */
[----:B0-----:R-:W-:-:S05]  /*d300*/  LEA R5, P1, R29, R8, 0x1 ;  /* 0x000000081d057211 */ /* 0x001fca00078208ff */
[----:B------:R0:W-:Y:S04]  /*d310*/  STL [R1+0x154c], R5 ;  /* 0x00154c0501007387 */ /* 0x0001e80000100800 */
[----:B------:R-:W4:Y:S01]  /*d320*/  LDL.LU R15, [R1+0xb8] ;  /* 0x0000b800010f7983 */ /* 0x000f220000300800 */
[-C--:B-1----:R-:W-:Y:S02]  /*d330*/  LEA.HI.X.SX32 R6, R13, R21.reuse, 0x1, P0 ;  /* 0x000000150d067211 */ /* 0x082fe400000f0eff */
[----:B------:R-:W-:-:S03]  /*d340*/  LEA.HI.X.SX32 R4, R4, R21, 0x1, P2 ;  /* 0x0000001504047211 */ /* 0x000fc600010f0eff */
[----:B------:R-:W-:Y:S04]  /*d350*/  STL [R1+0x1518], R6 ;  /* 0x0015180601007387 */ /* 0x000fe80000100800 */
[----:B------:R-:W4:Y:S01]  /*d360*/  LDL.LU R9, [R1+0xb4] ;  /* 0x0000b40001097983 */ /* 0x000f220000300800 */
[----:B0-----:R-:W-:-:S05]  /*d370*/  LEA R5, P0, R28, R8, 0x1 ;  /* 0x000000081c057211 */ /* 0x001fca00078008ff */
[----:B------:R-:W-:Y:S04]  /*d380*/  STL [R1+0x1554], R5 ;  /* 0x0015540501007387 */ /* 0x000fe80000100800 */
[----:B------:R0:W-:Y:S04]  /*d390*/  STL [R1+0x1520], R4 ;  /* 0x0015200401007387 */ /* 0x0001e80000100800 */
[----:B------:R-:W4:Y:S01]  /*d3a0*/  LDL.LU R13, [R1+0xb0] ;  /* 0x0000b000010d7983 */ /* 0x000f220000300800 */
[----:B0-----:R-:W-:Y:S02]  /*d3b0*/  LEA.HI.X.SX32 R4, R23, R21, 0x1, P6 ;  /* 0x0000001517047211 */ /* 0x001fe400030f0eff */
[----:B------:R-:W-:-:S05]  /*d3c0*/  LEA R5, P2, R2, R8, 0x1 ;  /* 0x0000000802057211 */ /* 0x000fca00078408ff */
[----:B------:R-:W-:Y:S04]  /*d3d0*/  STL [R1+0x155c], R5 ;  /* 0x00155c0501007387 */ /* 0x000fe80000100800 */
[----:B------:R0:W-:Y:S04]  /*d3e0*/  STL [R1+0x1528], R4 ;  /* 0x0015280401007387 */ /* 0x0001e80000100800 */
[----:B0-----:R-:W4:Y:S01]  /*d3f0*/  LDL.LU R4, [R1+0xac] ;  /* 0x0000ac0001047983 */ /* 0x001f220000300800 */
[----:B------:R-:W-:Y:S02]  /*d400*/  LEA R5, P6, R20, R8, 0x1 ;  /* 0x0000000814057211 */ /* 0x000fe400078c08ff */
[----:B------:R-:W-:-:S03]  /*d410*/  LEA.HI.X.SX32 R6, R27, R21, 0x1, P5 ;  /* 0x000000151b067211 */ /* 0x000fc600028f0eff */
[----:B------:R0:W-:Y:S04]  /*d420*/  STL [R1+0x1564], R5 ;  /* 0x0015640501007387 */ /* 0x0001e80000100800 */
[----:B------:R-:W4:Y:S04]  /*d430*/  LDL.LU R27, [R1+0xa4] ;  /* 0x0000a400011b7983 */ /* 0x000f280000300800 */
[----:B------:R1:W-:Y:S01]  /*d440*/  STL [R1+0x1530], R6 ;  /* 0x0015300601007387 */ /* 0x0003e20000100800 */
[----:B0-----:R-:W-:-:S05]  /*d450*/  LEA R5, P5, R18, R8, 0x1 ;  /* 0x0000000812057211 */ /* 0x001fca00078a08ff */
[----:B------:R-:W-:Y:S01]  /*d460*/  STL [R1+0x156c], R5 ;  /* 0x00156c0501007387 */ /* 0x000fe20000100800 */
[----:B-1----:R-:W-:-:S03]  /*d470*/  LEA.HI.X.SX32 R6, R0, R21, 0x1, P4 ;  /* 0x0000001500067211 */ /* 0x002fc600020f0eff */
[----:B------:R-:W4:Y:S04]  /*d480*/  LDL.LU R0, [R1+0xa0] ;  /* 0x0000a00001007983 */ /* 0x000f280000300800 */
[----:B------:R0:W-:Y:S02]  /*d490*/  STL [R1+0x1538], R6 ;  /* 0x0015380601007387 */ /* 0x0001e40000100800 */
[----:B0-----:R-:W-:Y:S02]  /*d4a0*/  LEA.HI.X.SX32 R6, R3, R21, 0x1, P3 ;  /* 0x0000001503067211 */ /* 0x001fe400018f0eff */
[----:B--2---:R-:W-:-:S05]  /*d4b0*/  LEA R5, P4, R14, R8, 0x1 ;  /* 0x000000080e057211 */ /* 0x004fca00078808ff */
[----:B------:R-:W-:Y:S04]  /*d4c0*/  STL [R1+0x1574], R5 ;  /* 0x0015740501007387 */ /* 0x000fe80000100800 */
[----:B------:R-:W2:Y:S04]  /*d4d0*/  LDL.LU R3, [R1+0x9c] ;  /* 0x00009c0001037983 */ /* 0x000ea80000300800 */
[----:B------:R0:W-:Y:S02]  /*d4e0*/  STL [R1+0x1540], R6 ;  /* 0x0015400601007387 */ /* 0x0001e40000100800 */
[----:B0-----:R-:W-:-:S02]  /*d4f0*/  LEA.HI.X.SX32 R6, R29, R21, 0x1, P1 ;  /* 0x000000151d067211 */ /* 0x001fc400008f0eff */
[----:B------:R-:W2:Y:S01]  /*d500*/  LDL.LU R29, [R1+0x94] ;  /* 0x00009400011d7983 */ /* 0x000ea20000300800 */
[----:B---3--:R-:W-:-:S05]  /*d510*/  LEA R5, P3, R12, R8, 0x1 ;  /* 0x000000080c057211 */ /* 0x008fca00078608ff */
[----:B------:R-:W-:Y:S04]  /*d520*/  STL [R1+0x157c], R5 ;  /* 0x00157c0501007387 */ /* 0x000fe80000100800 */
[----:B------:R0:W-:Y:S02]  /*d530*/  STL [R1+0x1548], R6 ;  /* 0x0015480601007387 */ /* 0x0001e40000100800 */
[----:B0-----:R-:W-:Y:S02]  /*d540*/  LEA.HI.X.SX32 R6, R28, R21, 0x1, P0 ;  /* 0x000000151c067211 */ /* 0x001fe400000f0eff */
[----:B------:R-:W3:Y:S01]  /*d550*/  LDL.LU R28, [R1+0x88] ;  /* 0x00008800011c7983 */ /* 0x000ee20000300800 */
[----:B----4-:R-:W-:-:S05]  /*d560*/  LEA R5, P1, R11, R8, 0x1 ;  /* 0x000000080b057211 */ /* 0x010fca00078208ff */
[----:B------:R-:W-:Y:S04]  /*d570*/  STL [R1+0x1584], R5 ;  /* 0x0015840501007387 */ /* 0x000fe80000100800 */
[----:B------:R0:W-:Y:S04]  /*d580*/  STL [R1+0x1550], R6 ;  /* 0x0015500601007387 */ /* 0x0001e80000100800 */
[----:B------:R-:W4:Y:S01]  /*d590*/  LDL.LU R23, [R1+0x84] ;  /* 0x0000840001177983 */ /* 0x000f220000300800 */
[-C--:B0-----:R-:W-:Y:S02]  /*d5a0*/  LEA.HI.X.SX32 R6, R2, R21.reuse, 0x1, P2 ;  /* 0x0000001502067211 */ /* 0x081fe400010f0eff */
[----:B------:R-:W-:-:S02]  /*d5b0*/  LEA.HI.X.SX32 R2, R20, R21, 0x1, P6 ;  /* 0x0000001514027211 */ /* 0x000fc400030f0eff */
[----:B------:R-:W-:-:S05]  /*d5c0*/  LEA R5, P0, R19, R8, 0x1 ;  /* 0x0000000813057211 */ /* 0x000fca00078008ff */
[----:B------:R0:W-:Y:S04]  /*d5d0*/  STL [R1+0x158c], R5 ;  /* 0x00158c0501007387 */ /* 0x0001e80000100800 */
[----:B------:R1:W-:Y:S04]  /*d5e0*/  STL [R1+0x1558], R6 ;  /* 0x0015580601007387 */ /* 0x0003e80000100800 */
[----:B------:R-:W4:Y:S01]  /*d5f0*/  LDL.LU R7, [R1+0x80] ;  /* 0x0000800001077983 */ /* 0x000f220000300800 */
[----:B0-----:R-:W-:-:S05]  /*d600*/  LEA R5, P2, R17, R8, 0x1 ;  /* 0x0000000811057211 */ /* 0x001fca00078408ff */
[----:B------:R0:W-:Y:S04]  /*d610*/  STL [R1+0x1594], R5 ;  /* 0x0015940501007387 */ /* 0x0001e80000100800 */
[----:B------:R-:W-:Y:S01]  /*d620*/  STL [R1+0x1560], R2 ;  /* 0x0015600201007387 */ /* 0x000fe20000100800 */
[----:B-1----:R-:W-:-:S05]  /*d630*/  LEA R6, P6, R16, R8, 0x1 ;  /* 0x0000000810067211 */ /* 0x002fca00078c08ff */
[----:B------:R1:W-:Y:S01]  /*d640*/  STL [R1+0x159c], R6 ;  /* 0x00159c0601007387 */ /* 0x0003e20000100800 */
[----:B0-----:R-:W-:-:S03]  /*d650*/  LEA.HI.X.SX32 R5, R18, R21, 0x1, P5 ;  /* 0x0000001512057211 */ /* 0x001fc600028f0eff */
[----:B-1----:R-:W4:Y:S04]  /*d660*/  LDL.LU R6, [R1+0x7c] ;  /* 0x00007c0001067983 */ /* 0x002f280000300800 */
[----:B------:R0:W-:Y:S01]  /*d670*/  STL [R1+0x1568], R5 ;  /* 0x0015680501007387 */ /* 0x0001e20000100800 */
[----:B------:R-:W-:Y:S02]  /*d680*/  LEA R2, P5, R15, R8, 0x1 ;  /* 0x000000080f027211 */ /* 0x000fe400078a08ff */
[----:B0-----:R-:W-:-:S03]  /*d690*/  LEA.HI.X.SX32 R5, R14, R21, 0x1, P4 ;  /* 0x000000150e057211 */ /* 0x001fc600020f0eff */
[----:B------:R0:W-:Y:S04]  /*d6a0*/  STL [R1+0x15a4], R2 ;  /* 0x0015a40201007387 */ /* 0x0001e80000100800 */
[----:B------:R1:W-:Y:S01]  /*d6b0*/  STL [R1+0x1570], R5 ;  /* 0x0015700501007387 */ /* 0x0003e20000100800 */
[----:B------:R-:W-:Y:S02]  /*d6c0*/  LEA.HI.X.SX32 R12, R12, R21, 0x1, P3 ;  /* 0x000000150c0c7211 */ /* 0x000fe400018f0eff */
[-C--:B0-----:R-:W-:Y:S01]  /*d6d0*/  LEA R2, P4, R9, R8.reuse, 0x1 ;  /* 0x0000000809027211 */ /* 0x081fe200078808ff */
[----:B-1----:R-:W4:Y:S04]  /*d6e0*/  LDL.LU R5, [R1+0x78] ;  /* 0x0000780001057983 */ /* 0x002f280000300800 */
[----:B------:R0:W-:Y:S04]  /*d6f0*/  STL [R1+0x15ac], R2 ;  /* 0x0015ac0201007387 */ /* 0x0001e80000100800 */
[----:B------:R1:W-:Y:S01]  /*d700*/  STL [R1+0x1578], R12 ;  /* 0x0015780c01007387 */ /* 0x0003e20000100800 */
[----:B0-----:R-:W-:-:S05]  /*d710*/  LEA R2, P3, R13, R8, 0x1 ;  /* 0x000000080d027211 */ /* 0x001fca00078608ff */
[----:B------:R0:W-:Y:S01]  /*d720*/  STL [R1+0x15b4], R2 ;  /* 0x0015b40201007387 */ /* 0x0001e20000100800 */
[----:B-1----:R-:W-:-:S03]  /*d730*/  LEA.HI.X.SX32 R12, R11, R21, 0x1, P1 ;  /* 0x000000150b0c7211 */ /* 0x002fc600008f0eff */
[----:B0-----:R-:W4:Y:S01]  /*d740*/  LDL.LU R2, [R1+0x74] ;  /* 0x0000740001027983 */ /* 0x001f220000300800 */
[----:B------:R-:W-:-:S03]  /*d750*/  LEA.HI.X.SX32 R14, R19, R21, 0x1, P0 ;  /* 0x00000015130e7211 */ /* 0x000fc600000f0eff */
[----:B------:R0:W-:Y:S01]  /*d760*/  STL [R1+0x1580], R12 ;  /* 0x0015800c01007387 */ /* 0x0001e20000100800 */
[----:B------:R-:W-:-:S05]  /*d770*/  LEA R11, P1, R4, R8, 0x1 ;  /* 0x00000008040b7211 */ /* 0x000fca00078208ff */
[----:B------:R1:W-:Y:S04]  /*d780*/  STL [R1+0x15bc], R11 ;  /* 0x0015bc0b01007387 */ /* 0x0003e80000100800 */
[----:B------:R1:W-:Y:S04]  /*d790*/  STL [R1+0x1588], R14 ;  /* 0x0015880e01007387 */ /* 0x0003e80000100800 */
[----:B------:R-:W4:Y:S01]  /*d7a0*/  LDL.LU R20, [R1+0x70] ;  /* 0x0000700001147983 */ /* 0x000f220000300800 */
[----:B0-----:R-:W-:Y:S02]  /*d7b0*/  LEA R12, P0, R27, R8, 0x1 ;  /* 0x000000081b0c7211 */ /* 0x001fe400078008ff */
[----:B-1----:R-:W-:-:S03]  /*d7c0*/  LEA.HI.X.SX32 R11, R17, R21, 0x1, P2 ;  /* 0x00000015110b7211 */ /* 0x002fc600010f0eff */
[----:B------:R0:W-:Y:S04]  /*d7d0*/  STL [R1+0x15c4], R12 ;  /* 0x0015c40c01007387 */ /* 0x0001e80000100800 */
[----:B------:R-:W-:Y:S01]  /*d7e0*/  STL [R1+0x1590], R11 ;  /* 0x0015900b01007387 */ /* 0x000fe20000100800 */
[----:B------:R-:W-:-:S05]  /*d7f0*/  LEA R14, P2, R0, R8, 0x1 ;  /* 0x00000008000e7211 */ /* 0x000fca00078408ff */
[----:B------:R-:W-:Y:S04]  /*d800*/  STL [R1+0x15cc], R14 ;  /* 0x0015cc0e01007387 */ /* 0x000fe80000100800 */
[----:B------:R-:W4:Y:S01]  /*d810*/  LDL.LU R18, [R1+0x6c] ;  /* 0x00006c0001127983 */ /* 0x000f220000300800 */
[----:B0-----:R-:W-:-:S05]  /*d820*/  LEA.HI.X.SX32 R12, R16, R21, 0x1, P6 ;  /* 0x00000015100c7211 */ /* 0x001fca00030f0eff */
[----:B------:R0:W-:Y:S02]  /*d830*/  STL [R1+0x1598], R12 ;  /* 0x0015980c01007387 */ /* 0x0001e40000100800 */
[----:B0-----:R-:W-:Y:S02]  /*d840*/  LEA.HI.X.SX32 R12, R15, R21, 0x1, P5 ;  /* 0x000000150f0c7211 */ /* 0x001fe400028f0eff */
[----:B--2---:R-:W-:-:S05]  /*d850*/  LEA R11, P6, R3, R8, 0x1 ;  /* 0x00000008030b7211 */ /* 0x004fca00078c08ff */
[----:B------:R0:W-:Y:S04]  /*d860*/  STL [R1+0x15d4], R11 ;  /* 0x0015d40b01007387 */ /* 0x0001e80000100800 */
[----:B------:R-:W-:Y:S04]  /*d870*/  STL [R1+0x15a0], R12 ;  /* 0x0015a00c01007387 */ /* 0x000fe80000100800 */
[----:B------:R-:W2:Y:S01]  /*d880*/  LDL.LU R14, [R1+0x68] ;  /* 0x00006800010e7983 */ /* 0x000ea20000300800 */
[----:B------:R-:W-:Y:S02]  /*d890*/  LEA.HI.X.SX32 R9, R9, R21, 0x1, P4 ;  /* 0x0000001509097211 */ /* 0x000fe400020f0eff */
[----:B0-----:R-:W-:-:S05]  /*d8a0*/  LEA R11, P5, R29, R8, 0x1 ;  /* 0x000000081d0b7211 */ /* 0x001fca00078a08ff */
[----:B------:R-:W-:Y:S04]  /*d8b0*/  STL [R1+0x15dc], R11 ;  /* 0x0015dc0b01007387 */ /* 0x000fe80000100800 */
[----:B------:R0:W-:Y:S02]  /*d8c0*/  STL [R1+0x15a8], R9 ;  /* 0x0015a80901007387 */ /* 0x0001e40000100800 */
[----:B0-----:R-:W-:Y:S02]  /*d8d0*/  LEA.HI.X.SX32 R9, R13, R21, 0x1, P3 ;  /* 0x000000150d097211 */ /* 0x001fe400018f0eff */
[----:B---3--:R-:W-:-:S05]  /*d8e0*/  LEA R12, P4, R28, R8, 0x1 ;  /* 0x000000081c0c7211 */ /* 0x008fca00078808ff */
[----:B------:R0:W-:Y:S04]  /*d8f0*/  STL [R1+0x15e4], R12 ;  /* 0x0015e40c01007387 */ /* 0x0001e80000100800 */
[----:B0-----:R-:W3:Y:S01]  /*d900*/  LDL.LU R12, [R1+0x64] ;  /* 0x00006400010c7983 */ /* 0x001ee20000300800 */
[----:B----4-:R-:W-:-:S03]  /*d910*/  LEA R11, P3, R23, R8, 0x1 ;  /* 0x00000008170b7211 */ /* 0x010fc600078608ff */
[----:B------:R0:W-:Y:S04]  /*d920*/  STL [R1+0x15b0], R9 ;  /* 0x0015b00901007387 */ /* 0x0001e80000100800 */
[----:B------:R1:W-:Y:S01]  /*d930*/  STL [R1+0x15ec], R11 ;  /* 0x0015ec0b01007387 */ /* 0x0003e20000100800 */
[----:B0-----:R-:W-:-:S03]  /*d940*/  LEA.HI.X.SX32 R9, R4, R21, 0x1, P1 ;  /* 0x0000001504097211 */ /* 0x001fc600008f0eff */
[----:B-1----:R-:W4:Y:S04]  /*d950*/  LDL.LU R11, [R1+0x60] ;  /* 0x00006000010b7983 */ /* 0x002f280000300800 */
[----:B------:R0:W-:Y:S04]  /*d960*/  STL [R1+0x15b8], R9 ;  /* 0x0015b80901007387 */ /* 0x0001e80000100800 */
[----:B------:R-:W4:Y:S01]  /*d970*/  LDL.LU R19, [R1+0x5c] ;  /* 0x00005c0001137983 */ /* 0x000f220000300800 */
[----:B------:R-:W-:Y:S02]  /*d980*/  LEA R4, P1, R7, R8, 0x1 ;  /* 0x0000000807047211 */ /* 0x000fe400078208ff */
[----:B0-----:R-:W-:-:S03]  /*d990*/  LEA.HI.X.SX32 R9, R27, R21, 0x1, P0 ;  /* 0x000000151b097211 */ /* 0x001fc600000f0eff */
[----:B------:R0:W-:Y:S04]  /*d9a0*/  STL [R1+0x15f4], R4 ;  /* 0x0015f40401007387 */ /* 0x0001e80000100800 */
[----:B------:R-:W4:Y:S04]  /*d9b0*/  LDL.LU R17, [R1+0x58] ;  /* 0x0000580001117983 */ /* 0x000f280000300800 */
[----:B------:R1:W-:Y:S04]  /*d9c0*/  STL [R1+0x15c0], R9 ;  /* 0x0015c00901007387 */ /* 0x0003e80000100800 */
[----:B------:R-:W4:Y:S01]  /*d9d0*/  LDL.LU R16, [R1+0x54] ;  /* 0x0000540001107983 */ /* 0x000f220000300800 */
[----:B------:R-:W-:-:S02]  /*d9e0*/  LEA.HI.X.SX32 R0, R0, R21, 0x1, P2 ;  /* 0x0000001500007211 */ /* 0x000fc400010f0eff */
[----:B0-----:R-:W-:-:S05]  /*d9f0*/  LEA R4, P0, R6, R8, 0x1 ;  /* 0x0000000806047211 */ /* 0x001fca00078008ff */
[----:B------:R0:W-:Y:S04]  /*da00*/  STL [R1+0x15fc], R4 ;  /* 0x0015fc0401007387 */ /* 0x0001e80000100800 */
[----:B------:R-:W4:Y:S04]  /*da10*/  LDL.LU R15, [R1+0x50] ;  /* 0x00005000010f7983 */ /* 0x000f280000300800 */
[----:B------:R0:W-:Y:S04]  /*da20*/  STL [R1+0x15c8], R0 ;  /* 0x0015c80001007387 */ /* 0x0001e80000100800 */
[----:B-1----:R-:W4:Y:S01]  /*da30*/  LDL.LU R9, [R1+0x4c] ;  /* 0x00004c0001097983 */ /* 0x002f220000300800 */
[----:B0-----:R-:W-:-:S02]  /*da40*/  LEA R4, P2, R5, R8, 0x1 ;  /* 0x0000000805047211 */ /* 0x001fc400078408ff */
[----:B------:R-:W-:-:S03]  /*da50*/  LEA.HI.X.SX32 R0, R3, R21, 0x1, P6 ;  /* 0x0000001503007211 */ /* 0x000fc600030f0eff */
[----:B------:R-:W-:Y:S04]  /*da60*/  STL [R1+0x1604], R4 ;  /* 0x0016040401007387 */ /* 0x000fe80000100800 */
[----:B------:R-:W4:Y:S04]  /*da70*/  LDL.LU R13, [R1+0x40] ;  /* 0x00004000010d7983 */ /* 0x000f280000300800 */
[----:B------:R0:W-:Y:S04]  /*da80*/  STL [R1+0x15d0], R0 ;  /* 0x0015d00001007387 */ /* 0x0001e80000100800 */
[----:B------:R-:W4:Y:S01]  /*da90*/  LDL.LU R3, [R1+0x3c] ;  /* 0x00003c0001037983 */ /* 0x000f220000300800 */
[----:B0-----:R-:W-:-:S02]  /*daa0*/  LEA.HI.X.SX32 R0, R29, R21, 0x1, P5 ;  /* 0x000000151d007211 */ /* 0x001fc400028f0eff */
[----:B------:R-:W-:-:S05]  /*dab0*/  LEA R4, P6, R2, R8, 0x1 ;  /* 0x0000000802047211 */ /* 0x000fca00078c08ff */
[----:B------:R0:W-:Y:S04]  /*dac0*/  STL [R1+0x160c], R4 ;  /* 0x00160c0401007387 */ /* 0x0001e80000100800 */
[----:B------:R-:W4:Y:S04]  /*dad0*/  LDL.LU R29, [R1+0x38] ;  /* 0x00003800011d7983 */ /* 0x000f280000300800 */
[----:B------:R1:W-:Y:S01]  /*dae0*/  STL [R1+0x15d8], R0 ;  /* 0x0015d80001007387 */ /* 0x0003e20000100800 */
[----:B0-----:R-:W-:-:S03]  /*daf0*/  LEA.HI.X.SX32 R4, R28, R21, 0x1, P4 ;  /* 0x000000151c047211 */ /* 0x001fc600020f0eff */
[----:B-1----:R-:W4:Y:S01]  /*db00*/  LDL.LU R0, [R1+0x34] ;  /* 0x0000340001007983 */ /* 0x002f220000300800 */
[----:B------:R-:W-:-:S05]  /*db10*/  LEA R24, P5, R20, R8, 0x1 ;  /* 0x0000000814187211 */ /* 0x000fca00078a08ff */
[----:B------:R0:W-:Y:S04]  /*db20*/  STL [R1+0x1614], R24 ;  /* 0x0016141801007387 */ /* 0x0001e80000100800 */
[----:B------:R-:W4:Y:S04]  /*db30*/  LDL.LU R28, [R1+0x30] ;  /* 0x00003000011c7983 */ /* 0x000f280000300800 */
[----:B------:R1:W-:Y:S04]  /*db40*/  STL [R1+0x15e0], R4 ;  /* 0x0015e00401007387 */ /* 0x0003e80000100800 */
[----:B------:R-:W4:Y:S01]  /*db50*/  LDL.LU R27, [R1+0x2c] ;  /* 0x00002c00011b7983 */ /* 0x000f220000300800 */
[----:B0-----:R-:W-:-:S02]  /*db60*/  LEA R24, P4, R18, R8, 0x1 ;  /* 0x0000000812187211 */ /* 0x001fc400078808ff */
[----:B-1----:R-:W-:-:S03]  /*db70*/  LEA.HI.X.SX32 R4, R23, R21, 0x1, P3 ;  /* 0x0000001517047211 */ /* 0x002fc600018f0eff */
[----:B------:R-:W-:Y:S04]  /*db80*/  STL [R1+0x161c], R24 ;  /* 0x00161c1801007387 */ /* 0x000fe80000100800 */
[----:B------:R-:W4:Y:S04]  /*db90*/  LDL.LU R23, [R1+0x28] ;  /* 0x0000280001177983 */ /* 0x000f280000300800 */
[----:B------:R0:W-:Y:S04]  /*dba0*/  STL [R1+0x15e8], R4 ;  /* 0x0015e80401007387 */ /* 0x0001e80000100800 */
[----:B0-----:R-:W4:Y:S01]  /*dbb0*/  LDL.LU R4, [R1+0x24] ;  /* 0x0000240001047983 */ /* 0x001f220000300800 */
[----:B--2---:R-:W-:-:S05]  /*dbc0*/  LEA R24, P3, R14, R8, 0x1 ;  /* 0x000000080e187211 */ /* 0x004fca00078608ff */
[----:B------:R0:W-:Y:S04]  /*dbd0*/  STL [R1+0x1624], R24 ;  /* 0x0016241801007387 */ /* 0x0001e80000100800 */
[----:B0-----:R-:W2:Y:S01]  /*dbe0*/  LDL.LU R24, [R1+0x20] ;  /* 0x0000200001187983 */ /* 0x001ea20000300800 */
[-C--:B------:R-:W-:Y:S02]  /*dbf0*/  LEA.HI.X.SX32 R7, R7, R21.reuse, 0x1, P1 ;  /* 0x0000001507077211 */ /* 0x080fe400008f0eff */
[----:B------:R-:W-:-:S03]  /*dc00*/  LEA.HI.X.SX32 R6, R6, R21, 0x1, P0 ;  /* 0x0000001506067211 */ /* 0x000fc600000f0eff */
[----:B------:R3:W-:Y:S01]  /*dc10*/  STL [R1+0x15f0], R7 ;  /* 0x0015f00701007387 */ /* 0x0007e20000100800 */
[-C--:B------:R-:W-:Y:S02]  /*dc20*/  LEA.HI.X.SX32 R5, R5, R21.reuse, 0x1, P2 ;  /* 0x0000001505057211 */ /* 0x080fe400010f0eff */
[-C--:B------:R-:W-:Y:S02]  /*dc30*/  LEA.HI.X.SX32 R2, R2, R21.reuse, 0x1, P6 ;  /* 0x0000001502027211 */ /* 0x080fe400030f0eff */
[----:B------:R-:W-:Y:S02]  /*dc40*/  LEA.HI.X.SX32 R20, R20, R21, 0x1, P5 ;  /* 0x0000001514147211 */ /* 0x000fe400028f0eff */
[----:B---3--:R-:W-:-:S05]  /*dc50*/  LEA R7, P1, R12, R8, 0x1 ;  /* 0x000000080c077211 */ /* 0x008fca00078208ff */
[----:B------:R0:W-:Y:S04]  /*dc60*/  STL [R1+0x162c], R7 ;  /* 0x00162c0701007387 */ /* 0x0001e80000100800 */
[----:B0-----:R-:W3:Y:S04]  /*dc70*/  LDL.LU R7, [R1+0x1800] ;  /* 0x0018000001077983 */ /* 0x001ee80000300800 */
[----:B------:R4:W-:Y:S02]  /*dc80*/  STL [R1+0x15f8], R6 ;  /* 0x0015f80601007387 */ /* 0x0009e40000100800 */
[----:B----4-:R-:W-:-:S05]  /*dc90*/  LEA R6, P0, R11, R8, 0x1 ;  /* 0x000000080b067211 */ /* 0x010fca00078008ff */
[----:B------:R0:W-:Y:S04]  /*dca0*/  STL [R1+0x1634], R6 ;  /* 0x0016340601007387 */ /* 0x0001e80000100800 */
[----:B0-----:R-:W4:Y:S04]  /*dcb0*/  LDL.LU R6, [R1+0x17fc] ;  /* 0x0017fc0001067983 */ /* 0x001f280000300800 */
[----:B------:R0:W-:Y:S02]  /*dcc0*/  STL [R1+0x1600], R5 ;  /* 0x0016000501007387 */ /* 0x0001e40000100800 */
[----:B0-----:R-:W-:-:S05]  /*dcd0*/  LEA R5, P2, R19, R8, 0x1 ;  /* 0x0000000813057211 */ /* 0x001fca00078408ff */
[----:B------:R0:W-:Y:S04]  /*dce0*/  STL [R1+0x163c], R5 ;  /* 0x00163c0501007387 */ /* 0x0001e80000100800 */
[----:B0-----:R-:W2:Y:S04]  /*dcf0*/  LDL.LU R5, [R1+0x17f8] ;  /* 0x0017f80001057983 */ /* 0x001ea80000300800 */
[----:B------:R0:W-:Y:S02]  /*dd00*/  STL [R1+0x1608], R2 ;  /* 0x0016080201007387 */ /* 0x0001e40000100800 */
[----:B0-----:R-:W-:-:S05]  /*dd10*/  LEA R2, P6, R17, R8, 0x1 ;  /* 0x0000000811027211 */ /* 0x001fca00078c08ff */
[----:B------:R0:W-:Y:S01]  /*dd20*/  STL [R1+0x1644], R2 ;  /* 0x0016440201007387 */ /* 0x0001e20000100800 */
[----:B------:R-:W-:-:S03]  /*dd30*/  LEA.HI.X.SX32 R18, R18, R21, 0x1, P4 ;  /* 0x0000001512127211 */ /* 0x000fc600020f0eff */
        /* <DEDUP_REMOVED lines=10> */
[----:B0-----:R-:W3:Y:S04]  /*dde0*/  LDL.LU R18, [R1+0x17ec] ;  /* 0x0017ec0001127983 */ /* 0x001ee80000300800 */
        /* <DEDUP_REMOVED lines=42> */
[----:B------:R0:W-:Y:S04]  /*e090*/  STL [R1+0x169c], R13 ;  /* 0x00169c0d01007387 */ /* 0x0001e80000100800 */
[----:B0-----:R-:W3:Y:S04]  /*e0a0*/  LDL.LU R13, [R1+0x17c8] ;  /* 0x0017c800010d7983 */ /* 0x001ee80000300800 */
[----:B------:R2:W-:Y:S02]  /*e0b0*/  STL [R1+0x1668], R3 ;  /* 0x0016680301007387 */ /* 0x0005e40000100800 */
[----:B--2---:R-:W-:-:S05]  /*e0c0*/  LEA R3, P0, R24, R8, 0x1 ;  /* 0x0000000818037211 */ /* 0x004fca00078008ff */
[----:B------:R0:W-:Y:S04]  /*e0d0*/  STL [R1+0x16a4], R3 ;  /* 0x0016a40301007387 */ /* 0x0001e80000100800 */
[----:B0-----:R-:W2:Y:S01]  /*e0e0*/  LDL.LU R3, [R1+0x17c4] ;  /* 0x0017c40001037983 */ /* 0x001ea20000300800 */
[----:B------:R-:W-:-:S05]  /*e0f0*/  LEA.HI.X.SX32 R29, R29, R21, 0x1, P2 ;  /* 0x000000151d1d7211 */ /* 0x000fca00010f0eff */
        /* <DEDUP_REMOVED lines=32> */
[----:B------:R0:W-:Y:S02]  /*e300*/  STL [R1+0x16dc], R24 ;  /* 0x0016dc1801007387 */ /* 0x0001e40000100800 */
[----:B0-----:R-:W-:Y:S02]  /*e310*/  LEA.HI.X.SX32 R24, R3, R21, 0x1, P2 ;  /* 0x0000001503187211 */ /* 0x001fe400010f0eff */
[----:B------:R-:W2:Y:S04]  /*e320*/  LDL.LU R3, [R1+0x17a8] ;  /* 0x0017a80001037983 */ /* 0x000ea80000300800 */
[----:B------:R3:W-:Y:S02]  /*e330*/  STL [R1+0x16a8], R24 ;  /* 0x0016a81801007387 */ /* 0x0007e40000100800 */
[----:B---3--:R-:W-:-:S05]  /*e340*/  LEA R24, P2, R13, R8, 0x1 ;  /* 0x000000080d187211 */ /* 0x008fca00078408ff */
[----:B------:R0:W-:Y:S02]  /*e350*/  STL [R1+0x16e4], R24 ;  /* 0x0016e41801007387 */ /* 0x0001e40000100800 */
[----:B0-----:R-:W-:Y:S02]  /*e360*/  LEA.HI.X.SX32 R24, R29, R21, 0x1, P6 ;  /* 0x000000151d187211 */ /* 0x001fe400030f0eff */
[----:B------:R-:W3:Y:S04]  /*e370*/  LDL.LU R29, [R1+0x17a4] ;  /* 0x0017a400011d7983 */ /* 0x000ee80000300800 */
[----:B------:R0:W-:Y:S02]  /*e380*/  STL [R1+0x16b0], R24 ;  /* 0x0016b01801007387 */ /* 0x0001e40000100800 */
[----:B0-----:R-:W-:-:S05]  /*e390*/  LEA R24, P6, R9, R8, 0x1 ;  /* 0x0000000809187211 */ /* 0x001fca00078c08ff */
[----:B------:R0:W-:Y:S02]  /*e3a0*/  STL [R1+0x16ec], R24 ;  /* 0x0016ec1801007387 */ /* 0x0001e40000100800 */
[----:B0-----:R-:W-:Y:S02]  /*e3b0*/  LEA.HI.X.SX32 R24, R0, R21, 0x1, P5 ;  /* 0x0000001500187211 */ /* 0x001fe400028f0eff */
[----:B------:R-:W3:Y:S04]  /*e3c0*/  LDL.LU R0, [R1+0x17a0] ;  /* 0x0017a00001007983 */ /* 0x000ee80000300800 */
[----:B------:R0:W-:Y:S02]  /*e3d0*/  STL [R1+0x16b8], R24 ;  /* 0x0016b81801007387 */ /* 0x0001e40000100800 */
[----:B0-----:R-:W-:-:S05]  /*e3e0*/  LEA R24, P5, R15, R8, 0x1 ;  /* 0x000000080f187211 */ /* 0x001fca00078a08ff */
[----:B------:R0:W-:Y:S02]  /*e3f0*/  STL [R1+0x16f4], R24 ;  /* 0x0016f41801007387 */ /* 0x0001e40000100800 */
[----:B0-----:R-:W-:Y:S02]  /*e400*/  LEA.HI.X.SX32 R24, R28, R21, 0x1, P4 ;  /* 0x000000151c187211 */ /* 0x001fe400020f0eff */
[----:B------:R0:W5:Y:S04]  /*e410*/  LDL.LU R28, [R1+0x179c] ;  /* 0x00179c00011c7983 */ /* 0x0001680000300800 */
[----:B------:R1:W-:Y:S02]  /*e420*/  STL [R1+0x16c0], R24 ;  /* 0x0016c01801007387 */ /* 0x0003e40000100800 */
[----:B-1----:R-:W-:-:S05]  /*e430*/  LEA R24, P4, R16, R8, 0x1 ;  /* 0x0000000810187211 */ /* 0x002fca00078808ff */
[----:B------:R1:W-:Y:S01]  /*e440*/  STL [R1+0x16fc], R24 ;  /* 0x0016fc1801007387 */ /* 0x0003e20000100800 */
[-C--:B------:R-:W-:Y:S02]  /*e450*/  LEA.HI.X.SX32 R4, R4, R21.reuse, 0x1, P0 ;  /* 0x0000001504047211 */ /* 0x080fe400000f0eff */
[----:B-1----:R-:W-:Y:S02]  /*e460*/  LEA.HI.X.SX32 R24, R27, R21, 0x1, P3 ;  /* 0x000000151b187211 */ /* 0x002fe400018f0eff */
[----:B------:R-:W-:-:S03]  /*e470*/  LEA R27, P3, R17, R8, 0x1 ;  /* 0x00000008111b7211 */ /* 0x000fc600078608ff */
[----:B------:R1:W-:Y:S04]  /*e480*/  STL [R1+0x16c8], R24 ;  /* 0x0016c81801007387 */ /* 0x0003e80000100800 */
[----:B------:R-:W-:Y:S01]  /*e490*/  STL [R1+0x1704], R27 ;  /* 0x0017041b01007387 */ /* 0x000fe20000100800 */
[----:B-1----:R-:W-:Y:S02]  /*e4a0*/  LEA.HI.X.SX32 R24, R23, R21, 0x1, P1 ;  /* 0x0000001517187211 */ /* 0x002fe400008f0eff */
[----:B------:R-:W-:-:S03]  /*e4b0*/  LEA R23, P1, R19, R8, 0x1 ;  /* 0x0000000813177211 */ /* 0x000fc600078208ff */
[----:B------:R1:W-:Y:S04]  /*e4c0*/  STL [R1+0x16d0], R24 ;  /* 0x0016d01801007387 */ /* 0x0003e80000100800 */
[----:B------:R0:W-:Y:S04]  /*e4d0*/  STL [R1+0x170c], R23 ;  /* 0x00170c1701007387 */ /* 0x0001e80000100800 */
[----:B------:R4:W-:Y:S01]  /*e4e0*/  STL [R1+0x16d8], R4 ;  /* 0x0016d80401007387 */ /* 0x0009e20000100800 */
[----:B-1----:R-:W-:Y:S02]  /*e4f0*/  LEA R24, P0, R11, R8, 0x1 ;  /* 0x000000080b187211 */ /* 0x002fe400078008ff */
[----:B0-----:R-:W-:-:S03]  /*e500*/  LEA.HI.X.SX32 R23, R13, R21, 0x1, P2 ;  /* 0x000000150d177211 */ /* 0x001fc600010f0eff */
[----:B------:R-:W-:Y:S01]  /*e510*/  STL [R1+0x1714], R24 ;  /* 0x0017141801007387 */ /* 0x000fe20000100800 */
[----:B----4-:R-:W-:-:S03]  /*e520*/  LEA R4, P2, R12, R8, 0x1 ;  /* 0x000000080c047211 */ /* 0x010fc600078408ff */
[----:B------:R-:W-:Y:S01]  /*e530*/  STL [R1+0x16e0], R23 ;  /* 0x0016e01701007387 */ /* 0x000fe20000100800 */
[-C--:B------:R-:W-:Y:S02]  /*e540*/  LEA.HI.X.SX32 R13, R9, R21.reuse, 0x1, P6 ;  /* 0x00000015090d7211 */ /* 0x080fe400030f0eff */
[----:B------:R-:W-:Y:S01]  /*e550*/  LEA R9, P6, R14, R8, 0x1 ;  /* 0x000000080e097211 */ /* 0x000fe200078c08ff */
[----:B------:R0:W-:Y:S04]  /*e560*/  STL [R1+0x171c], R4 ;  /* 0x00171c0401007387 */ /* 0x0001e80000100800 */
[----:B------:R1:W-:Y:S01]  /*e570*/  STL [R1+0x16e8], R13 ;  /* 0x0016e80d01007387 */ /* 0x0003e20000100800 */
[----:B0-----:R-:W-:-:S03]  /*e580*/  LEA.HI.X.SX32 R4, R15, R21, 0x1, P5 ;  /* 0x000000150f047211 */ /* 0x001fc600028f0eff */
[----:B------:R0:W-:Y:S01]  /*e590*/  STL [R1+0x1724], R9 ;  /* 0x0017240901007387 */ /* 0x0001e20000100800 */
[----:B-1----:R-:W-:-:S03]  /*e5a0*/  LEA R13, P5, R18, R8, 0x1 ;  /* 0x00000008120d7211 */ /* 0x002fc600078a08ff */
[----:B------:R1:W-:Y:S01]  /*e5b0*/  STL [R1+0x16f0], R4 ;  /* 0x0016f00401007387 */ /* 0x0003e20000100800 */
[----:B0-----:R-:W-:-:S03]  /*e5c0*/  LEA.HI.X.SX32 R9, R16, R21, 0x1, P4 ;  /* 0x0000001510097211 */ /* 0x001fc600020f0eff */
[----:B------:R0:W-:Y:S01]  /*e5d0*/  STL [R1+0x172c], R13 ;  /* 0x00172c0d01007387 */ /* 0x0001e20000100800 */
[----:B-1----:R-:W-:-:S03]  /*e5e0*/  LEA R4, P4, R20, R8, 0x1 ;  /* 0x0000000814047211 */ /* 0x002fc600078808ff */
[----:B------:R1:W-:Y:S04]  /*e5f0*/  STL [R1+0x16f8], R9 ;  /* 0x0016f80901007387 */ /* 0x0003e80000100800 */
[----:B------:R4:W-:Y:S01]  /*e600*/  STL [R1+0x1734], R4 ;  /* 0x0017340401007387 */ /* 0x0009e20000100800 */
[----:B0-----:R-:W-:Y:S02]  /*e610*/  LEA.HI.X.SX32 R13, R17, R21, 0x1, P3 ;  /* 0x00000015110d7211 */ /* 0x001fe400018f0eff */
[----:B-1----:R-:W-:-:S03]  /*e620*/  LEA R9, P3, R2, R8, 0x1 ;  /* 0x0000000802097211 */ /* 0x002fc600078608ff */
[----:B------:R0:W-:Y:S01]  /*e630*/  STL [R1+0x1700], R13 ;  /* 0x0017000d01007387 */ /* 0x0001e20000100800 */
[----:B----4-:R-:W-:-:S03]  /*e640*/  LEA.HI.X.SX32 R4, R19, R21, 0x1, P1 ;  /* 0x0000001513047211 */ /* 0x010fc600008f0eff */
[----:B------:R1:W-:Y:S04]  /*e650*/  STL [R1+0x173c], R9 ;  /* 0x00173c0901007387 */ /* 0x0003e80000100800 */
[----:B------:R4:W-:Y:S01]  /*e660*/  STL [R1+0x1708], R4 ;  /* 0x0017080401007387 */ /* 0x0009e20000100800 */
[----:B0-----:R-:W-:Y:S02]  /*e670*/  LEA R13, P1, R5, R8, 0x1 ;  /* 0x00000008050d7211 */ /* 0x001fe400078208ff */
[----:B-1----:R-:W-:-:S03]  /*e680*/  LEA.HI.X.SX32 R9, R11, R21, 0x1, P0 ;  /* 0x000000150b097211 */ /* 0x002fc600000f0eff */
[----:B------:R-:W-:Y:S01]  /*e690*/  STL [R1+0x1744], R13 ;  /* 0x0017440d01007387 */ /* 0x000fe20000100800 */
[----:B----4-:R-:W-:-:S03]  /*e6a0*/  LEA R4, P0, R6, R8, 0x1 ;  /* 0x0000000806047211 */ /* 0x010fc600078008ff */
[----:B------:R0:W-:Y:S01]  /*e6b0*/  STL [R1+0x1710], R9 ;  /* 0x0017100901007387 */ /* 0x0001e20000100800 */
[-C--:B------:R-:W-:Y:S01]  /*e6c0*/  LEA.HI.X.SX32 R11, R12, R21.reuse, 0x1, P2 ;  /* 0x000000150c0b7211 */ /* 0x080fe200010f0eff */
[----:B------:R-:W-:Y:S02]  /*e6d0*/  IMAD R10, R10, c[0x0][0x190], RZ ;  /* 0x000064000a0a7a24 */ /* 0x000fe400078e02ff */
[----:B------:R1:W-:Y:S01]  /*e6e0*/  STL [R1+0x1748], R4 ;  /* 0x0017480401007387 */ /* 0x0003e20000100800 */
[----:B------:R-:W-:Y:S01]  /*e6f0*/  IMAD R26, R26, c[0x0][0x190], RZ ;  /* 0x000064001a1a7a24 */ /* 0x000fe200078e02ff */
[----:B0-----:R-:W-:Y:S02]  /*e700*/  LEA R9, P2, R7, R8, 0x1 ;  /* 0x0000000807097211 */ /* 0x001fe400078408ff */
[----:B------:R0:W-:Y:S01]  /*e710*/  STL [R1+0x1718], R11 ;  /* 0x0017180b01007387 */ /* 0x0001e20000100800 */
[----:B-1----:R-:W-:-:S03]  /*e720*/  LEA.HI.X.SX32 R4, R14, R21, 0x1, P6 ;  /* 0x000000150e047211 */ /* 0x002fc600030f0eff */
[----:B------:R1:W-:Y:S01]  /*e730*/  STL [R1+0x174c], R9 ;  /* 0x00174c0901007387 */ /* 0x0003e20000100800 */
[----:B------:R-:W-:-:S03]  /*e740*/  IMAD R25, R25, c[0x0][0x190], RZ ;  /* 0x0000640019197a24 */ /* 0x000fc600078e02ff */
[----:B------:R4:W-:Y:S01]  /*e750*/  STL [R1+0x1720], R4 ;  /* 0x0017200401007387 */ /* 0x0009e20000100800 */
[----:B0-----:R-:W-:Y:S02]  /*e760*/  LEA R11, P6, R10, R8, 0x1 ;  /* 0x000000080a0b7211 */ /* 0x001fe400078c08ff */
[----:B-1----:R-:W-:-:S03]  /*e770*/  LEA.HI.X.SX32 R9, R18, R21, 0x1, P5 ;  /* 0x0000001512097211 */ /* 0x002fc600028f0eff */
[----:B------:R0:W-:Y:S01]  /*e780*/  STL [R1+0x1750], R11 ;  /* 0x0017500b01007387 */ /* 0x0001e20000100800 */
[----:B----4-:R-:W-:-:S03]  /*e790*/  LEA R4, P5, R26, R8, 0x1 ;  /* 0x000000081a047211 */ /* 0x010fc600078a08ff */
[----:B------:R1:W-:Y:S01]  /*e7a0*/  STL [R1+0x1728], R9 ;  /* 0x0017280901007387 */ /* 0x0003e20000100800 */
[----:B------:R-:W-:-:S03]  /*e7b0*/  IMAD R22, R22, c[0x0][0x190], RZ ;  /* 0x0000640016167a24 */ /* 0x000fc600078e02ff */
[----:B------:R4:W-:Y:S01]  /*e7c0*/  STL [R1+0x1754], R4 ;  /* 0x0017540401007387 */ /* 0x0009e20000100800 */
[----:B0-----:R-:W-:Y:S02]  /*e7d0*/  LEA.HI.X.SX32 R11, R20, R21, 0x1, P4 ;  /* 0x00000015140b7211 */ /* 0x001fe400020f0eff */
[----:B-1----:R-:W-:-:S03]  /*e7e0*/  LEA R9, P4, R25, R8, 0x1 ;  /* 0x0000000819097211 */ /* 0x002fc600078808ff */
[----:B------:R-:W-:Y:S01]  /*e7f0*/  STL [R1+0x1730], R11 ;  /* 0x0017300b01007387 */ /* 0x000fe20000100800 */
[----:B----4-:R-:W-:-:S03]  /*e800*/  LEA.HI.X.SX32 R4, R2, R21, 0x1, P3 ;  /* 0x0000001502047211 */ /* 0x010fc600018f0eff */
[----:B------:R-:W-:Y:S01]  /*e810*/  STL [R1+0x1758], R9 ;  /* 0x0017580901007387 */ /* 0x000fe20000100800 */
[-C--:B------:R-:W-:Y:S02]  /*e820*/  LEA.HI.X.SX32 R2, R5, R21.reuse, 0x1, P1 ;  /* 0x0000001505027211 */ /* 0x080fe400008f0eff */
[----:B------:R-:W-:Y:S01]  /*e830*/  LEA R5, P1, R22, R8, 0x1 ;  /* 0x0000000816057211 */ /* 0x000fe200078208ff */
[----:B------:R0:W-:Y:S04]  /*e840*/  STL [R1+0x1738], R4 ;  /* 0x0017380401007387 */ /* 0x0001e80000100800 */
[----:B------:R-:W-:Y:S01]  /*e850*/  STL [R1+0x1740], R2 ;  /* 0x0017400201007387 */ /* 0x000fe20000100800 */
[----:B0-----:R-:W-:-:S03]  /*e860*/  LEA.HI.X.SX32 R4, R6, R21, 0x1, P0 ;  /* 0x0000001506047211 */ /* 0x001fc600000f0eff */
[----:B------:R0:W-:Y:S04]  /*e870*/  STL [R1+0x137c], R5 ;  /* 0x00137c0501007387 */ /* 0x0001e80000100800 */
[----:B------:R1:W-:Y:S01]  /*e880*/  STL [R1+0x1368], R4 ;  /* 0x0013680401007387 */ /* 0x0003e20000100800 */
[-C--:B0-----:R-:W-:Y:S02]  /*e890*/  LEA.HI.X.SX32 R5, R7, R21.reuse, 0x1, P2 ;  /* 0x0000001507057211 */ /* 0x081fe400010f0eff */
[-C--:B-1----:R-:W-:Y:S02]  /*e8a0*/  LEA.HI.X.SX32 R4, R10, R21.reuse, 0x1, P6 ;  /* 0x000000150a047211 */ /* 0x082fe400030f0eff */
[----:B--2---:R-:W-:Y:S01]  /*e8b0*/  LEA R2, P0, R3, c[0x0][0x160], 0x1 ;  /* 0x0000580003027a11 */ /* 0x004fe200078008ff */
[----:B------:R-:W-:Y:S01]  /*e8c0*/  IMAD.MOV.U32 R24, RZ, RZ, c[0x0][0x188] ;  /* 0x00006200ff187624 */ /* 0x000fe200078e00ff */
[----:B------:R-:W-:-:S03]  /*e8d0*/  LEA.HI.X.SX32 R8, R25, R21, 0x1, P4 ;  /* 0x0000001519087211 */ /* 0x000fc600020f0eff */
[C---:B------:R-:W-:Y:S02]  /*e8e0*/  IMAD R27, R24.reuse, 0x1f, RZ ;  /* 0x0000001f181b7824 */ /* 0x040fe400078e02ff */
[----:B------:R-:W-:Y:S01]  /*e8f0*/  IMAD R24, R24, 0x1e, RZ ;  /* 0x0000001e18187824 */ /* 0x000fe200078e02ff */
[----:B---3--:R-:W-:-:S04]  /*e900*/  LEA R12, P3, R29, c[0x0][0x160], 0x1 ;  /* 0x000058001d0c7a11 */ /* 0x008fc800078608ff */
[----:B------:R-:W-:Y:S02]  /*e910*/  LEA.HI.X.SX32 R13, R29, c[0x0][0x164], 0x1, P3 ;  /* 0x000059001d0d7a11 */ /* 0x000fe400018f0eff */
[----:B------:R0:W5:Y:S04]  /*e920*/  LDL.LU R29, [R1+0x1798] ;  /* 0x00179800011d7983 */ /* 0x0001680000300800 */
[----:B------:R-:W-:Y:S04]  /*e930*/  STL [R1+0x1170], R2 ;  /* 0x0011700201007387 */ /* 0x000fe80000100800 */
[----:B------:R1:W-:Y:S04]  /*e940*/  STL [R1+0x136c], R5 ;  /* 0x00136c0501007387 */ /* 0x0003e80000100800 */
[----:B------:R2:W-:Y:S01]  /*e950*/  STL [R1+0x1370], R4 ;  /* 0x0013700401007387 */ /* 0x0005e20000100800 */
[----:B-1----:R-:W-:-:S02]  /*e960*/  LEA.HI.X.SX32 R5, R26, R21, 0x1, P5 ;  /* 0x000000151a057211 */ /* 0x002fc400028f0eff */
[----:B--2---:R-:W-:Y:S02]  /*e970*/  LEA.HI.X.SX32 R4, R3, c[0x0][0x164], 0x1, P0 ;  /* 0x0000590003047a11 */ /* 0x004fe400000f0eff */
[----:B------:R0:W5:Y:S04]  /*e980*/  LDL.LU R3, [R1+0x1794] ;  /* 0x0017940001037983 */ /* 0x0001680000300800 */
[----:B------:R-:W-:Y:S04]  /*e990*/  STL.64 [R1+0x10c8], R12 ;  /* 0x0010c80c01007387 */ /* 0x000fe80000100a00 */
[----:B------:R-:W-:Y:S04]  /*e9a0*/  STL [R1+0x116c], R4 ;  /* 0x00116c0401007387 */ /* 0x000fe80000100800 */
[----:B------:R1:W-:Y:S01]  /*e9b0*/  STL [R1+0x1374], R5 ;  /* 0x0013740501007387 */ /* 0x0003e20000100800 */
[----:B------:R-:W-:-:S03]  /*e9c0*/  IMAD.WIDE R6, R27, 0x2, R12 ;  /* 0x000000021b067825 */ /* 0x000fc600078e020c */
[----:B------:R2:W-:Y:S01]  /*e9d0*/  STL [R1+0x1378], R8 ;  /* 0x0013780801007387 */ /* 0x0005e20000100800 */
[----:B-1----:R-:W-:Y:S02]  /*e9e0*/  IMAD.MOV.U32 R5, RZ, RZ, R4 ;  /* 0x000000ffff057224 */ /* 0x002fe400078e0004 */
[----:B------:R-:W-:Y:S01]  /*e9f0*/  IMAD.MOV.U32 R4, RZ, RZ, R2 ;  /* 0x000000ffff047224 */ /* 0x000fe200078e0002 */
[----:B------:R-:W-:-:S03]  /*ea00*/  LEA.HI.X.SX32 R2, R22, R21, 0x1, P1 ;  /* 0x0000001516027211 */ /* 0x000fc600008f0eff */
[----:B--2---:R-:W-:Y:S02]  /*ea10*/  IMAD.WIDE R8, R27, 0x2, R4 ;  /* 0x000000021b087825 */ /* 0x004fe400078e0204 */
[----:B------:R-:W-:Y:S02]  /*ea20*/  STL [R1+0x1174], R2 ;  /* 0x0011740201007387 */ /* 0x000fe40000100800 */
[----:B------:R-:W-:Y:S02]  /*ea30*/  IMAD.MOV.U32 R27, RZ, RZ, c[0x0][0x188] ;  /* 0x00006200ff1b7624 */ /* 0x000fe400078e00ff */
[----:B------:R-:W-:Y:S04]  /*ea40*/  STL [R1+0x117c], R6 ;  /* 0x00117c0601007387 */ /* 0x000fe80000100800 */
[----:B------:R1:W-:Y:S01]  /*ea50*/  STL [R1+0x1178], R7 ;  /* 0x0011780701007387 */ /* 0x0003e20000100800 */
[----:B------:R-:W-:-:S03]  /*ea60*/  IMAD R10, R27, 0x1d, RZ ;  /* 0x0000001d1b0a7824 */ /* 0x000fc600078e02ff */
[----:B------:R-:W-:Y:S01]  /*ea70*/  STL [R1+0x119c], R8 ;  /* 0x00119c0801007387 */ /* 0x000fe20000100800 */
[----:B-1----:R-:W-:-:S03]  /*ea80*/  IMAD.WIDE R6, R24, 0x2, R12 ;  /* 0x0000000218067825 */ /* 0x002fc600078e020c */
[----:B------:R1:W-:Y:S04]  /*ea90*/  STL [R1+0x1198], R9 ;  /* 0x0011980901007387 */ /* 0x0003e80000100800 */
[----:B------:R-:W-:Y:S04]  /*eaa0*/  STL [R1+0x11a4], R6 ;  /* 0x0011a40601007387 */ /* 0x000fe80000100800 */
[----:B------:R2:W-:Y:S01]  /*eab0*/  STL [R1+0x11a0], R7 ;  /* 0x0011a00701007387 */ /* 0x0005e20000100800 */
[----:B-1----:R-:W-:-:S04]  /*eac0*/  IMAD.WIDE R8, R24, 0x2, R4 ;  /* 0x0000000218087825 */ /* 0x002fc800078e0204 */
[----:B------:R-:W-:Y:S01]  /*ead0*/  IMAD R2, R27, 0x1c, RZ ;  /* 0x0000001c1b027824 */ /* 0x000fe200078e02ff */
[----:B------:R-:W-:Y:S01]  /*eae0*/  STL [R1+0x11ac], R8 ;  /* 0x0011ac0801007387 */ /* 0x000fe20000100800 */
[----:B--2---:R-:W-:-:S03]  /*eaf0*/  IMAD.WIDE R6, R10, 0x2, R12 ;  /* 0x000000020a067825 */ /* 0x004fc600078e020c */
[----:B------:R1:W-:Y:S01]  /*eb00*/  STL [R1+0x11a8], R9 ;  /* 0x0011a80901007387 */ /* 0x0003e20000100800 */
[----:B------:R-:W-:-:S03]  /*eb10*/  IMAD.WIDE R10, R10, 0x2, R4 ;  /* 0x000000020a0a7825 */ /* 0x000fc600078e0204 */
[----:B------:R-:W-:Y:S04]  /*eb20*/  STL [R1+0x11b4], R6 ;  /* 0x0011b40601007387 */ /* 0x000fe80000100800 */
[----:B------:R2:W-:Y:S04]  /*eb30*/  STL [R1+0x11b0], R7 ;  /* 0x0011b00701007387 */ /* 0x0005e80000100800 */
[----:B------:R3:W-:Y:S01]  /*eb40*/  STL [R1+0x11bc], R10 ;  /* 0x0011bc0a01007387 */ /* 0x0007e20000100800 */
[----:B-1----:R-:W-:-:S04]  /*eb50*/  IMAD.WIDE R8, R2, 0x2, R4 ;  /* 0x0000000202087825 */ /* 0x002fc800078e0204 */
[----:B--2---:R-:W-:Y:S01]  /*eb60*/  IMAD.WIDE R6, R2, 0x2, R12 ;  /* 0x0000000202067825 */ /* 0x004fe200078e020c */
[----:B------:R-:W-:Y:S03]  /*eb70*/  STL [R1+0x11b8], R11 ;  /* 0x0011b80b01007387 */ /* 0x000fe60000100800 */
[C---:B---3--:R-:W-:Y:S01]  /*eb80*/  IMAD R10, R27.reuse, 0x1b, RZ ;  /* 0x0000001b1b0a7824 */ /* 0x048fe200078e02ff */
[----:B------:R-:W-:Y:S04]  /*eb90*/  STL [R1+0x11c4], R6 ;  /* 0x0011c40601007387 */ /* 0x000fe80000100800 */
[----:B------:R1:W-:Y:S01]  /*eba0*/  STL [R1+0x11c0], R7 ;  /* 0x0011c00701007387 */ /* 0x0003e20000100800 */
[----:B------:R-:W-:-:S03]  /*ebb0*/  IMAD R2, R27, 0x1a, RZ ;  /* 0x0000001a1b027824 */ /* 0x000fc600078e02ff */
[----:B------:R-:W-:Y:S01]  /*ebc0*/  STL [R1+0x11cc], R8 ;  /* 0x0011cc0801007387 */ /* 0x000fe20000100800 */
[----:B-1----:R-:W-:-:S03]  /*ebd0*/  IMAD.WIDE R6, R10, 0x2, R12 ;  /* 0x000000020a067825 */ /* 0x002fc600078e020c */
        /* <DEDUP_REMOVED lines=67> */
[----:B------:R-:W-:-:S03]  /*f010*/  IMAD.SHL.U32 R2, R27, 0x10, RZ ;  /* 0x000000101b027824 */ /* 0x000fc600078e00ff */
        /* <DEDUP_REMOVED lines=104> */
[----:B------:R-:W-:Y:S01]  /*f6a0*/  STL [R1+0x135c], R10 ;  /* 0x00135c0a01007387 */ /* 0x000fe20000100800 */
[----:B-1----:R-:W-:-:S03]  /*f6b0*/  IMAD.WIDE R8, R27, 0x2, R12 ;  /* 0x000000021b087825 */ /* 0x002fc600078e020c */
[----:B------:R1:W-:Y:S01]  /*f6c0*/  STL [R1+0x1358], R11 ;  /* 0x0013580b01007387 */ /* 0x0003e20000100800 */
[----:B--2---:R-:W-:-:S05]  /*f6d0*/  IMAD.WIDE R6, R2, 0x2, R12 ;  /* 0x0000000202067825 */ /* 0x004fca00078e020c */
[----:B------:R2:W-:Y:S01]  /*f6e0*/  STL [R1+0x1364], R6 ;  /* 0x0013640601007387 */ /* 0x0005e20000100800 */
[----:B-1----:R-:W-:-:S03]  /*f6f0*/  IMAD.WIDE R10, R2, 0x2, R4 ;  /* 0x00000002020a7825 */ /* 0x002fc600078e0204 */
[----:B------:R-:W-:Y:S01]  /*f700*/  STL [R1+0x1360], R7 ;  /* 0x0013600701007387 */ /* 0x000fe20000100800 */
[----:B------:R-:W-:-:S03]  /*f710*/  IMAD.WIDE R4, R27, 0x2, R4 ;  /* 0x000000021b047825 */ /* 0x000fc600078e0204 */
[----:B------:R-:W-:Y:S04]  /*f720*/  STL [R1+0x1184], R10 ;  /* 0x0011840a01007387 */ /* 0x000fe80000100800 */
[----:B------:R-:W-:Y:S04]  /*f730*/  STL [R1+0x1180], R11 ;  /* 0x0011800b01007387 */ /* 0x000fe80000100800 */
[----:B------:R-:W-:Y:S04]  /*f740*/  STL [R1+0x118c], R8 ;  /* 0x00118c0801007387 */ /* 0x000fe80000100800 */
[----:B------:R-:W-:Y:S04]  /*f750*/  STL [R1+0x1188], R9 ;  /* 0x0011880901007387 */ /* 0x000fe80000100800 */
[----:B------:R1:W-:Y:S04]  /*f760*/  STL [R1+0x1194], R4 ;  /* 0x0011940401007387 */ /* 0x0003e80000100800 */
[----:B------:R3:W-:Y:S04]  /*f770*/  STL [R1+0x1190], R5 ;  /* 0x0011900501007387 */ /* 0x0007e80000100800 */
[----:B------:R-:W-:Y:S04]  /*f780*/  STL [R1+0x1168], RZ ;  /* 0x001168ff01007387 */ /* 0x000fe80000100800 */
        /* <DEDUP_REMOVED lines=894> */
[----:B------:R-:W4:Y:S04]  /*12f70*/  S2R R24, SR_TID.X ;  /* 0x0000000000187919 */ /* 0x000f280000002100 */
        /* <DEDUP_REMOVED lines=20> */
[----:B------:R-:W-:Y:S01]  /*130c0*/  STL [R1+0x2d8], RZ ;  /* 0x0002d8ff01007387 */ /* 0x000fe20000100800 */
[----:B----4-:R-:W-:-:S03]  /*130d0*/  LOP3.LUT R24, R24, 0x7f, RZ, 0xc0, !PT ;  /* 0x0000007f18187812 */ /* 0x010fc600078ec0ff */
[----:B------:R-:W-:Y:S04]  /*130e0*/  STL [R1+0x2dc], RZ ;  /* 0x0002dcff01007387 */ /* 0x000fe80000100800 */
[----:B------:R-:W-:Y:S04]  /*130f0*/  STL [R1+0x2c0], RZ ;  /* 0x0002c0ff01007387 */ /* 0x000fe80000100800 */
[----:B------:R-:W-:Y:S04]  /*13100*/  STL [R1+0x2c4], RZ ;  /* 0x0002c4ff01007387 */ /* 0x000fe80000100800 */
[----:B------:R-:W-:Y:S04]  /*13110*/  STL [R1+0x2c8], RZ ;  /* 0x0002c8ff01007387 */ /* 0x000fe80000100800 */
[----:B------:R-:W-:Y:S01]  /*13120*/  STL [R1+0x2cc], RZ ;  /* 0x0002ccff01007387 */ /* 0x000fe20000100800 */
[----:B--2---:R-:W-:-:S03]  /*13130*/  IMAD.SHL.U32 R6, R24, 0x2, RZ ;  /* 0x0000000218067824 */ /* 0x004fc600078e00ff */
[----:B------:R-:W-:Y:S04]  /*13140*/  STL [R1+0x2b0], RZ ;  /* 0x0002b0ff01007387 */ /* 0x000fe80000100800 */
[----:B------:R-:W-:Y:S04]  /*13150*/  STL [R1+0x2b4], RZ ;  /* 0x0002b4ff01007387 */ /* 0x000fe80000100800 */
[----:B------:R-:W-:Y:S04]  /*13160*/  STL [R1+0x2b8], RZ ;  /* 0x0002b8ff01007387 */ /* 0x000fe80000100800 */
[----:B------:R-:W-:Y:S04]  /*13170*/  STL [R1+0x2bc], RZ ;  /* 0x0002bcff01007387 */ /* 0x000fe80000100800 */
[----:B------:R-:W3:Y:S04]  /*13180*/  LDL.LU R24, [R1+0x20c] ;  /* 0x00020c0001187983 */ /* 0x000ee80000300800 */
        /* <DEDUP_REMOVED lines=27> */
[----:B-1----:R-:W-:-:S03]  /*13340*/  IMAD.SHL.U32 R4, R27, 0x20, RZ ;  /* 0x000000201b047824 */ /* 0x002fc600078e00ff */
[----:B------:R-:W1:Y:S02]  /*13350*/  S2R R27, SR_TID.X ;  /* 0x00000000001b7919 */ /* 0x000e640000002100 */
[----:B------:R-:W-:Y:S01]  /*13360*/  SHF.R.S32.HI R2, RZ, 0x1f, R4 ;  /* 0x0000001fff027819 */ /* 0x000fe20000011404 */
[----:B------:R-:W-:Y:S02]  /*13370*/  ULDC UR4, c[0x0][0x18c] ;  /* 0x0000630000047ab9 */ /* 0x000fe40000000800 */
[----:B------:R-:W-:Y:S01]  /*13380*/  USHF.L.U32 UR4, UR4, 0x5, URZ ;  /* 0x0000000504047899 */ /* 0x000fe2000800063f */
[----:B------:R-:W-:Y:S02]  /*13390*/  SHF.L.U64.HI R2, R4, 0x1, R2 ;  /* 0x0000000104027819 */ /* 0x000fe40000010202 */
[C---:B------:R-:W-:Y:S02]  /*133a0*/  LOP3.LUT R4, R6.reuse, 0x10, RZ, 0x3c, !PT ;  /* 0x0000001006047812 */ /* 0x040fe400078e3cff */
[C---:B------:R-:W-:Y:S01]  /*133b0*/  LOP3.LUT R4, R6.reuse, 0x30, RZ, 0x3c, !PT ;  /* 0x0000003006047812 */ /* 0x040fe200078e3cff */
[----:B------:R-:W-:Y:S01]  /*133c0*/  USHF.R.S32.HI UR5, URZ, 0x1f, UR4 ;  /* 0x0000001f3f057899 */ /* 0x000fe20008011404 */
[----:B------:R-:W-:Y:S01]  /*133d0*/  LOP3.LUT R4, R6, 0x50, RZ, 0x3c, !PT ;  /* 0x0000005006047812 */ /* 0x000fe200078e3cff */
[----:B-1----:R-:W-:-:S02]  /*133e0*/  IMAD.SHL.U32 R23, R27, 0x2, RZ ;  /* 0x000000021b177824 */ /* 0x002fc400078e00ff */
[----:B------:R-:W-:Y:S01]  /*133f0*/  IMAD.SHL.U32 R27, R27, 0x100, RZ ;  /* 0x000001001b1b7824 */ /* 0x000fe200078e00ff */
[----:B------:R-:W-:Y:S02]  /*13400*/  LOP3.LUT R7, R6, 0x60, RZ, 0x3c, !PT ;  /* 0x0000006006077812 */ /* 0x000fe400078e3cff */
[----:B------:R-:W-:Y:S01]  /*13410*/  LOP3.LUT R4, R0, 0x20, RZ, 0x3c, !PT ;  /* 0x0000002000047812 */ /* 0x000fe200078e3cff */
[----:B------:R-:W-:Y:S02]  /*13420*/  USHF.L.U32 UR8, UR4, 0x1, URZ ;  /* 0x0000000104087899 */ /* 0x000fe4000800063f */
[----:B------:R-:W-:Y:S01]  /*13430*/  USHF.L.U64.HI UR5, UR4, 0x1, UR5 ;  /* 0x0000000104057899 */ /* 0x000fe20008010205 */
[----:B---3--:R-:W-:-:S05]  /*13440*/  SHF.R.S32.HI R5, RZ, 0x5, R24 ;  /* 0x00000005ff057819 */ /* 0x008fca0000011418 */
[----:B------:R1:W-:Y:S04]  /*13450*/  STL [R1+0x1768], R5 ;  /* 0x0017680501007387 */ /* 0x0003e80000100800 */
        /* <DEDUP_REMOVED lines=51> */
[----:B------:R-:W2:Y:S04]  /*13790*/  S2R R24, SR_TID.X ;  /* 0x0000000000187919 */ /* 0x000ea80000002100 */
        /* <DEDUP_REMOVED lines=20> */
[----:B--2---:R-:W-:-:S03]  /*138e0*/  LOP3.LUT R24, R24, 0x7, RZ, 0xc0, !PT ;  /* 0x0000000718187812 */ /* 0x004fc600078ec0ff */
[----:B------:R0:W-:Y:S04]  /*138f0*/  STL [R1+0xc8], RZ ;  /* 0x0000c8ff01007387 */ /* 0x0001e80000100800 */
[----:B------:R0:W-:Y:S01]  /*13900*/  STL [R1+0xcc], RZ ;  /* 0x0000ccff01007387 */ /* 0x0001e20000100800 */
[----:B------:R-:W-:-:S05]  /*13910*/  IMAD R24, R24, 0x210, RZ ;  /* 0x0000021018187824 */ /* 0x000fca00078e02ff */
[----:B------:R-:W-:Y:S02]  /*13920*/  LOP3.LUT R24, R24, 0x10, R23, 0x78, !PT ;  /* 0x0000001018187812 */ /* 0x000fe400078e7817 */
[----:B-1----:R-:W-:Y:S02]  /*13930*/  LOP3.LUT R5, R6, 0x20, RZ, 0x3c, !PT ;  /* 0x0000002006057812 */ /* 0x002fe400078e3cff */
[----:B------:R-:W-:Y:S02]  /*13940*/  LOP3.LUT R24, R24, 0x1000, R27, 0xf8, !PT ;  /* 0x0000100018187812 */ /* 0x000fe400078ef81b */
[C---:B------:R-:W-:Y:S02]  /*13950*/  LOP3.LUT R5, R6.reuse, 0x40, RZ, 0x3c, !PT ;  /* 0x0000004006057812 */ /* 0x040fe400078e3cff */
[----:B------:R-:W-:Y:S02]  /*13960*/  LOP3.LUT R5, R6, 0x70, RZ, 0x3c, !PT ;  /* 0x0000007006057812 */ /* 0x000fe400078e3cff */
[----:B------:R-:W-:-:S02]  /*13970*/  LOP3.LUT R6, R24, 0x20, RZ, 0x3c, !PT ;  /* 0x0000002018067812 */ /* 0x000fc400078e3cff */
[C---:B------:R-:W-:Y:S02]  /*13980*/  LOP3.LUT R5, R24.reuse, 0x40, RZ, 0x3c, !PT ;  /* 0x0000004018057812 */ /* 0x040fe400078e3cff */
[----:B0-----:R-:W-:Y:S02]  /*13990*/  LOP3.LUT R4, R24, 0x60, RZ, 0x3c, !PT ;  /* 0x0000006018047812 */ /* 0x001fe400078e3cff */
.L_x_2:
[----:B-----5:R-:W2:Y:S01]  /*139a0*/  LDL R7, [R1+0x116c] ;  /* 0x00116c0001077983 */ /* 0x020ea20000100800 */
[----:B0-----:R-:W-:-:S03]  /*139b0*/  IMAD.MOV.U32 R4, RZ, RZ, c[0x0][0x180] ;  /* 0x00006000ff047624 */ /* 0x001fc600078e00ff */
[----:B--2---:R0:W-:Y:S04]  /*139c0*/  STL [R1+0x3c04], R7 ;  /* 0x003c040701007387 */ /* 0x0041e80000100800 */
[----:B------:R-:W2:Y:S04]  /*139d0*/  LDL R6, [R1+0x1170] ;  /* 0x0011700001067983 */ /* 0x000ea80000100800 */
[----:B0-----:R-:W3:Y:S04]  /*139e0*/  LDL R7, [R1+0x1168] ;  /* 0x0011680001077983 */ /* 0x001ee80000100800 */
[----:B------:R-:W-:Y:S04]  /*139f0*/  STL [R1+0x3bd0], R25 ;  /* 0x003bd01901007387 */ /* 0x000fe80000100800 */
        /* <DEDUP_REMOVED lines=45> */
[----:B-----5:R-:W-:Y:S04]  /*13cd0*/  STL [R1+0x179c], R29 ;  /* 0x00179c1d01007387 */ /* 0x020fe80000100800 */
[----:B------:R-:W-:Y:S04]  /*13ce0*/  STL [R1+0x3af8], R29 ;  /* 0x003af81d01007387 */ /* 0x000fe80000100800 */
[----:B------:R-:W-:Y:S04]  /*13cf0*/  STL [R1+0x3afc], R29 ;  /* 0x003afc1d01007387 */ /* 0x000fe80000100800 */
[----:B------:R-:W-:Y:S04]  /*13d00*/  STL [R1+0x1798], R28 ;  /* 0x0017981c01007387 */ /* 0x000fe80000100800 */
[----:B------:R0:W-:Y:S04]  /*13d10*/  STL [R1+0x1794], R3 ;  /* 0x0017940301007387 */ /* 0x0001e80000100800 */
[----:B0-----:R-:W4:Y:S01]  /*13d20*/  LDL.LU R3, [R1+0x1380] ;  /* 0x0013800001037983 */ /* 0x001f220000300800 */
[----:B---3--:R-:W-:-:S03]  /*13d30*/  IMAD R4, R7, -0x20, R4 ;  /* 0xffffffe007047824 */ /* 0x008fc600078e0204 */
[----:B------:R-:W2:Y:S02]  /*13d40*/  LDL.LU R7, [R1+0x3c04] ;  /* 0x003c040001077983 */ /* 0x000ea40000300800 */
[----:B------:R-:W-:Y:S02]  /*13d50*/  ISETP.GT.AND P0, PT, R4, RZ, PT ;  /* 0x000000ff0400720c */ /* 0x000fe40003f04270 */
[----:B------:R-:W-:-:S11]  /*13d60*/  PRMT R25, RZ, 0x7610, R25 ;  /* 0x00007610ff197816 */ /* 0x000fd60000000019 */
[----:B--2---:R-:W2:Y:S04]  /*13d70*/  @P0 LDG.E.U16 R25, [R6.64] ;  /* 0x0000000606190981 */ /* 0x004ea8000c1e1500 */
[----:B--2---:R0:W-:Y:S04]  /*13d80*/  STL [R1+0x34], R25 ;  /* 0x0000341901007387 */ /* 0x0041e80000100800 */
[----:B0-----:R-:W2:Y:S04]  /*13d90*/  LDL.LU R25, [R1+0x3c00] ;  /* 0x003c000001197983 */ /* 0x001ea80000300800 */
[----:B------:R-:W3:Y:S01]  /*13da0*/  LDL.64 R6, [R1+0x10c8] ;  /* 0x0010c80001067983 */ /* 0x000ee20000100a00 */
[----:B--2---:R-:W-:-:S06]  /*13db0*/  PRMT R25, RZ, 0x7610, R25 ;  /* 0x00007610ff197816 */ /* 0x004fcc0000000019 */
[----:B---3--:R-:W2:Y:S01]  /*13dc0*/  @P0 LDG.E.U16 R25, [R6.64] ;  /* 0x0000000606190981 */ /* 0x008ea2000c1e1500 */
[----:B------:R-:W-:-:S03]  /*13dd0*/  ISETP.GT.AND P1, PT, R4, 0x1, PT ;  /* 0x000000010400780c */ /* 0x000fc60003f24270 */
[----:B--2---:R0:W-:Y:S04]  /*13de0*/  STL [R1+0x30], R25 ;  /* 0x0000301901007387 */ /* 0x0041e80000100800 */
[----:B0-----:R-:W2:Y:S04]  /*13df0*/  LDL.LU R25, [R1+0x3bfc] ;  /* 0x003bfc0001197983 */ /* 0x001ea80000300800 */
[----:B------:R-:W3:Y:S04]  /*13e00*/  LDL R6, [R1+0x1190] ;  /* 0x0011900001067983 */ /* 0x000ee80000100800 */
[----:B------:R-:W3:Y:S01]  /*13e10*/  LDL R7, [R1+0x1194] ;  /* 0x0011940001077983 */ /* 0x000ee20000100800 */
[----:B--2---:R-:W-:-:S02]  /*13e20*/  PRMT R25, RZ, 0x7610, R25 ;  /* 0x00007610ff197816 */ /* 0x004fc40000000019 */
[----:B---3--:R-:W-:-:S04]  /*13e30*/  @P1 LOP3.LUT R7, R7, R6, RZ, 0x3c, !PT ;  /* 0x0000000607071212 */ /* 0x008fc800078e3cff */
[----:B------:R-:W-:-:S04]  /*13e40*/  @P1 LOP3.LUT R6, R7, R6, RZ, 0x3c, !PT ;  /* 0x0000000607061212 */ /* 0x000fc800078e3cff */
[----:B------:R-:W-:-:S05]  /*13e50*/  @P1 LOP3.LUT R7, R7, R6, RZ, 0x3c, !PT ;  /* 0x0000000607071212 */ /* 0x000fca00078e3cff */
[----:B------:R-:W2:Y:S04]  /*13e60*/  @P1 LDG.E.U16 R25, [R6.64] ;  /* 0x0000000606191981 */ /* 0x000ea8000c1e1500 */
        /* <DEDUP_REMOVED lines=8> */
[----:B------:R-:W2:Y:S01]  /*13ef0*/  @P1 LDG.E.U16 R25, [R6.64] ;  /* 0x0000000606191981 */ /* 0x000ea2000c1e1500 */
        /* <DEDUP_REMOVED lines=14> */
[----:B------:R-:W-:-:S02]  /*13fe0*/  PRMT R2, RZ, 0x7610, R2 ;  /* 0x00007610ff027816 */ /* 0x000fc40000000002 */
[----:B---3--:R-:W-:-:S04]  /*13ff0*/  @P0 LOP3.LUT R7, R7, R6, RZ, 0x3c, !PT ;  /* 0x0000000607070212 */ /* 0x008fc800078e3cff */
[----:B------:R-:W-:-:S04]  /*14000*/  @P0 LOP3.LUT R6, R7, R6, RZ, 0x3c, !PT ;  /* 0x0000000607060212 */ /* 0x000fc800078e3cff */
[----:B------:R-:W-:-:S05]  /*14010*/  @P0 LOP3.LUT R7, R7, R6, RZ, 0x3c, !PT ;  /* 0x0000000607070212 */ /* 0x000fca00078e3cff */
[----:B------:R0:W3:Y:S04]  /*14020*/  @P0 LDG.E.U16 R2, [R6.64] ;  /* 0x0000000606020981 */ /* 0x0000e8000c1e1500 */
[----:B0-----:R-:W3:Y:S04]  /*14030*/  LDL R6, [R1+0x1358] ;  /* 0x0013580001067983 */ /* 0x001ee80000100800 */
[----:B------:R-:W3:Y:S01]  /*14040*/  LDL R7, [R1+0x135c] ;  /* 0x00135c0001077983 */ /* 0x000ee20000100800 */
[----:B------:R-:W-:Y:S02]  /*14050*/  ISETP.GT.AND P1, PT, R4, 0x3, PT ;  /* 0x000000030400780c */ /* 0x000fe40003f24270 */
[----:B--2---:R-:W-:-:S11]  /*14060*/  PRMT R25, RZ, 0x7610, R25 ;  /* 0x00007610ff197816 */ /* 0x004fd60000000019 */
[----:B---3--:R-:W-:-:S04]  /*14070*/  @P1 LOP3.LUT R7, R7, R6, RZ, 0x3c, !PT ;  /* 0x0000000607071212 */ /* 0x008fc800078e3cff */
[----:B------:R-:W-:-:S04]  /*14080*/  @P1 LOP3.LUT R6, R7, R6, RZ, 0x3c, !PT ;  /* 0x0000000607061212 */ /* 0x000fc800078e3cff */
[----:B------:R-:W-:-:S05]  /*14090*/  @P1 LOP3.LUT R7, R7, R6, RZ, 0x3c, !PT ;  /* 0x0000000607071212 */ /* 0x000fca00078e3cff */
[----:B------:R-:W2:Y:S04]  /*140a0*/  @P1 LDG.E.U16 R25, [R6.64] ;  /* 0x0000000606191981 */ /* 0x000ea8000c1e1500 */
[----:B------:R-:W-:Y:S04]  /*140b0*/  STL [R1+0x3b50], R2 ;  /* 0x003b500201007387 */ /* 0x000fe80000100800 */
[----:B------:R-:W-:Y:S04]  /*140c0*/  STL [R1+0x3b58], R2 ;  /* 0x003b580201007387 */ /* 0x000fe80000100800 */
[----:B------:R-:W-:Y:S04]  /*140d0*/  STL [R1+0x3b5c], R2 ;  /* 0x003b5c0201007387 */ /* 0x000fe80000100800 */
[----:B------:R-:W-:Y:S04]  /*140e0*/  STL [R1+0x3b60], R2 ;  /* 0x003b600201007387 */ /* 0x000fe80000100800 */
[----:B------:R-:W-:Y:S04]  /*140f0*/  STL [R1+0x3b64], R2 ;  /* 0x003b640201007387 */ /* 0x000fe80000100800 */
[----:B------:R-:W-:Y:S04]  /*14100*/  STL [R1+0x3b68], R2 ;  /* 0x003b680201007387 */ /* 0x000fe80000100800 */
        /* <DEDUP_REMOVED lines=84> */
[----:B------:R-:W3:Y:S01]  /*14650*/  @P1 LDG.E.U16 R24, [R6.64] ;  /* 0x0000000606181981 */ /* 0x000ee2000c1e1500 */
[----:B------:R-:W-:-:S03]  /*14660*/  ISETP.GT.AND P0, PT, R4, 0x8, PT ;  /* 0x000000080400780c */ /* 0x000fc60003f04270 */
[----:B---3--:R0:W-:Y:S04]  /*14670*/  STL [R1+0x1160], R24 ;  /* 0x0011601801007387 */ /* 0x0081e80000100800 */
[----:B0-----:R-:W3:Y:S04]  /*14680*/  LDL.LU R24, [R1+0x3bcc] ;  /* 0x003bcc0001187983 */ /* 0x001ee80000300800 */
[----:B------:R-:W3:Y:S04]  /*14690*/  LDL R6, [R1+0x1308] ;  /* 0x0013080001067983 */ /* 0x000ee80000100800 */
[----:B------:R-:W3:Y:S01]  /*146a0*/  LDL R7, [R1+0x130c] ;  /* 0x00130c0001077983 */ /* 0x000ee20000100800 */
[----:B--2---:R-:W-:-:S02]  /*146b0*/  PRMT R25, RZ, 0x7610, R25 ;  /* 0x00007610ff197816 */ /* 0x004fc40000000019 */
[----:B---3--:R-:W-:-:S04]  /*146c0*/  @P0 LOP3.LUT R7, R7, R6, RZ, 0x3c, !PT ;  /* 0x0000000607070212 */ /* 0x008fc800078e3cff */
[----:B------:R-:W-:-:S04]  /*146d0*/  @P0 LOP3.LUT R6, R7, R6, RZ, 0x3c, !PT ;  /* 0x0000000607060212 */ /* 0x000fc800078e3cff */
[----:B------:R-:W-:-:S05]  /*146e0*/  @P0 LOP3.LUT R7, R7, R6, RZ, 0x3c, !PT ;  /* 0x0000000607070212 */ /* 0x000fca00078e3cff */
[----:B------:R0:W2:Y:S04]  /*146f0*/  @P0 LDG.E.U16 R25, [R6.64] ;  /* 0x0000000606190981 */ /* 0x0000a8000c1e1500 */
[----:B0-----:R-:W3:Y:S04]  /*14700*/  LDL R6, [R1+0x1300] ;  /* 0x0013000001067983 */ /* 0x001ee80000100800 */
[----:B------:R-:W3:Y:S01]  /*14710*/  LDL R7, [R1+0x1304] ;  /* 0x0013040001077983 */ /* 0x000ee20000100800 */
[----:B------:R-:W-:Y:S02]  /*14720*/  PRMT R24, RZ, 0x7610, R24 ;  /* 0x00007610ff187816 */ /* 0x000fe40000000018 */
[----:B---3--:R-:W-:-:S04]  /*14730*/  @P0 LOP3.LUT R7, R7, R6, RZ, 0x3c, !PT ;  /* 0x0000000607070212 */ /* 0x008fc800078e3cff */
[----:B------:R-:W-:-:S04]  /*14740*/  @P0 LOP3.LUT R6, R7, R6, RZ, 0x3c, !PT ;  /* 0x0000000607060212 */ /* 0x000fc800078e3cff */
[----:B------:R-:W-:-:S05]  /*14750*/  @P0 LOP3.LUT R7, R7, R6, RZ, 0x3c, !PT ;  /* 0x0000000607070212 */ /* 0x000fca00078e3cff */
[----:B------:R0:W3:Y:S04]  /*14760*/  @P0 LDG.E.U16 R24, [R6.64] ;  /* 0x0000000606180981 */ /* 0x0000e8000c1e1500 */
[----:B0-----:R-:W2:Y:S04]  /*14770*/  LDL R6, [R1+0x12f8] ;  /* 0x0012f80001067983 */ /* 0x001ea80000100800 */
[----:B------:R-:W2:Y:S01]  /*14780*/  LDL R7, [R1+0x12fc] ;  /* 0x0012fc0001077983 */ /* 0x000ea20000100800 */
[----:B------:R-:W-:Y:S02]  /*14790*/  ISETP.GT.AND P1, PT, R4, 0x9, PT ;  /* 0x000000090400780c */ /* 0x000fe40003f24270 */
[----:B------:R-:W-:-:S11]  /*147a0*/  PRMT R5, RZ, 0x7610, R5 ;  /* 0x00007610ff057816 */ /* 0x000fd60000000005 */
[----:B--2---:R-:W-:-:S04]  /*147b0*/  @P1 LOP3.LUT R7, R7, R6, RZ, 0x3c, !PT ;  /* 0x0000000607071212 */ /* 0x004fc800078e3cff */
        /* <DEDUP_REMOVED lines=21> */
[----:B------:R-:W3:Y:S04]  /*14910*/  @P0 LDG.E.U16 R15, [R6.64] ;  /* 0x00000006060f0981 */ /* 0x000ee8000c1e1500 */
[----:B---3--:R0:W-:Y:S04]  /*14920*/  STL [R1+0x2c], R15 ;  /* 0x00002c0f01007387 */ /* 0x0081e80000100800 */
[----:B0-----:R-:W3:Y:S04]  /*14930*/  LDL.LU R15, [R1+0x3bc0] ;  /* 0x003bc000010f7983 */ /* 0x001ee80000300800 */
[----:B------:R-:W2:Y:S04]  /*14940*/  LDL R6, [R1+0x12e0] ;  /* 0x0012e00001067983 */ /* 0x000ea80000100800 */
[----:B------:R-:W2:Y:S01]  /*14950*/  LDL R7, [R1+0x12e4] ;  /* 0x0012e40001077983 */ /* 0x000ea20000100800 */
[----:B------:R-:W-:-:S02]  /*14960*/  PRMT R14, RZ, 0x7610, R14 ;  /* 0x00007610ff0e7816 */ /* 0x000fc4000000000e */
[----:B--2---:R-:W-:-:S04]  /*14970*/  @P0 LOP3.LUT R7, R7, R6, RZ, 0x3c, !PT ;  /* 0x0000000607070212 */ /* 0x004fc800078e3cff */
[----:B------:R-:W-:-:S04]  /*14980*/  @P0 LOP3.LUT R6, R7, R6, RZ, 0x3c, !PT ;  /* 0x0000000607060212 */ /* 0x000fc800078e3cff */
[----:B------:R-:W-:-:S05]  /*14990*/  @P0 LOP3.LUT R7, R7, R6, RZ, 0x3c, !PT ;  /* 0x0000000607070212 */ /* 0x000fca00078e3cff */
[----:B------:R-:W2:Y:S01]  /*149a0*/  @P0 LDG.E.U16 R14, [R6.64] ;  /* 0x00000006060e0981 */ /* 0x000ea2000c1e1500 */
[----:B------:R-:W-:-:S03]  /*149b0*/  ISETP.GT.AND P1, PT, R4, 0xb, PT ;  /* 0x0000000b0400780c */ /* 0x000fc60003f24270 */
[----:B--2---:R0:W-:Y:S04]  /*149c0*/  STL [R1+0x28], R14 ;  /* 0x0000280e01007387 */ /* 0x0041e80000100800 */
[----:B0-----:R-:W2:Y:S04]  /*149d0*/  LDL.LU R14, [R1+0x3bbc] ;  /* 0x003bbc00010e7983 */ /* 0x001ea80000300800 */
[----:B------:R-:W2:Y:S04]  /*149e0*/  LDL R6, [R1+0x12d8] ;  /* 0x0012d80001067983 */ /* 0x000ea80000100800 */
[----:B------:R-:W2:Y:S01]  /*149f0*/  LDL R7, [R1+0x12dc] ;  /* 0x0012dc0001077983 */ /* 0x000ea20000100800 */
[----:B------:R-:W-:-:S02]  /*14a00*/  PRMT R19, RZ, 0x7610, R19 ;  /* 0x00007610ff137816 */ /* 0x000fc40000000013 */
[----:B--2---:R-:W-:-:S04]  /*14a10*/  @P1 LOP3.LUT R7, R7, R6, RZ, 0x3c, !PT ;  /* 0x0000000607071212 */ /* 0x004fc800078e3cff */
[----:B------:R-:W-:-:S04]  /*14a20*/  @P1 LOP3.LUT R6, R7, R6, RZ, 0x3c, !PT ;  /* 0x0000000607061212 */ /* 0x000fc800078e3cff */
[----:B------:R-:W-:-:S05]  /*14a30*/  @P1 LOP3.LUT R7, R7, R6, RZ, 0x3c, !PT ;  /* 0x0000000607071212 */ /* 0x000fca00078e3cff */
[----:B------:R-:W2:Y:S04]  /*14a40*/  @P1 LDG.E.U16 R19, [R6.64] ;  /* 0x0000000606131981 */ /* 0x000ea8000c1e1500 */
        /* <DEDUP_REMOVED lines=8> */
[----:B------:R0:W2:Y:S04]  /*14ad0*/  @P1 LDG.E.U16 R29, [R6.64] ;  /* 0x00000006061d1981 */ /* 0x0000a8000c1e1500 */
        /* <DEDUP_REMOVED lines=8> */
[----:B------:R-:W-:Y:S04]  /*14b60*/  STL [R1+0x3b3c], R29 ;  /* 0x003b3c1d01007387 */ /* 0x000fe80000100800 */
[----:B------:R-:W-:Y:S04]  /*14b70*/  STL [R1+0x3b40], R29 ;  /* 0x003b401d01007387 */ /* 0x000fe80000100800 */
        /* <DEDUP_REMOVED lines=65> */
[----:B0-----:R-:W4:Y:S04]  /*14f90*/  LDL R6, [R1+0x1288] ;  /* 0x0012880001067983 */ /* 0x001f280000100800 */
[----:B------:R-:W4:Y:S01]  /*14fa0*/  LDL R7, [R1+0x128c] ;  /* 0x00128c0001077983 */ /* 0x000f220000100800 */
[----:B------:R-:W-:Y:S02]  /*14fb0*/  ISETP.GT.AND P0, PT, R4, 0x10, PT ;  /* 0x000000100400780c */ /* 0x000fe40003f04270 */
[----:B---3--:R-:W-:Y:S01]  /*14fc0*/  PRMT R15, RZ, 0x7610, R15 ;  /* 0x00007610ff0f7816 */ /* 0x008fe2000000000f */
[----:B--2---:R0:W-:Y:S01]  /*14fd0*/  STL [R1+0x1158], R5 ;  /* 0x0011580501007387 */ /* 0x0041e20000100800 */
[----:B------:R-:W-:-:S02]  /*14fe0*/  PRMT R14, RZ, 0x7610, R14 ;  /* 0x00007610ff0e7816 */ /* 0x000fc4000000000e */
[----:B------:R-:W-:Y:S02]  /*14ff0*/  ISETP.GT.AND P1, PT, R4, 0x11, PT ;  /* 0x000000110400780c */ /* 0x000fe40003f24270 */
[----:B------:R-:W-:Y:S02]  /*15000*/  PRMT R19, RZ, 0x7610, R19 ;  /* 0x00007610ff137816 */ /* 0x000fe40000000013 */
[----:B------:R-:W-:Y:S01]  /*15010*/  PRMT R11, RZ, 0x7610, R11 ;  /* 0x00007610ff0b7816 */ /* 0x000fe2000000000b */
[----:B0-----:R-:W2:Y:S02]  /*15020*/  LDL R5, [R1+0x1204] ;  /* 0x0012040001057983 */ /* 0x001ea40000100800 */
[----:B----4-:R-:W-:-:S04]  /*15030*/  @P0 LOP3.LUT R7, R7, R6, RZ, 0x3c, !PT ;  /* 0x0000000607070212 */ /* 0x010fc800078e3cff */
[----:B------:R-:W-:-:S04]  /*15040*/  @P0 LOP3.LUT R6, R7, R6, RZ, 0x3c, !PT ;  /* 0x0000000607060212 */ /* 0x000fc800078e3cff */
[----:B------:R-:W-:-:S05]  /*15050*/  @P0 LOP3.LUT R7, R7, R6, RZ, 0x3c, !PT ;  /* 0x0000000607070212 */ /* 0x000fca00078e3cff */
[----:B------:R0:W3:Y:S04]  /*15060*/  @P0 LDG.E.U16 R15, [R6.64] ;  /* 0x00000006060f0981 */ /* 0x0000e8000c1e1500 */
[----:B0-----:R-:W4:Y:S04]  /*15070*/  LDL R6, [R1+0x1280] ;  /* 0x0012800001067983 */ /* 0x001f280000100800 */
[----:B------:R-:W4:Y:S02]  /*15080*/  LDL R7, [R1+0x1284] ;  /* 0x0012840001077983 */ /* 0x000f240000100800 */
[----:B----4-:R-:W-:-:S04]  /*15090*/  @P0 LOP3.LUT R7, R7, R6, RZ, 0x3c, !PT ;  /* 0x0000000607070212 */ /* 0x010fc800078e3cff */
[----:B------:R-:W-:-:S04]  /*150a0*/  @P0 LOP3.LUT R6, R7, R6, RZ, 0x3c, !PT ;  /* 0x0000000607060212 */ /* 0x000fc800078e3cff */
[----:B------:R-:W-:-:S05]  /*150b0*/  @P0 LOP3.LUT R7, R7, R6, RZ, 0x3c, !PT ;  /* 0x0000000607070212 */ /* 0x000fca00078e3cff */
[----:B------:R0:W4:Y:S04]  /*150c0*/  @P0 LDG.E.U16 R14, [R6.64] ;  /* 0x00000006060e0981 */ /* 0x000128000c1e1500 */
[----:B0-----:R-:W2:Y:S04]  /*150d0*/  LDL R6, [R1+0x1278] ;  /* 0x0012780001067983 */ /* 0x001ea80000100800 */
[----:B------:R-:W2:Y:S02]  /*150e0*/  LDL R7, [R1+0x127c] ;  /* 0x00127c0001077983 */ /* 0x000ea40000100800 */
[----:B--2---:R-:W-:-:S04]  /*150f0*/  @P1 LOP3.LUT R7, R7, R6, RZ, 0x3c, !PT ;  /* 0x0000000607071212 */ /* 0x004fc800078e3cff */
[----:B------:R-:W-:-:S04]  /*15100*/  @P1 LOP3.LUT R6, R7, R6, RZ, 0x3c, !PT ;  /* 0x0000000607061212 */ /* 0x000fc800078e3cff */
[----:B------:R-:W-:-:S05]  /*15110*/  @P1 LOP3.LUT R7, R7, R6, RZ, 0x3c, !PT ;  /* 0x0000000607071212 */ /* 0x000fca00078e3cff */
[----:B------:R0:W2:Y:S04]  /*15120*/  @P1 LDG.E.U16 R19, [R6.64] ;  /* 0x0000000606131981 */ /* 0x0000a8000c1e1500 */
[----:B0-----:R-:W3:Y:S04]  /*15130*/  LDL R6, [R1+0x1208] ;  /* 0x0012080001067983 */ /* 0x001ee80000100800 */
[----:B------:R-:W3:Y:S01]  /*15140*/  LDL R7, [R1+0x120c] ;  /* 0x00120c0001077983 */ /* 0x000ee20000100800 */
[----:B------:R-:W-:-:S03]  /*15150*/  ISETP.GT.AND P0, PT, R4, 0x18, PT ;  /* 0x000000180400780c */ /* 0x000fc60003f04270 */
[----:B--2---:R-:W-:Y:S10]  /*15160*/  STL [R1+0x3b54], R19 ;  /* 0x003b541301007387 */ /* 0x004ff40000100800 */
[----:B---3--:R-:W-:-:S04]  /*15170*/  @P0 LOP3.LUT R7, R7, R6, RZ, 0x3c, !PT ;  /* 0x0000000607070212 */ /* 0x008fc800078e3cff */
[----:B------:R-:W-:-:S04]  /*15180*/  @P0 LOP3.LUT R6, R7, R6, RZ, 0x3c, !PT ;  /* 0x0000000607060212 */ /* 0x000fc800078e3cff */
[----:B------:R-:W-:-:S05]  /*15190*/  @P0 LOP3.LUT R7, R7, R6, RZ, 0x3c, !PT ;  /* 0x0000000607070212 */ /* 0x000fca00078e3cff */
[----:B------:R0:W2:Y:S04]  /*151a0*/  @P0 LDG.E.U16 R11, [R6.64] ;  /* 0x00000006060b0981 */ /* 0x0000a8000c1e1500 */
[----:B0-----:R-:W3:Y:S01]  /*151b0*/  LDL R7, [R1+0x1200] ;  /* 0x0012000001077983 */ /* 0x001ee20000100800 */
[----:B------:R-:W-:Y:S01]  /*151c0*/  PRMT R10, RZ, 0x7610, R10 ;  /* 0x00007610ff0a7816 */ /* 0x000fe2000000000a */
[----:B------:R-:W-:Y:S01]  /*151d0*/  @P0 IMAD.MOV.U32 R6, RZ, RZ, R5 ;  /* 0x000000ffff060224 */ /* 0x000fe200078e0005 */
[----:B------:R-:W-:Y:S01]  /*151e0*/  PRMT R18, RZ, 0x7610, R18 ;  /* 0x00007610ff127816 */ /* 0x000fe20000000012 */
[----:B------:R-:W2:Y:S04]  /*151f0*/  LDL R5, [R1+0x1254] ;  /* 0x0012540001057983 */ /* 0x000ea80000100800 */
[----:B---3--:R0:W3:Y:S04]  /*15200*/  @P0 LDG.E.U16 R10, [R6.64] ;  /* 0x00000006060a0981 */ /* 0x0080e8000c1e1500 */
[----:B0-----:R-:W2:Y:S04]  /*15210*/  LDL R6, [R1+0x1270] ;  /* 0x0012700001067983 */ /* 0x001ea80000100800 */
[----:B------:R-:W2:Y:S02]  /*15220*/  LDL R7, [R1+0x1274] ;  /* 0x0012740001077983 */ /* 0x000ea40000100800 */
        /* <DEDUP_REMOVED lines=11> */
[----:B------:R0:W2:Y:S04]  /*152e0*/  @P0 LDG.E.U16 R23, [R6.64] ;  /* 0x0000000606170981 */ /* 0x0000a8000c1e1500 */
[----:B0-----:R-:W2:Y:S04]  /*152f0*/  LDL R6, [R1+0x1260] ;  /* 0x0012600001067983 */ /* 0x001ea80000100800 */
[----:B------:R-:W2:Y:S01]  /*15300*/  LDL R7, [R1+0x1264] ;  /* 0x0012640001077983 */ /* 0x000ea20000100800 */
[----:B------:R-:W-:Y:S02]  /*15310*/  PRMT R22, RZ, 0x7610, R22 ;  /* 0x00007610ff167816 */ /* 0x000fe40000000016 */
        /* <DEDUP_REMOVED lines=11> */
[----:B------:R-:W2:Y:S01]  /*153d0*/  @P1 LDG.E.U16 R8, [R6.64] ;  /* 0x0000000606081981 */ /* 0x000ea2000c1e1500 */
[----:B------:R-:W-:-:S03]  /*153e0*/  PRMT R13, RZ, 0x7610, R13 ;  /* 0x00007610ff0d7816 */ /* 0x000fc6000000000d */
[----:B--2---:R0:W-:Y:S04]  /*153f0*/  STL [R1+0x4], R8 ;  /* 0x0000040801007387 */ /* 0x0041e80000100800 */
[----:B0-----:R-:W2:Y:S04]  /*15400*/  LDL.LU R8, [R1+0x3b9c] ;  /* 0x003b9c0001087983 */ /* 0x001ea80000300800 */
[----:B------:R-:W2:Y:S01]  /*15410*/  LDL R7, [R1+0x1250] ;  /* 0x0012500001077983 */ /* 0x000ea20000100800 */
[----:B------:R-:W-:-:S03]  /*15420*/  @P1 IMAD.MOV.U32 R6, RZ, RZ, R5 ;  /* 0x000000ffff061224 */ /* 0x000fc600078e0005 */
[----:B------:R-:W3:Y:S04]  /*15430*/  LDL R5, [R1+0x123c] ;  /* 0x00123c0001057983 */ /* 0x000ee80000100800 */
[----:B--2---:R-:W2:Y:S01]  /*15440*/  @P1 LDG.E.U16 R13, [R6.64] ;  /* 0x00000006060d1981 */ /* 0x004ea2000c1e1500 */
[----:B------:R-:W-:-:S03]  /*15450*/  ISETP.GT.AND P0, PT, R4, 0x14, PT ;  /* 0x000000140400780c */ /* 0x000fc60003f04270 */
[----:B--2---:R0:W-:Y:S04]  /*15460*/  STL [R1], R13 ;  /* 0x0000000d01007387 */ /* 0x0041e80000100800 */
        /* <DEDUP_REMOVED lines=31> */
[----:B------:R-:W2:Y:S01]  /*15660*/  @P0 LDG.E.U16 R17, [R6.64] ;  /* 0x0000000606110981 */ /* 0x000ea2000c1e1500 */
[----:B------:R-:W-:Y:S02]  /*15670*/  ISETP.GT.AND P1, PT, R4, 0x15, PT ;  /* 0x000000150400780c */ /* 0x000fe40003f24270 */
[----:B------:R-:W-:Y:S01]  /*15680*/  PRMT R28, RZ, 0x7610, R28 ;  /* 0x00007610ff1c7816 */ /* 0x000fe2000000001c */
[----:B--2---:R0:W-:Y:S04]  /*15690*/  STL [R1+0x8], R17 ;  /* 0x0000081101007387 */ /* 0x0041e80000100800 */
[----:B0-----:R-:W2:Y:S04]  /*156a0*/  LDL.LU R17, [R1+0x3b90] ;  /* 0x003b900001117983 */ /* 0x001ea80000300800 */
[----:B------:R-:W2:Y:S02]  /*156b0*/  LDL R7, [R1+0x1238] ;  /* 0x0012380001077983 */ /* 0x000ea40000100800 */
[----:B---3--:R-:W-:Y:S01]  /*156c0*/  @P1 IMAD.MOV.U32 R6, RZ, RZ, R5 ;  /* 0x000000ffff061224 */ /* 0x008fe200078e0005 */
[----:B------:R-:W-:Y:S01]  /*156d0*/  PRMT R16, RZ, 0x7610, R16 ;  /* 0x00007610ff107816 */ /* 0x000fe20000000010 */
[----:B------:R-:W3:Y:S04]  /*156e0*/  LDL R5, [R1+0x11ec] ;  /* 0x0011ec0001057983 */ /* 0x000ee80000100800 */
[----:B--2---:R0:W2:Y:S04]  /*156f0*/  @P1 LDG.E.U16 R28, [R6.64] ;  /* 0x00000006061c1981 */ /* 0x0040a8000c1e1500 */
[----:B0-----:R-:W2:Y:S04]  /*15700*/  LDL R6, [R1+0x1230] ;  /* 0x0012300001067983 */ /* 0x001ea80000100800 */
[----:B------:R-:W2:Y:S02]  /*15710*/  LDL R7, [R1+0x1234] ;  /* 0x0012340001077983 */ /* 0x000ea40000100800 */
[----:B--2---:R-:W-:-:S04]  /*15720*/  @P1 LOP3.LUT R7, R7, R6, RZ, 0x3c, !PT ;  /* 0x0000000607071212 */ /* 0x004fc800078e3cff */
        /* <DEDUP_REMOVED lines=11> */
[----:B------:R-:W2:Y:S04]  /*157e0*/  LDL R6, [R1+0x1228] ;  /* 0x0012280001067983 */ /* 0x000ea80000100800 */
[----:B------:R-:W2:Y:S01]  /*157f0*/  LDL R7, [R1+0x122c] ;  /* 0x00122c0001077983 */ /* 0x000ea20000100800 */
[----:B------:R-:W-:-:S02]  /*15800*/  ISETP.GT.AND P0, PT, R4, 0x16, PT ;  /* 0x000000160400780c */ /* 0x000fc40003f04270 */
[----:B------:R-:W-:-:S11]  /*15810*/  PRMT R21, RZ, 0x7610, R21 ;  /* 0x00007610ff157816 */ /* 0x000fd60000000015 */
        /* <DEDUP_REMOVED lines=19> */
[----:B------:R-:W-:-:S02]  /*15950*/  PRMT R12, RZ, 0x7610, R12 ;  /* 0x00007610ff0c7816 */ /* 0x000fc4000000000c */
[----:B------:R-:W-:Y:S01]  /*15960*/  ISETP.GT.AND P0, PT, R4, 0x17, PT ;  /* 0x000000170400780c */ /* 0x000fe20003f04270 */
[----:B------:R-:W3:Y:S04]  /*15970*/  LDL R5, [R1+0x11d4] ;  /* 0x0011d40001057983 */ /* 0x000ee80000100800 */
[----:B--2---:R0:W2:Y:S04]  /*15980*/  @P1 LDG.E.U16 R13, [R6.64] ;  /* 0x00000006060d1981 */ /* 0x0040a8000c1e1500 */
        /* <DEDUP_REMOVED lines=32> */
[----:B0-----:R-:W2:Y:S01]  /*15b90*/  LDL R7, [R1+0x11d0] ;  /* 0x0011d00001077983 */ /* 0x001ea20000100800 */
[----:B------:R-:W-:Y:S01]  /*15ba0*/  PRMT R16, RZ, 0x7610, R16 ;  /* 0x00007610ff107816 */ /* 0x000fe20000000010 */
[----:B---3--:R-:W-:Y:S01]  /*15bb0*/  @P1 IMAD.MOV.U32 R6, RZ, RZ, R5 ;  /* 0x000000ffff061224 */ /* 0x008fe200078e0005 */
[----:B------:R-:W-:Y:S01]  /*15bc0*/  ISETP.GT.AND P0, PT, R4, 0x1c, PT ;  /* 0x0000001c0400780c */ /* 0x000fe20003f04270 */
[----:B------:R-:W3:Y:S04]  /*15bd0*/  LDL R5, [R1+0x11b4] ;  /* 0x0011b40001057983 */ /* 0x000ee80000100800 */
[----:B--2---:R0:W2:Y:S04]  /*15be0*/  @P1 LDG.E.U16 R16, [R6.64] ;  /* 0x0000000606101981 */ /* 0x0040a8000c1e1500 */
[----:B0-----:R-:W2:Y:S04]  /*15bf0*/  LDL R6, [R1+0x11c8] ;  /* 0x0011c80001067983 */ /* 0x001ea80000100800 */
[----:B------:R-:W2:Y:S01]  /*15c00*/  LDL R7, [R1+0x11cc] ;  /* 0x0011cc0001077983 */ /* 0x000ea20000100800 */
[----:B------:R-:W-:-:S02]  /*15c10*/  PRMT R21, RZ, 0x7610, R21 ;  /* 0x00007610ff157816 */ /* 0x000fc40000000015 */
[----:B--2---:R-:W-:-:S04]  /*15c20*/  @P0 LOP3.LUT R7, R7, R6, RZ, 0x3c, !PT ;  /* 0x0000000607070212 */ /* 0x004fc800078e3cff */
[----:B------:R-:W-:-:S04]  /*15c30*/  @P0 LOP3.LUT R6, R7, R6, RZ, 0x3c, !PT ;  /* 0x0000000607060212 */ /* 0x000fc800078e3cff */
[----:B------:R-:W-:-:S05]  /*15c40*/  @P0 LOP3.LUT R7, R7, R6, RZ, 0x3c, !PT ;  /* 0x0000000607070212 */ /* 0x000fca00078e3cff */
[----:B------:R0:W2:Y:S04]  /*15c50*/  @P0 LDG.E.U16 R21, [R6.64] ;  /* 0x0000000606150981 */ /* 0x0000a8000c1e1500 */
[----:B0-----:R-:W3:Y:S04]  /*15c60*/  LDL R6, [R1+0x11c0] ;  /* 0x0011c00001067983 */ /* 0x001ee80000100800 */
[----:B------:R-:W3:Y:S01]  /*15c70*/  LDL R7, [R1+0x11c4] ;  /* 0x0011c40001077983 */ /* 0x000ee20000100800 */
[----:B------:R-:W-:-:S03]  /*15c80*/  PRMT R20, RZ, 0x7610, R20 ;  /* 0x00007610ff147816 */ /* 0x000fc60000000014 */
[----:B--2---:R-:W-:Y:S01]  /*15c90*/  STL [R1+0x3b08], R21 ;  /* 0x003b081501007387 */ /* 0x004fe20000100800 */
[----:B---3--:R-:W-:-:S04]  /*15ca0*/  @P0 LOP3.LUT R7, R7, R6, RZ, 0x3c, !PT ;  /* 0x0000000607070212 */ /* 0x008fc800078e3cff */
[----:B------:R-:W-:-:S04]  /*15cb0*/  @P0 LOP3.LUT R6, R7, R6, RZ, 0x3c, !PT ;  /* 0x0000000607060212 */ /* 0x000fc800078e3cff */
[----:B------:R-:W-:Y:S01]  /*15cc0*/  @P0 LOP3.LUT R7, R7, R6, RZ, 0x3c, !PT ;  /* 0x0000000607070212 */ /* 0x000fe200078e3cff */
[----:B------:R-:W-:Y:S04]  /*15cd0*/  STL [R1+0x3b0c], R21 ;  /* 0x003b0c1501007387 */ /* 0x000fe80000100800 */
[----:B------:R0:W2:Y:S04]  /*15ce0*/  @P0 LDG.E.U16 R20, [R6.64] ;  /* 0x0000000606140981 */ /* 0x0000a8000c1e1500 */
[----:B0-----:R-:W3:Y:S04]  /*15cf0*/  LDL R6, [R1+0x11b8] ;  /* 0x0011b80001067983 */ /* 0x001ee80000100800 */
[----:B------:R-:W3:Y:S01]  /*15d00*/  LDL R7, [R1+0x11bc] ;  /* 0x0011bc0001077983 */ /* 0x000ee20000100800 */
[----:B------:R-:W-:-:S02]  /*15d10*/  ISETP.GT.AND P1, PT, R4, 0x1d, PT ;  /* 0x0000001d0400780c */ /* 0x000fc40003f24270 */
[----:B------:R-:W-:Y:S01]  /*15d20*/  PRMT R27, RZ, 0x7610, R27 ;  /* 0x00007610ff1b7816 */ /* 0x000fe2000000001b */
[----:B--2---:R-:W-:Y:S10]  /*15d30*/  STL [R1+0x3b14], R20 ;  /* 0x003b141401007387 */ /* 0x004ff40000100800 */
[----:B---3--:R-:W-:-:S04]  /*15d40*/  @P1 LOP3.LUT R7, R7, R6, RZ, 0x3c, !PT ;  /* 0x0000000607071212 */ /* 0x008fc800078e3cff */
[----:B------:R-:W-:-:S04]  /*15d50*/  @P1 LOP3.LUT R6, R7, R6, RZ, 0x3c, !PT ;  /* 0x0000000607061212 */ /* 0x000fc800078e3cff */
[----:B------:R-:W-:Y:S01]  /*15d60*/  @P1 LOP3.LUT R7, R7, R6, RZ, 0x3c, !PT ;  /* 0x0000000607071212 */ /* 0x000fe200078e3cff */
[----:B------:R0:W-:Y:S04]  /*15d70*/  STL [R1+0x3b18], R20 ;  /* 0x003b181401007387 */ /* 0x0001e80000100800 */
[----:B------:R1:W2:Y:S04]  /*15d80*/  @P1 LDG.E.U16 R27, [R6.64] ;  /* 0x00000006061b1981 */ /* 0x0002a8000c1e1500 */
[----:B-1----:R-:W3:Y:S01]  /*15d90*/  LDL R7, [R1+0x11b0] ;  /* 0x0011b00001077983 */ /* 0x002ee20000100800 */
[----:B------:R-:W-:Y:S01]  /*15da0*/  PRMT R26, RZ, 0x7610, R26 ;  /* 0x00007610ff1a7816 */ /* 0x000fe2000000001a */
[----:B------:R-:W-:-:S02]  /*15db0*/  @P1 IMAD.MOV.U32 R6, RZ, RZ, R5 ;  /* 0x000000ffff061224 */ /* 0x000fc400078e0005 */
[----:B--2---:R-:W-:Y:S01]  /*15dc0*/  STL [R1+0x3aec], R27 ;  /* 0x003aec1b01007387 */ /* 0x004fe20000100800 */
[----:B------:R-:W-:Y:S02]  /*15dd0*/  ISETP.GT.AND P0, PT, R4, 0x1e, PT ;  /* 0x0000001e0400780c */ /* 0x000fe40003f04270 */
[----:B0-----:R-:W-:Y:S01]  /*15de0*/  PRMT R20, RZ, 0x7610, R20 ;  /* 0x00007610ff147816 */ /* 0x001fe20000000014 */
[----:B------:R-:W2:Y:S04]  /*15df0*/  LDL R5, [R1+0x119c] ;  /* 0x00119c0001057983 */ /* 0x000ea80000100800 */
[----:B---3--:R0:W3:Y:S04]  /*15e00*/  @P1 LDG.E.U16 R26, [R6.64] ;  /* 0x00000006061a1981 */ /* 0x0080e8000c1e1500 */
[----:B0-----:R-:W2:Y:S04]  /*15e10*/  LDL R6, [R1+0x11a8] ;  /* 0x0011a80001067983 */ /* 0x001ea80000100800 */
[----:B------:R-:W2:Y:S02]  /*15e20*/  LDL R7, [R1+0x11ac] ;  /* 0x0011ac0001077983 */ /* 0x000ea40000100800 */
[----:B--2---:R-:W-:-:S04]  /*15e30*/  @P0 LOP3.LUT R7, R7, R6, RZ, 0x3c, !PT ;  /* 0x0000000607070212 */ /* 0x004fc800078e3cff */
[----:B------:R-:W-:-:S04]  /*15e40*/  @P0 LOP3.LUT R6, R7, R6, RZ, 0x3c, !PT ;  /* 0x0000000607060212 */ /* 0x000fc800078e3cff */
[----:B------:R-:W-:-:S05]  /*15e50*/  @P0 LOP3.LUT R7, R7, R6, RZ, 0x3c, !PT ;  /* 0x0000000607070212 */ /* 0x000fca00078e3cff */
[----:B------:R-:W2:Y:S04]  /*15e60*/  @P0 LDG.E.U16 R20, [R6.64] ;  /* 0x0000000606140981 */ /* 0x000ea8000c1e1500 */
[----:B---3--:R-:W-:Y:S04]  /*15e70*/  STL [R1+0x3ae8], R26 ;  /* 0x003ae81a01007387 */ /* 0x008fe80000100800 */
[----:B------:R-:W-:Y:S04]  /*15e80*/  STL [R1+0x3b04], R26 ;  /* 0x003b041a01007387 */ /* 0x000fe80000100800 */
[----:B------:R-:W-:Y:S04]  /*15e90*/  STL [R1+0x3b1c], R26 ;  /* 0x003b1c1a01007387 */ /* 0x000fe80000100800 */
[----:B------:R-:W-:Y:S04]  /*15ea0*/  STL [R1+0x3b20], R26 ;  /* 0x003b201a01007387 */ /* 0x000fe80000100800 */
[----:B--2---:R0:W-:Y:S04]  /*15eb0*/  STL [R1+0x18], R20 ;  /* 0x0000181401007387 */ /* 0x0041e80000100800 */
[----:B------:R-:W2:Y:S04]  /*15ec0*/  LDL R6, [R1+0x11a0] ;  /* 0x0011a00001067983 */ /* 0x000ea80000100800 */
[----:B------:R-:W2:Y:S04]  /*15ed0*/  LDL R7, [R1+0x11a4] ;  /* 0x0011a40001077983 */ /* 0x000ea80000100800 */
[----:B0-----:R-:W0:Y:S01]  /*15ee0*/  S2R R20, SR_TID.X ;  /* 0x0000000000147919 */ /* 0x001e220000002100 */
[----:B------:R-:W-:-:S02]  /*15ef0*/  PRMT R28, RZ, 0x7610, R28 ;  /* 0x00007610ff1c7816 */ /* 0x000fc4000000001c */
[----:B------:R-:W-:Y:S02]  /*15f00*/  ISETP.GT.AND P1, PT, R4, 0x1f, PT ;  /* 0x0000001f0400780c */ /* 0x000fe40003f24270 */
[----:B0-----:R-:W-:Y:S02]  /*15f10*/  LOP3.LUT R20, R20, 0x1f, RZ, 0xc0, !PT ;  /* 0x0000001f14147812 */ /* 0x001fe400078ec0ff */
[----:B--2---:R-:W-:-:S04]  /*15f20*/  @P0 LOP3.LUT R7, R7, R6, RZ, 0x3c, !PT ;  /* 0x0000000607070212 */ /* 0x004fc800078e3cff */
[----:B------:R-:W-:-:S04]  /*15f30*/  @P0 LOP3.LUT R6, R7, R6, RZ, 0x3c, !PT ;  /* 0x0000000607060212 */ /* 0x000fc800078e3cff */
[----:B------:R-:W-:-:S05]  /*15f40*/  @P0 LOP3.LUT R7, R7, R6, RZ, 0x3c, !PT ;  /* 0x0000000607070212 */ /* 0x000fca00078e3cff */
[----:B------:R0:W2:Y:S01]  /*15f50*/  @P0 LDG.E.U16 R28, [R6.64] ;  /* 0x00000006061c0981 */ /* 0x0000a2000c1e1500 */
[----:B------:R-:W-:-:S03]  /*15f60*/  ISETP.GE.AND P0, PT, R20, R4, PT ;  /* 0x000000041400720c */ /* 0x000fc60003f06270 */
[----:B------:R-:W3:Y:S01]  /*15f70*/  LDL R4, [R1+0x1198] ;  /* 0x0011980001047983 */ /* 0x000ee20000100800 */
[----:B0-----:R-:W-:Y:S02]  /*15f80*/  PRMT R7, RZ, 0x7610, R7 ;  /* 0x00007610ff077816 */ /* 0x001fe40000000007 */
[----:B---3--:R-:W-:-:S04]  /*15f90*/  @P1 LOP3.LUT R5, R5, R4, RZ, 0x3c, !PT ;  /* 0x0000000405051212 */ /* 0x008fc800078e3cff */
[----:B------:R-:W-:-:S04]  /*15fa0*/  @P1 LOP3.LUT R4, R5, R4, RZ, 0x3c, !PT ;  /* 0x0000000405041212 */ /* 0x000fc800078e3cff */
[----:B------:R-:W-:Y:S01]  /*15fb0*/  @P1 LOP3.LUT R5, R5, R4, RZ, 0x3c, !PT ;  /* 0x0000000405051212 */ /* 0x000fe200078e3cff */
[----:B--2---:R0:W-:Y:S04]  /*15fc0*/  STL [R1+0x14], R28 ;  /* 0x0000141c01007387 */ /* 0x0041e80000100800 */
[----:B------:R1:W2:Y:S01]  /*15fd0*/  @P1 LDG.E.U16 R7, [R4.64] ;  /* 0x0000000604071981 */ /* 0x0002a2000c1e1500 */
[----:B------:R-:W-:-:S03]  /*15fe0*/  PRMT R0, RZ, 0x7610, R0 ;  /* 0x00007610ff007816 */ /* 0x000fc60000000000 */
[----:B------:R-:W3:Y:S04]  /*15ff0*/  LDL R20, [R1+0x1760] ;  /* 0x0017600001147983 */ /* 0x000ee80000100800 */
[----:B0-----:R-:W2:Y:S04]  /*16000*/  LDL R28, [R1+0x175c] ;  /* 0x00175c00011c7983 */ /* 0x001ea80000100800 */
[----:B-1----:R-:W2:Y:S04]  /*16010*/  LDL R4, [R1+0x1178] ;  /* 0x0011780001047983 */ /* 0x002ea80000100800 */
        /* <DEDUP_REMOVED lines=8> */
[----:B------:R-:W-:Y:S01]  /*160a0*/  STL [R1+0x3b2c], R7 ;  /* 0x003b2c0701007387 */ /* 0x000fe20000100800 */
[----:B------:R-:W-:-:S03]  /*160b0*/  PRMT R29, RZ, 0x7610, R29 ;  /* 0x00007610ff1d7816 */ /* 0x000fc6000000001d */
[----:B------:R-:W-:Y:S06]  /*160c0*/  BAR.SYNC.DEFER_BLOCKING 0x0 ;  /* 0x0000000000007b1d */ /* 0x000fec0000010000 */
[----:B--2---:R0:W-:Y:S04]  /*160d0*/  STL [R1+0x3c], R0 ;  /* 0x00003c0001007387 */ /* 0x0041e80000100800 */
[----:B0-----:R-:W2:Y:S04]  /*160e0*/  LDL.LU R0, [R1+0x3b78] ;  /* 0x003b780001007983 */ /* 0x001ea80000300800 */
[----:B------:R-:W2:Y:S02]  /*160f0*/  LDL R5, [R1+0x1384] ;  /* 0x0013840001057983 */ /* 0x000ea40000100800 */
[----:B--2---:R-:W-:-:S02]  /*16100*/  @!P0 IMAD.MOV.U32 R4, RZ, RZ, R5 ;  /* 0x000000ffff048224 */ /* 0x004fc400078e0005 */
[----:B------:R-:W-:-:S05]  /*16110*/  @!P0 IMAD.MOV.U32 R5, RZ, RZ, R3 ;  /* 0x000000ffff058224 */ /* 0x000fca00078e0003 */
[----:B------:R3:W2:Y:S01]  /*16120*/  @!P0 LDG.E.U16 R29, [R4.64] ;  /* 0x00000006041d8981 */ /* 0x0006a2000c1e1500 */
[----:B------:R-:W-:-:S03]  /*16130*/  PRMT R6, RZ, 0x7610, R6 ;  /* 0x00007610ff067816 */ /* 0x000fc60000000006 */
[----:B------:R-:W-:Y:S01]  /*16140*/  STL [R1+0x17a0], R3 ;  /* 0x0017a00301007387 */ /* 0x000fe20000100800 */
[----:B---3--:R-:W-:Y:S02]  /*16150*/  @!P0 IMAD.MOV.U32 R4, RZ, RZ, R20 ;  /* 0x000000ffff048224 */ /* 0x008fe400078e0014 */
[----:B------:R-:W-:Y:S01]  /*16160*/  @!P0 IMAD.MOV.U32 R5, RZ, RZ, R28 ;  /* 0x000000ffff058224 */ /* 0x000fe200078e001c */
[----:B------:R-:W3:Y:S04]  /*16170*/  LDL R20, [R1+0x173c] ;  /* 0x00173c0001147983 */ /* 0x000ee80000100800 */
[----:B------:R-:W3:Y:S04]  /*16180*/  LDL R28, [R1+0x1738] ;  /* 0x00173800011c7983 */ /* 0x000ee80000100800 */
[----:B------:R0:W3:Y:S04]  /*16190*/  @!P0 LDG.E.U16 R6, [R4.64] ;  /* 0x0000000604068981 */ /* 0x0000e8000c1e1500 */
[----:B--2---:R1:W-:Y:S04]  /*161a0*/  STL [R1+0x1164], R29 ;  /* 0x0011641d01007387 */ /* 0x0043e80000100800 */
[----:B0-----:R-:W2:Y:S04]  /*161b0*/  LDL R4, [R1+0x1378] ;  /* 0x0013780001047983 */ /* 0x001ea80000100800 */
[----:B------:R-:W2:Y:S01]  /*161c0*/  LDL R5, [R1+0x1758] ;  /* 0x0017580001057983 */ /* 0x000ea20000100800 */
[----:B------:R-:W-:-:S03]  /*161d0*/  PRMT R0, RZ, 0x7610, R0 ;  /* 0x00007610ff007816 */ /* 0x000fc60000000000 */
[----:B-1----:R-:W3:Y:S01]  /*161e0*/  LDL R29, [R1+0x172c] ;  /* 0x00172c00011d7983 */ /* 0x002ee20000100800 */
[----:B--2---:R-:W-:-:S04]  /*161f0*/  @!P0 LOP3.LUT R5, R5, R4, RZ, 0x3c, !PT ;  /* 0x0000000405058212 */ /* 0x004fc800078e3cff */
[----:B------:R-:W-:-:S04]  /*16200*/  @!P0 LOP3.LUT R4, R5, R4, RZ, 0x3c, !PT ;  /* 0x0000000405048212 */ /* 0x000fc800078e3cff */
[----:B------:R-:W-:-:S05]  /*16210*/  @!P0 LOP3.LUT R5, R5, R4, RZ, 0x3c, !PT ;  /* 0x0000000405058212 */ /* 0x000fca00078e3cff */
[----:B------:R-:W2:Y:S04]  /*16220*/  @!P0 LDG.E.U16 R0, [R4.64] ;  /* 0x0000000604008981 */ /* 0x000ea8000c1e1500 */
[----:B---3--:R-:W-:Y:S04]  /*16230*/  STL [R1+0x3aa8], R6 ;  /* 0x003aa80601007387 */ /* 0x008fe80000100800 */
        /* <DEDUP_REMOVED lines=9> */
[----:B---3--:R-:W-:-:S04]  /*162d0*/  @!P0 LOP3.LUT R5, R5, R4, RZ, 0x3c, !PT ;  /* 0x0000000405058212 */ /* 0x008fc800078e3cff */
[----:B------:R-:W-:-:S04]  /*162e0*/  @!P0 LOP3.LUT R4, R5, R4, RZ, 0x3c, !PT ;  /* 0x0000000405048212 */ /* 0x000fc800078e3cff */
[----:B------:R-:W-:-:S05]  /*162f0*/  @!P0 LOP3.LUT R5, R5, R4, RZ, 0x3c, !PT ;  /* 0x0000000405058212 */ /* 0x000fca00078e3cff */
[----:B------:R-:W2:Y:S04]  /*16300*/  @!P0 LDG.E.U16 R0, [R4.64] ;  /* 0x0000000604008981 */ /* 0x000ea8000c1e1500 */
        /* <DEDUP_REMOVED lines=8> */
[----:B------:R0:W2:Y:S01]  /*16390*/  @!P0 LDG.E.U16 R0, [R4.64] ;  /* 0x0000000604008981 */ /* 0x0000a2000c1e1500 */
[----:B------:R-:W-:Y:S01]  /*163a0*/  PRMT R21, RZ, 0x7610, R21 ;  /* 0x00007610ff157816 */ /* 0x000fe20000000015 */
[----:B0-----:R-:W-:Y:S02]  /*163b0*/  @!P0 IMAD.MOV.U32 R4, RZ, RZ, R20 ;  /* 0x000000ffff048224 */ /* 0x001fe400078e0014 */
[----:B------:R-:W-:-:S05]  /*163c0*/  @!P0 IMAD.MOV.U32 R5, RZ, RZ, R28 ;  /* 0x000000ffff058224 */ /* 0x000fca00078e001c */
[----:B------:R0:W3:Y:S04]  /*163d0*/  @!P0 LDG.E.U16 R21, [R4.64] ;  /* 0x0000000604158981 */ /* 0x0000e8000c1e1500 */
[----:B--2---:R1:W-:Y:S04]  /*163e0*/  STL [R1+0x54], R0 ;  /* 0x0000540001007387 */ /* 0x0043e80000100800 */
[----:B-1----:R-:W2:Y:S04]  /*163f0*/  LDL.LU R0, [R1+0x3b6c] ;  /* 0x003b6c0001007983 */ /* 0x002ea80000300800 */
[----:B0-----:R-:W2:Y:S01]  /*16400*/  LDL R5, [R1+0x1728] ;  /* 0x0017280001057983 */ /* 0x001ea20000100800 */
[----:B------:R-:W-:Y:S01]  /*16410*/  PRMT R27, RZ, 0x7610, R27 ;  /* 0x00007610ff1b7816 */ /* 0x000fe2000000001b */
[----:B------:R-:W-:-:S02]  /*16420*/  @!P0 IMAD.MOV.U32 R4, RZ, RZ, R29 ;  /* 0x000000ffff048224 */ /* 0x000fc400078e001d */
[----:B------:R-:W4:Y:S04]  /*16430*/  LDL R28, [R1+0x16f8] ;  /* 0x0016f800011c7983 */ /* 0x000f280000100800 */
[----:B------:R-:W4:Y:S04]  /*16440*/  LDL R20, [R1+0x16fc] ;  /* 0x0016fc0001147983 */ /* 0x000f280000100800 */
[----:B---3--:R0:W-:Y:S04]  /*16450*/  STL [R1+0x58], R21 ;  /* 0x0000581501007387 */ /* 0x0081e80000100800 */
[----:B------:R-:W3:Y:S04]  /*16460*/  LDL R29, [R1+0x16ec] ;  /* 0x0016ec00011d7983 */ /* 0x000ee80000100800 */
[----:B--2---:R1:W2:Y:S04]  /*16470*/  @!P0 LDG.E.U16 R27, [R4.64] ;  /* 0x00000006041b8981 */ /* 0x0042a8000c1e1500 */
[----:B-1----:R-:W3:Y:S04]  /*16480*/  LDL R4, [R1+0x1718] ;  /* 0x0017180001047983 */ /* 0x002ee80000100800 */
[----:B------:R-:W3:Y:S01]  /*16490*/  LDL R5, [R1+0x171c] ;  /* 0x00171c0001057983 */ /* 0x000ee20000100800 */
[----:B------:R-:W-:-:S03]  /*164a0*/  PRMT R0, RZ, 0x7610, R0 ;  /* 0x00007610ff007816 */ /* 0x000fc60000000000 */
[----:B--2---:R-:W-:Y:S01]  /*164b0*/  STL [R1+0x64], R27 ;  /* 0x0000641b01007387 */ /* 0x004fe20000100800 */
[----:B---3--:R-:W-:-:S04]  /*164c0*/  @!P0 LOP3.LUT R5, R5, R4, RZ, 0x3c, !PT ;  /* 0x0000000405058212 */ /* 0x008fc800078e3cff */
[----:B------:R-:W-:-:S04]  /*164d0*/  @!P0 LOP3.LUT R4, R5, R4, RZ, 0x3c, !PT ;  /* 0x0000000405048212 */ /* 0x000fc800078e3cff */
[----:B------:R-:W-:-:S05]  /*164e0*/  @!P0 LOP3.LUT R5, R5, R4, RZ, 0x3c, !PT ;  /* 0x0000000405058212 */ /* 0x000fca00078e3cff */
[----:B------:R1:W2:Y:S04]  /*164f0*/  @!P0 LDG.E.U16 R0, [R4.64] ;  /* 0x0000000604008981 */ /* 0x0002a8000c1e1500 */
[----:B-1----:R-:W3:Y:S04]  /*16500*/  LDL R4, [R1+0x1708] ;  /* 0x0017080001047983 */ /* 0x002ee80000100800 */
[----:B------:R-:W3:Y:S01]  /*16510*/  LDL R5, [R1+0x170c] ;  /* 0x00170c0001057983 */ /* 0x000ee20000100800 */
[----:B------:R-:W-:Y:S02]  /*16520*/  PRMT R2, RZ, 0x7610, R2 ;  /* 0x00007610ff027816 */ /* 0x000fe40000000002 */
[----:B---3--:R-:W-:-:S04]  /*16530*/  @!P0 LOP3.LUT R5, R5, R4, RZ, 0x3c, !PT ;  /* 0x0000000405058212 */ /* 0x008fc800078e3cff */
[----:B------:R-:W-:-:S04]  /*16540*/  @!P0 LOP3.LUT R4, R5, R4, RZ, 0x3c, !PT ;  /* 0x0000000405048212 */ /* 0x000fc800078e3cff */
[----:B------:R-:W-:-:S05]  /*16550*/  @!P0 LOP3.LUT R5, R5, R4, RZ, 0x3c, !PT ;  /* 0x0000000405058212 */ /* 0x000fca00078e3cff */
[----:B------:R-:W3:Y:S04]  /*16560*/  @!P0 LDG.E.U16 R2, [R4.64] ;  /* 0x0000000604028981 */ /* 0x000ee8000c1e1500 */
[----:B--2---:R-:W-:Y:S04]  /*16570*/  STL [R1+0x68], R0 ;  /* 0x0000680001007387 */ /* 0x004fe80000100800 */
[----:B0-----:R-:W0:Y:S04]  /*16580*/  S2R R21, SR_TID.X ;  /* 0x0000000000157919 */ /* 0x001e280000002100 */
[----:B---3--:R1:W-:Y:S04]  /*16590*/  STL [R1+0x10dc], R2 ;  /* 0x0010dc0201007387 */ /* 0x0083e80000100800 */
[----:B-1----:R-:W2:Y:S04]  /*165a0*/  LDL.LU R2, [R1+0x3b68] ;  /* 0x003b680001027983 */ /* 0x002ea80000300800 */
[----:B------:R-:W3:Y:S01]  /*165b0*/  LDL.LU R5, [R1+0x34] ;  /* 0x0000340001057983 */ /* 0x000ee20000300800 */
[----:B0-----:R-:W-:-:S05]  /*165c0*/  LOP3.LUT R27, R21, 0x7f, RZ, 0xc0, !PT ;  /* 0x0000007f151b7812 */ /* 0x001fca00078ec0ff */
[----:B------:R-:W-:Y:S02]  /*165d0*/  IMAD.SHL.U32 R0, R27, 0x2, RZ ;  /* 0x000000021b007824 */ /* 0x000fe400078e00ff */
[----:B----4-:R-:W-:Y:S02]  /*165e0*/  @!P0 IMAD.MOV.U32 R4, RZ, RZ, R20 ;  /* 0x000000ffff048224 */ /* 0x010fe400078e0014 */
[----:B------:R-:W4:Y:S01]  /*165f0*/  LDL R20, [R1+0x16bc] ;  /* 0x0016bc0001147983 */ /* 0x000f220000100800 */
[----:B--2---:R-:W-:-:S03]  /*16600*/  PRMT R2, RZ, 0x7610, R2 ;  /* 0x00007610ff027816 */ /* 0x004fc60000000002 */
[----:B---3--:R0:W-:Y:S02]  /*16610*/  STS.U16 [R0+0x8000], R5 ;  /* 0x0080000500007388 */ /* 0x0081e40000000400 */
[----:B0-----:R-:W-:Y:S02]  /*16620*/  @!P0 IMAD.MOV.U32 R5, RZ, RZ, R28 ;  /* 0x000000ffff058224 */ /* 0x001fe400078e001c */
[----:B------:R-:W2:Y:S04]  /*16630*/  LDL R28, [R1+0x16b8] ;  /* 0x0016b800011c7983 */ /* 0x000ea80000100800 */
[----:B------:R-:W3:Y:S04]  /*16640*/  @!P0 LDG.E.U16 R2, [R4.64] ;  /* 0x0000000604028981 */ /* 0x000ee8000c1e1500 */
[----:B---3--:R0:W-:Y:S04]  /*16650*/  STL [R1+0x10d8], R2 ;  /* 0x0010d80201007387 */ /* 0x0081e80000100800 */
[----:B0-----:R-:W3:Y:S04]  /*16660*/  LDL.LU R2, [R1+0x3b64] ;  /* 0x003b640001027983 */ /* 0x001ee80000300800 */
[----:B------:R-:W2:Y:S04]  /*16670*/  LDL.LU R4, [R1+0x30] ;  /* 0x0000300001047983 */ /* 0x000ea80000300800 */
[----:B------:R-:W4:Y:S01]  /*16680*/  LDL R5, [R1+0x16e8] ;  /* 0x0016e80001057983 */ /* 0x000f220000100800 */
[----:B---3--:R-:W-:-:S03]  /*16690*/  PRMT R2, RZ, 0x7610, R2 ;  /* 0x00007610ff027816 */ /* 0x008fc60000000002 */
[----:B--2---:R0:W-:Y:S02]  /*166a0*/  STS.U16 [R0+0x8100], R4 ;  /* 0x0081000400007388 */ /* 0x0041e40000000400 */
[----:B0-----:R-:W-:Y:S02]  /*166b0*/  @!P0 IMAD.MOV.U32 R4, RZ, RZ, R29 ;  /* 0x000000ffff048224 */ /* 0x001fe400078e001d */
[----:B------:R-:W2:Y:S04]  /*166c0*/  LDL.LU R29, [R1+0x60] ;  /* 0x00006000011d7983 */ /* 0x000ea80000300800 */
[----:B----4-:R-:W3:Y:S04]  /*166d0*/  @!P0 LDG.E.U16 R2, [R4.64] ;  /* 0x0000000604028981 */ /* 0x010ee8000c1e1500 */
[----:B---3--:R0:W-:Y:S04]  /*166e0*/  STL [R1+0x10d4], R2 ;  /* 0x0010d40201007387 */ /* 0x0081e80000100800 */
[----:B0-----:R-:W3:Y:S04]  /*166f0*/  LDL.LU R2, [R1+0x3b60] ;  /* 0x003b600001027983 */ /* 0x001ee80000300800 */
[----:B------:R-:W4:Y:S04]  /*16700*/  LDL R4, [R1+0x16d8] ;  /* 0x0016d80001047983 */ /* 0x000f280000100800 */
[----:B------:R-:W4:Y:S01]  /*16710*/  LDL R5, [R1+0x16dc] ;  /* 0x0016dc0001057983 */ /* 0x000f220000100800 */
[----:B---3--:R-:W-:-:S02]  /*16720*/  PRMT R2, RZ, 0x7610, R2 ;  /* 0x00007610ff027816 */ /* 0x008fc40000000002 */
[----:B----4-:R-:W-:-:S04]  /*16730*/  @!P0 LOP3.LUT R5, R5, R4, RZ, 0x3c, !PT ;  /* 0x0000000405058212 */ /* 0x010fc800078e3cff */
[----:B------:R-:W-:-:S04]  /*16740*/  @!P0 LOP3.LUT R4, R5, R4, RZ, 0x3c, !PT ;  /* 0x0000000405048212 */ /* 0x000fc800078e3cff */
[----:B------:R-:W-:-:S05]  /*16750*/  @!P0 LOP3.LUT R5, R5, R4, RZ, 0x3c, !PT ;  /* 0x0000000405058212 */ /* 0x000fca00078e3cff */
[----:B------:R-:W3:Y:S04]  /*16760*/  @!P0 LDG.E.U16 R2, [R4.64] ;  /* 0x0000000604028981 */ /* 0x000ee8000c1e1500 */
        /* <DEDUP_REMOVED lines=8> */
[----:B------:R0:W3:Y:S01]  /*167f0*/  @!P0 LDG.E.U16 R2, [R4.64] ;  /* 0x0000000604028981 */ /* 0x0000e2000c1e1500 */
[----:B------:R-:W-:Y:S01]  /*16800*/  PRMT R6, RZ, 0x7610, R6 ;  /* 0x00007610ff067816 */ /* 0x000fe20000000006 */
[----:B0-----:R-:W-:Y:S02]  /*16810*/  @!P0 IMAD.MOV.U32 R4, RZ, RZ, R20 ;  /* 0x000000ffff048224 */ /* 0x001fe400078e0014 */
[----:B------:R-:W-:-:S05]  /*16820*/  @!P0 IMAD.MOV.U32 R5, RZ, RZ, R28 ;  /* 0x000000ffff058224 */ /* 0x000fca00078e001c */
[----:B------:R0:W4:Y:S04]  /*16830*/  @!P0 LDG.E.U16 R6, [R4.64] ;  /* 0x0000000604068981 */ /* 0x000128000c1e1500 */
[----:B---3--:R1:W-:Y:S04]  /*16840*/  STL [R1+0xb8], R2 ;  /* 0x0000b80201007387 */ /* 0x0083e80000100800 */
[----:B-1----:R-:W3:Y:S04]  /*16850*/  LDL.LU R2, [R1+0x3b58] ;  /* 0x003b580001027983 */ /* 0x002ee80000300800 */
[----:B0-----:R-:W2:Y:S04]  /*16860*/  LDL R4, [R1+0x16a8] ;  /* 0x0016a80001047983 */ /* 0x001ea80000100800 */
[----:B------:R-:W2:Y:S04]  /*16870*/  LDL R5, [R1+0x16ac] ;  /* 0x0016ac0001057983 */ /* 0x000ea80000100800 */
[----:B------:R-:W4:Y:S04]  /*16880*/  LDL R28, [R1+0x168c] ;  /* 0x00168c00011c7983 */ /* 0x000f280000100800 */
[----:B------:R-:W4:Y:S01]  /*16890*/  LDL R20, [R1+0x1678] ;  /* 0x0016780001147983 */ /* 0x000f220000100800 */
[----:B---3--:R-:W-:-:S02]  /*168a0*/  PRMT R2, RZ, 0x7610, R2 ;  /* 0x00007610ff027816 */ /* 0x008fc40000000002 */
[----:B--2---:R-:W-:-:S04]  /*168b0*/  @!P0 LOP3.LUT R5, R5, R4, RZ, 0x3c, !PT ;  /* 0x0000000405058212 */ /* 0x004fc800078e3cff */
[----:B------:R-:W-:-:S04]  /*168c0*/  @!P0 LOP3.LUT R4, R5, R4, RZ, 0x3c, !PT ;  /* 0x0000000405048212 */ /* 0x000fc800078e3cff */
[----:B------:R-:W-:-:S05]  /*168d0*/  @!P0 LOP3.LUT R5, R5, R4, RZ, 0x3c, !PT ;  /* 0x0000000405058212 */ /* 0x000fca00078e3cff */
[----:B------:R0:W2:Y:S04]  /*168e0*/  @!P0 LDG.E.U16 R2, [R4.64] ;  /* 0x0000000604028981 */ /* 0x0000a8000c1e1500 */
[----:B----4-:R1:W-:Y:S04]  /*168f0*/  STL [R1+0xb4], R6 ;  /* 0x0000b40601007387 */ /* 0x0103e80000100800 */
[----:B0-----:R-:W3:Y:S04]  /*16900*/  LDL R4, [R1+0x1698] ;  /* 0x0016980001047983 */ /* 0x001ee80000100800 */
[----:B-1----:R-:W4:Y:S04]  /*16910*/  LDL R6, [R1+0x167c] ;  /* 0x00167c0001067983 */ /* 0x002f280000100800 */
[----:B--2---:R-:W-:Y:S04]  /*16920*/  STL [R1+0xb0], R2 ;  /* 0x0000b00201007387 */ /* 0x004fe80000100800 */
[----:B------:R-:W3:Y:S01]  /*16930*/  LDL R5, [R1+0x169c] ;  /* 0x00169c0001057983 */ /* 0x000ee20000100800 */
[----:B------:R-:W-:-:S02]  /*16940*/  PRMT R19, RZ, 0x7610, R19 ;  /* 0x00007610ff137816 */ /* 0x000fc40000000013 */
[----:B---3--:R-:W-:-:S04]  /*16950*/  @!P0 LOP3.LUT R5, R5, R4, RZ, 0x3c, !PT ;  /* 0x0000000405058212 */ /* 0x008fc800078e3cff */
[----:B------:R-:W-:-:S04]  /*16960*/  @!P0 LOP3.LUT R4, R5, R4, RZ, 0x3c, !PT ;  /* 0x0000000405048212 */ /* 0x000fc800078e3cff */
[----:B------:R-:W-:-:S05]  /*16970*/  @!P0 LOP3.LUT R5, R5, R4, RZ, 0x3c, !PT ;  /* 0x0000000405058212 */ /* 0x000fca00078e3cff */
[----:B------:R-:W2:Y:S01]  /*16980*/  @!P0 LDG.E.U16 R19, [R4.64] ;  /* 0x0000000604138981 */ /* 0x000ea2000c1e1500 */
[----:B------:R-:W-:-:S03]  /*16990*/  PRMT R26, RZ, 0x7610, R26 ;  /* 0x00007610ff1a7816 */ /* 0x000fc6000000001a */
[----:B--2---:R0:W-:Y:S04]  /*169a0*/  STL [R1+0x34], R19 ;  /* 0x0000341301007387 */ /* 0x0041e80000100800 */
[----:B0-----:R-:W2:Y:S04]  /*169b0*/  LDL.LU R19, [R1+0x3b54] ;  /* 0x003b540001137983 */ /* 0x001ea80000300800 */
[----:B------:R-:W3:Y:S01]  /*169c0*/  LDL R5, [R1+0x1688] ;  /* 0x0016880001057983 */ /* 0x000ee20000100800 */
[----:B------:R-:W-:-:S03]  /*169d0*/  @!P0 IMAD.MOV.U32 R4, RZ, RZ, R28 ;  /* 0x000000ffff048224 */ /* 0x000fc600078e001c */
[----:B------:R-:W0:Y:S04]  /*169e0*/  S2R R2, SR_TID.X ;  /* 0x0000000000027919 */ /* 0x000e280000002100 */
[----:B------:R1:W-:Y:S04]  /*169f0*/  STS.U16 [R0+0x9000], R25 ;  /* 0x0090001900007388 */ /* 0x0003e80000000400 */
[----:B---3--:R4:W3:Y:S01]  /*16a00*/  @!P0 LDG.E.U16 R26, [R4.64] ;  /* 0x00000006041a8981 */ /* 0x0088e2000c1e1500 */
[----:B0-----:R-:W-:Y:S02]  /*16a10*/  LOP3.LUT R2, R2, 0x7f, RZ, 0xc0, !PT ;  /* 0x0000007f02027812 */ /* 0x001fe400078ec0ff */
[----:B-1----:R-:W-:-:S03]  /*16a20*/  PRMT R25, RZ, 0x7610, R25 ;  /* 0x00007610ff197816 */ /* 0x002fc60000000019 */
[----:B------:R-:W-:Y:S01]  /*16a30*/  IMAD.SHL.U32 R2, R2, 0x2, RZ ;  /* 0x0000000202027824 */ /* 0x000fe200078e00ff */
[----:B------:R-:W-:Y:S01]  /*16a40*/  STS.U16 [R0+0x9100], R24 ;  /* 0x0091001800007388 */ /* 0x000fe20000000400 */
[----:B----4-:R-:W-:Y:S02]  /*16a50*/  @!P0 IMAD.MOV.U32 R4, RZ, RZ, R6 ;  /* 0x000000ffff048224 */ /* 0x010fe400078e0006 */
[----:B------:R-:W-:Y:S01]  /*16a60*/  @!P0 IMAD.MOV.U32 R5, RZ, RZ, R20 ;  /* 0x000000ffff058224 */ /* 0x000fe200078e0014 */
[----:B------:R-:W-:Y:S01]  /*16a70*/  LOP3.LUT R2, R2, 0x10, RZ, 0x3c, !PT ;  /* 0x0000001002027812 */ /* 0x000fe200078e3cff */
[----:B------:R-:W-:Y:S04]  /*16a80*/  STS.U16 [R0+0xa000], R15 ;  /* 0x00a0000f00007388 */ /* 0x000fe80000000400 */
[----:B------:R-:W-:Y:S04]  /*16a90*/  STL [R1+0x3acc], R0 ;  /* 0x003acc0001007387 */ /* 0x000fe80000100800 */
[----:B------:R-:W-:Y:S04]  /*16aa0*/  STS.U16 [R0+0xa100], R14 ;  /* 0x00a1000e00007388 */ /* 0x000fe80000000400 */
[----:B------:R-:W-:Y:S04]  /*16ab0*/  STL [R1+0x3ad0], R0 ;  /* 0x003ad00001007387 */ /* 0x000fe80000100800 */
[----:B------:R0:W4:Y:S04]  /*16ac0*/  @!P0 LDG.E.U16 R25, [R4.64] ;  /* 0x0000000604198981 */ /* 0x000128000c1e1500 */
[----:B------:R-:W-:Y:S04]  /*16ad0*/  STS.U16 [R0+0xb000], R11 ;  /* 0x00b0000b00007388 */ /* 0x000fe80000000400 */
[----:B------:R-:W2:Y:S04]  /*16ae0*/  LDL R28, [R1+0x1668] ;  /* 0x00166800011c7983 */ /* 0x000ea80000100800 */
[----:B------:R-:W2:Y:S04]  /*16af0*/  LDL R20, [R1+0x166c] ;  /* 0x00166c0001147983 */ /* 0x000ea80000100800 */
[----:B------:R-:W-:Y:S04]  /*16b00*/  STS.U16 [R0+0xb100], R10 ;  /* 0x00b1000a00007388 */ /* 0x000fe80000000400 */
[----:B------:R-:W-:Y:S04]  /*16b10*/  STS.U16 [R2+0x8200], R29 ;  /* 0x0082001d02007388 */ /* 0x000fe80000000400 */
[----:B---3--:R1:W-:Y:S04]  /*16b20*/  STL [R1+0x30], R26 ;  /* 0x0000301a01007387 */ /* 0x0083e80000100800 */
[----:B------:R-:W3:Y:S04]  /*16b30*/  LDL R6, [R1+0x165c] ;  /* 0x00165c0001067983 */ /* 0x000ee80000100800 */
[----:B-1----:R-:W3:Y:S04]  /*16b40*/  LDL R26, [R1+0x1658] ;  /* 0x00165800011a7983 */ /* 0x002ee80000100800 */
[----:B------:R-:W3:Y:S04]  /*16b50*/  LDL.LU R29, [R1+0xc] ;  /* 0x00000c00011d7983 */ /* 0x000ee80000300800 */
[----:B0-----:R-:W3:Y:S01]  /*16b60*/  LDL.LU R5, [R1+0x5c] ;  /* 0x00005c0001057983 */ /* 0x001ee20000300800 */
[----:B------:R-:W-:-:S03]  /*16b70*/  PRMT R24, RZ, 0x7610, R24 ;  /* 0x00007610ff187816 */ /* 0x000fc60000000018 */
[----:B----4-:R-:W-:Y:S04]  /*16b80*/  STL [R1+0x3a4c], R25 ;  /* 0x003a4c1901007387 */ /* 0x010fe80000100800 */
[----:B------:R-:W-:Y:S04]  /*16b90*/  STL [R1+0x3a50], R25 ;  /* 0x003a501901007387 */ /* 0x000fe80000100800 */
[----:B------:R-:W-:Y:S04]  /*16ba0*/  STL [R1+0x3a8c], R25 ;  /* 0x003a8c1901007387 */ /* 0x000fe80000100800 */
[----:B------:R-:W-:Y:S01]  /*16bb0*/  STL [R1+0x3a90], R25 ;  /* 0x003a901901007387 */ /* 0x000fe20000100800 */
[----:B--2---:R-:W-:-:S03]  /*16bc0*/  @!P0 IMAD.MOV.U32 R4, RZ, RZ, R20 ;  /* 0x000000ffff048224 */ /* 0x004fc600078e0014 */
[----:B------:R-:W-:Y:S04]  /*16bd0*/  STL [R1+0x3a94], R25 ;  /* 0x003a941901007387 */ /* 0x000fe80000100800 */
[----:B------:R-:W-:Y:S04]  /*16be0*/  STL [R1+0x3a98], R25 ;  /* 0x003a981901007387 */ /* 0x000fe80000100800 */
[----:B------:R-:W-:Y:S04]  /*16bf0*/  STL [R1+0x3a9c], R25 ;  /* 0x003a9c1901007387 */ /* 0x000fe80000100800 */
[----:B------:R-:W-:Y:S04]  /*16c00*/  STL [R1+0x3aa0], R25 ;  /* 0x003aa01901007387 */ /* 0x000fe80000100800 */
[----:B------:R-:W-:Y:S04]  /*16c10*/  STL [R1+0x3abc], R25 ;  /* 0x003abc1901007387 */ /* 0x000fe80000100800 */
[----:B------:R-:W-:Y:S04]  /*16c20*/  STL [R1+0x3ac0], R25 ;  /* 0x003ac01901007387 */ /* 0x000fe80000100800 */
[----:B------:R-:W-:Y:S04]  /*16c30*/  STL [R1+0x3ae0], R25 ;  /* 0x003ae01901007387 */ /* 0x000fe80000100800 */
[----:B------:R-:W2:Y:S04]  /*16c40*/  LDL R20, [R1+0x164c] ;  /* 0x00164c0001147983 */ /* 0x000ea80000100800 */
[----:B---3--:R0:W-:Y:S02]  /*16c50*/  STS.U16 [R2+0x8300], R5 ;  /* 0x0083000502007388 */ /* 0x0081e40000000400 */
[----:B0-----:R-:W-:-:S02]  /*16c60*/  @!P0 IMAD.MOV.U32 R5, RZ, RZ, R28 ;  /* 0x000000ffff058224 */ /* 0x001fc400078e001c */
[----:B------:R-:W3:Y:S04]  /*16c70*/  LDL R28, [R1+0x1648] ;  /* 0x00164800011c7983 */ /* 0x000ee80000100800 */
[----:B------:R0:W4:Y:S04]  /*16c80*/  @!P0 LDG.E.U16 R24, [R4.64] ;  /* 0x0000000604188981 */ /* 0x000128000c1e1500 */
[----:B0-----:R-:W2:Y:S01]  /*16c90*/  LDL.LU R5, [R1+0x10] ;  /* 0x0000100001057983 */ /* 0x001ea20000300800 */
[----:B------:R-:W-:Y:S01]  /*16ca0*/  PRMT R15, RZ, 0x7610, R15 ;  /* 0x00007610ff0f7816 */ /* 0x000fe2000000000f */
[----:B------:R-:W-:-:S02]  /*16cb0*/  @!P0 IMAD.MOV.U32 R4, RZ, RZ, R6 ;  /* 0x000000ffff048224 */ /* 0x000fc400078e0006 */
[----:B----4-:R-:W-:Y:S04]  /*16cc0*/  STL [R1+0x3a48], R24 ;  /* 0x003a481801007387 */ /* 0x010fe80000100800 */
[----:B------:R-:W-:Y:S04]  /*16cd0*/  STL [R1+0x3a54], R24 ;  /* 0x003a541801007387 */ /* 0x000fe80000100800 */
[----:B--2---:R0:W-:Y:S04]  /*16ce0*/  STS.U16 [R2+0x9200], R5 ;  /* 0x0092000502007388 */ /* 0x0041e80000000400 */
[----:B------:R-:W-:Y:S04]  /*16cf0*/  STL [R1+0x3a58], R24 ;  /* 0x003a581801007387 */ /* 0x000fe80000100800 */
[----:B------:R-:W2:Y:S01]  /*16d00*/  LDL R6, [R1+0x163c] ;  /* 0x00163c0001067983 */ /* 0x000ea20000100800 */
[----:B0-----:R-:W-:-:S03]  /*16d10*/  @!P0 IMAD.MOV.U32 R5, RZ, RZ, R26 ;  /* 0x000000ffff058224 */ /* 0x001fc600078e001a */
[----:B------:R-:W4:Y:S04]  /*16d20*/  LDL R26, [R1+0x1638] ;  /* 0x00163800011a7983 */ /* 0x000f280000100800 */
[----:B------:R0:W4:Y:S01]  /*16d30*/  @!P0 LDG.E.U16 R15, [R4.64] ;  /* 0x00000006040f8981 */ /* 0x000122000c1e1500 */
[----:B------:R-:W-:Y:S02]  /*16d40*/  PRMT R14, RZ, 0x7610, R14 ;  /* 0x00007610ff0e7816 */ /* 0x000fe4000000000e */
[----:B------:R-:W-:Y:S01]  /*16d50*/  PRMT R11, RZ, 0x7610, R11 ;  /* 0x00007610ff0b7816 */ /* 0x000fe2000000000b */
[----:B0-----:R-:W-:Y:S02]  /*16d60*/  @!P0 IMAD.MOV.U32 R4, RZ, RZ, R20 ;  /* 0x000000ffff048224 */ /* 0x001fe400078e0014 */
[----:B---3--:R-:W-:-:S05]  /*16d70*/  @!P0 IMAD.MOV.U32 R5, RZ, RZ, R28 ;  /* 0x000000ffff058224 */ /* 0x008fca00078e001c */
[----:B------:R2:W3:Y:S02]  /*16d80*/  @!P0 LDG.E.U16 R14, [R4.64] ;  /* 0x00000006040e8981 */ /* 0x0004e4000c1e1500 */
[----:B--2---:R-:W-:Y:S02]  /*16d90*/  @!P0 IMAD.MOV.U32 R4, RZ, RZ, R6 ;  /* 0x000000ffff048224 */ /* 0x004fe400078e0006 */
[----:B----4-:R-:W-:Y:S01]  /*16da0*/  @!P0 IMAD.MOV.U32 R5, RZ, RZ, R26 ;  /* 0x000000ffff058224 */ /* 0x010fe200078e001a */
[----:B------:R-:W-:Y:S04]  /*16db0*/  STL [R1+0x3a44], R15 ;  /* 0x003a440f01007387 */ /* 0x000fe80000100800 */
[----:B------:R-:W-:Y:S04]  /*16dc0*/  STL [R1+0x3a5c], R15 ;  /* 0x003a5c0f01007387 */ /* 0x000fe80000100800 */
[----:B------:R-:W-:Y:S04]  /*16dd0*/  STL [R1+0x3a60], R15 ;  /* 0x003a600f01007387 */ /* 0x000fe80000100800 */
[----:B------:R-:W-:Y:S04]  /*16de0*/  STL [R1+0x3ac4], R15 ;  /* 0x003ac40f01007387 */ /* 0x000fe80000100800 */
[----:B------:R-:W2:Y:S04]  /*16df0*/  LDL R28, [R1+0x1628] ;  /* 0x00162800011c7983 */ /* 0x000ea80000100800 */
[----:B------:R-:W4:Y:S04]  /*16e00*/  LDL R20, [R1+0x162c] ;  /* 0x00162c0001147983 */ /* 0x000f280000100800 */
[----:B------:R2:W4:Y:S04]  /*16e10*/  @!P0 LDG.E.U16 R11, [R4.64] ;  /* 0x00000006040b8981 */ /* 0x000528000c1e1500 */
[----:B------:R0:W-:Y:S01]  /*16e20*/  STS.U16 [R2+0x9300], R29 ;  /* 0x0093001d02007388 */ /* 0x0001e20000000400 */
[----:B------:R-:W-:-:S03]  /*16e30*/  PRMT R10, RZ, 0x7610, R10 ;  /* 0x00007610ff0a7816 */ /* 0x000fc6000000000a */
[----:B0-----:R-:W4:Y:S04]  /*16e40*/  LDL.LU R29, [R1+0x6c] ;  /* 0x00006c00011d7983 */ /* 0x001f280000300800 */
[----:B---3--:R-:W-:Y:S04]  /*16e50*/  STL [R1+0x3a64], R14 ;  /* 0x003a640e01007387 */ /* 0x008fe80000100800 */
[----:B------:R-:W-:Y:S04]  /*16e60*/  STL [R1+0x3a68], R14 ;  /* 0x003a680e01007387 */ /* 0x000fe80000100800 */
[----:B------:R-:W-:Y:S04]  /*16e70*/  STL [R1+0x3ac8], R14 ;  /* 0x003ac80e01007387 */ /* 0x000fe80000100800 */
[----:B------:R-:W-:Y:S04]  /*16e80*/  STL [R1+0x3ad4], R14 ;  /* 0x003ad40e01007387 */ /* 0x000fe80000100800 */
[----:B------:R-:W-:Y:S04]  /*16e90*/  STL [R1+0x3ad8], R14 ;  /* 0x003ad80e01007387 */ /* 0x000fe80000100800 */
[----:B------:R-:W3:Y:S04]  /*16ea0*/  LDL R26, [R1+0x1608] ;  /* 0x00160800011a7983 */ /* 0x000ee80000100800 */
[----:B------:R-:W3:Y:S01]  /*16eb0*/  LDL R6, [R1+0x160c] ;  /* 0x00160c0001067983 */ /* 0x000ee20000100800 */
[----:B--2---:R-:W-:-:S02]  /*16ec0*/  @!P0 IMAD.MOV.U32 R5, RZ, RZ, R28 ;  /* 0x000000ffff058224 */ /* 0x004fc400078e001c */
[----:B----4-:R-:W-:Y:S01]  /*16ed0*/  @!P0 IMAD.MOV.U32 R4, RZ, RZ, R20 ;  /* 0x000000ffff048224 */ /* 0x010fe200078e0014 */
[----:B------:R-:W-:Y:S04]  /*16ee0*/  STL [R1+0x3a40], R11 ;  /* 0x003a400b01007387 */ /* 0x000fe80000100800 */
[----:B------:R-:W-:Y:S04]  /*16ef0*/  STL [R1+0x3a6c], R11 ;  /* 0x003a6c0b01007387 */ /* 0x000fe80000100800 */
[----:B------:R-:W-:Y:S04]  /*16f00*/  STL [R1+0x3a70], R11 ;  /* 0x003a700b01007387 */ /* 0x000fe80000100800 */
[----:B------:R-:W2:Y:S04]  /*16f10*/  LDL.LU R28, [R1+0x28] ;  /* 0x00002800011c7983 */ /* 0x000ea80000300800 */
[----:B------:R0:W4:Y:S04]  /*16f20*/  @!P0 LDG.E.U16 R10, [R4.64] ;  /* 0x00000006040a8981 */ /* 0x000128000c1e1500 */
[----:B0-----:R-:W2:Y:S04]  /*16f30*/  LDL R4, [R1+0x1618] ;  /* 0x0016180001047983 */ /* 0x001ea80000100800 */
[----:B------:R-:W2:Y:S04]  /*16f40*/  LDL R5, [R1+0x161c] ;  /* 0x00161c0001057983 */ /* 0x000ea80000100800 */
[----:B------:R-:W-:Y:S04]  /*16f50*/  STS.U16 [R2+0xa200], R19 ;  /* 0x00a2001302007388 */ /* 0x000fe80000000400 */
[----:B------:R-:W-:Y:S04]  /*16f60*/  STS.U16 [R2+0xa300], R18 ;  /* 0x00a3001202007388 */ /* 0x000fe80000000400 */
[----:B------:R0:W-:Y:S02]  /*16f70*/  STS.U16 [R2+0xb200], R9 ;  /* 0x00b2000902007388 */ /* 0x0001e40000000400 */
[----:B0-----:R-:W-:-:S02]  /*16f80*/  PRMT R9, RZ, 0x7610, R9 ;  /* 0x00007610ff097816 */ /* 0x001fc40000000009 */
[----:B------:R-:W0:Y:S01]  /*16f90*/  S2R R20, SR_TID.X ;  /* 0x0000000000147919 */ /* 0x000e220000002100 */
[----:B--2---:R-:W-:-:S04]  /*16fa0*/  @!P0 LOP3.LUT R5, R5, R4, RZ, 0x3c, !PT ;  /* 0x0000000405058212 */ /* 0x004fc800078e3cff */
[----:B------:R-:W-:-:S04]  /*16fb0*/  @!P0 LOP3.LUT R4, R5, R4, RZ, 0x3c, !PT ;  /* 0x0000000405048212 */ /* 0x000fc800078e3cff */
[----:B------:R-:W-:-:S05]  /*16fc0*/  @!P0 LOP3.LUT R5, R5, R4, RZ, 0x3c, !PT ;  /* 0x0000000405058212 */ /* 0x000fca00078e3cff */
[----:B------:R1:W2:Y:S01]  /*16fd0*/  @!P0 LDG.E.U16 R9, [R4.64] ;  /* 0x0000000604098981 */ /* 0x0002a2000c1e1500 */
[----:B0-----:R-:W-:-:S05]  /*16fe0*/  LOP3.LUT R20, R20, 0x7f, RZ, 0xc0, !PT ;  /* 0x0000007f14147812 */ /* 0x001fca00078ec0ff */
[----:B-1----:R-:W-:-:S05]  /*16ff0*/  IMAD.SHL.U32 R5, R20, 0x2, RZ ;  /* 0x0000000214057824 */ /* 0x002fca00078e00ff */
[----:B------:R-:W-:Y:S01]  /*17000*/  LOP3.LUT R5, R5, 0x10, RZ, 0x3c, !PT ;  /* 0x0000001005057812 */ /* 0x000fe200078e3cff */
[----:B----4-:R-:W-:Y:S01]  /*17010*/  STL [R1+0x3a74], R10 ;  /* 0x003a740a01007387 */ /* 0x010fe20000100800 */
[----:B---3--:R-:W-:-:S03]  /*17020*/  @!P0 IMAD.MOV.U32 R4, RZ, RZ, R6 ;  /* 0x000000ffff048224 */ /* 0x008fc600078e0006 */
[----:B------:R0:W-:Y:S04]  /*17030*/  STS.U16 [R5+0xb300], R8 ;  /* 0x00b3000805007388 */ /* 0x0001e80000000400 */
[----:B------:R-:W-:Y:S04]  /*17040*/  STL [R1+0x3a78], R10 ;  /* 0x003a780a01007387 */ /* 0x000fe80000100800 */
[----:B------:R-:W3:Y:S01]  /*17050*/  LDL.LU R2, [R1+0x3b50] ;  /* 0x003b500001027983 */ /* 0x000ee20000300800 */
[----:B0-----:R-:W-:Y:S01]  /*17060*/  PRMT R8, RZ, 0x7610, R8 ;  /* 0x00007610ff087816 */ /* 0x001fe20000000008 */
[----:B------:R-:W-:-:S05]  /*17070*/  @!P0 IMAD.MOV.U32 R5, RZ, RZ, R26 ;  /* 0x000000ffff058224 */ /* 0x000fca00078e001a */
[----:B------:R0:W4:Y:S04]  /*17080*/  @!P0 LDG.E.U16 R8, [R4.64] ;  /* 0x0000000604088981 */ /* 0x000128000c1e1500 */
[----:B--2---:R-:W-:Y:S04]  /*17090*/  STL [R1+0x3a3c], R9 ;  /* 0x003a3c0901007387 */ /* 0x004fe80000100800 */
[----:B------:R-:W-:Y:S04]  /*170a0*/  STL [R1+0x3a7c], R9 ;  /* 0x003a7c0901007387 */ /* 0x000fe80000100800 */
[----:B------:R-:W-:Y:S04]  /*170b0*/  STL [R1+0x3a80], R9 ;  /* 0x003a800901007387 */ /* 0x000fe80000100800 */
[----:B0-----:R-:W2:Y:S04]  /*170c0*/  LDL R4, [R1+0x15f8] ;  /* 0x0015f80001047983 */ /* 0x001ea80000100800 */
[----:B------:R-:W2:Y:S01]  /*170d0*/  LDL R5, [R1+0x15fc] ;  /* 0x0015fc0001057983 */ /* 0x000ea20000100800 */
[----:B------:R-:W-:-:S03]  /*170e0*/  PRMT R18, RZ, 0x7610, R18 ;  /* 0x00007610ff127816 */ /* 0x000fc60000000012 */
[----:B------:R-:W0:Y:S04]  /*170f0*/  S2R R20, SR_TID.X ;  /* 0x0000000000147919 */ /* 0x000e280000002100 */
[----:B------:R-:W3:Y:S01]  /*17100*/  LDL R26, [R1+0x15dc] ;  /* 0x0015dc00011a7983 */ /* 0x000ee20000100800 */
[----:B--2---:R-:W-:-:S04]  /*17110*/  @!P0 LOP3.LUT R5, R5, R4, RZ, 0x3c, !PT ;  /* 0x0000000405058212 */ /* 0x004fc800078e3cff */
[----:B------:R-:W-:-:S04]  /*17120*/  @!P0 LOP3.LUT R4, R5, R4, RZ, 0x3c, !PT ;  /* 0x0000000405048212 */ /* 0x000fc800078e3cff */
[----:B------:R-:W-:-:S05]  /*17130*/  @!P0 LOP3.LUT R5, R5, R4, RZ, 0x3c, !PT ;  /* 0x0000000405058212 */ /* 0x000fca00078e3cff */
[----:B------:R1:W2:Y:S01]  /*17140*/  @!P0 LDG.E.U16 R18, [R4.64] ;  /* 0x0000000604128981 */ /* 0x0002a2000c1e1500 */
[----:B0-----:R-:W-:-:S05]  /*17150*/  LOP3.LUT R20, R20, 0x7f, RZ, 0xc0, !PT ;  /* 0x0000007f14147812 */ /* 0x001fca00078ec0ff */
[----:B------:R-:W-:Y:S01]  /*17160*/  IMAD.SHL.U32 R20, R20, 0x2, RZ ;  /* 0x0000000214147824 */ /* 0x000fe200078e00ff */
[----:B----4-:R-:W-:Y:S04]  /*17170*/  STL [R1+0x3a38], R8 ;  /* 0x003a380801007387 */ /* 0x010fe80000100800 */
[----:B------:R-:W-:Y:S01]  /*17180*/  STL [R1+0x3a84], R8 ;  /* 0x003a840801007387 */ /* 0x000fe20000100800 */
[----:B------:R-:W-:-:S03]  /*17190*/  LOP3.LUT R20, R20, 0x20, RZ, 0x3c, !PT ;  /* 0x0000002014147812 */ /* 0x000fc600078e3cff */
[----:B------:R-:W-:Y:S04]  /*171a0*/  STL [R1+0x3a88], R8 ;  /* 0x003a880801007387 */ /* 0x000fe80000100800 */
[----:B-1----:R-:W4:Y:S04]  /*171b0*/  LDL R4, [R1+0x15e8] ;  /* 0x0015e80001047983 */ /* 0x002f280000100800 */
[----:B------:R-:W4:Y:S04]  /*171c0*/  LDL R5, [R1+0x15ec] ;  /* 0x0015ec0001057983 */ /* 0x000f280000100800 */
[----:B------:R0:W-:Y:S04]  /*171d0*/  STS.U16 [R20+0x8400], R29 ;  /* 0x0084001d14007388 */ /* 0x0001e80000000400 */
[----:B------:R-:W4:Y:S04]  /*171e0*/  LDL R6, [R1+0x15cc] ;  /* 0x0015cc0001067983 */ /* 0x000f280000100800 */
[----:B---3--:R1:W-:Y:S04]  /*171f0*/  STS.U16 [R20+0x8500], R2 ;  /* 0x0085000214007388 */ /* 0x0083e80000000400 */
[----:B0-----:R-:W3:Y:S04]  /*17200*/  LDL R29, [R1+0x15c8] ;  /* 0x0015c800011d7983 */ /* 0x001ee80000100800 */
[----:B--2---:R-:W-:Y:S04]  /*17210*/  STL [R1+0x3a34], R18 ;  /* 0x003a341201007387 */ /* 0x004fe80000100800 */
[----:B-1----:R-:W2:Y:S01]  /*17220*/  LDL.LU R2, [R1+0x3b4c] ;  /* 0x003b4c0001027983 */ /* 0x002ea20000300800 */
[----:B----4-:R-:W-:-:S04]  /*17230*/  @!P0 LOP3.LUT R5, R5, R4, RZ, 0x3c, !PT ;  /* 0x0000000405058212 */ /* 0x010fc800078e3cff */
[----:B------:R-:W-:-:S04]  /*17240*/  @!P0 LOP3.LUT R4, R5, R4, RZ, 0x3c, !PT ;  /* 0x0000000405048212 */ /* 0x000fc800078e3cff */
[----:B------:R-:W-:Y:S02]  /*17250*/  @!P0 LOP3.LUT R5, R5, R4, RZ, 0x3c, !PT ;  /* 0x0000000405058212 */ /* 0x000fe400078e3cff */
[----:B--2---:R-:W-:-:S06]  /*17260*/  PRMT R2, RZ, 0x7610, R2 ;  /* 0x00007610ff027816 */ /* 0x004fcc0000000002 */
[----:B------:R-:W2:Y:S04]  /*17270*/  @!P0 LDG.E.U16 R2, [R4.64] ;  /* 0x0000000604028981 */ /* 0x000ea8000c1e1500 */
[----:B--2---:R0:W-:Y:S04]  /*17280*/  STL [R1+0x10e4], R2 ;  /* 0x0010e40201007387 */ /* 0x0041e80000100800 */
[----:B0-----:R-:W2:Y:S04]  /*17290*/  LDL.LU R2, [R1+0x3b48] ;  /* 0x003b480001027983 */ /* 0x001ea80000300800 */
[----:B------:R-:W4:Y:S04]  /*172a0*/  LDL.LU R4, [R1+0x2c] ;  /* 0x00002c0001047983 */ /* 0x000f280000300800 */
[----:B------:R-:W2:Y:S01]  /*172b0*/  LDL R5, [R1+0x15d8] ;  /* 0x0015d80001057983 */ /* 0x000ea20000100800 */
[----:B------:R-:W-:-:S03]  /*172c0*/  PRMT R7, RZ, 0x7610, R7 ;  /* 0x00007610ff077816 */ /* 0x000fc60000000007 */
[----:B----4-:R0:W-:Y:S02]  /*172d0*/  STS.U16 [R20+0x9400], R4 ;  /* 0x0094000414007388 */ /* 0x0101e40000000400 */
[----:B0-----:R-:W-:Y:S01]  /*172e0*/  @!P0 IMAD.MOV.U32 R4, RZ, RZ, R26 ;  /* 0x000000ffff048224 */ /* 0x001fe200078e001a */
[----:B--2---:R-:W-:Y:S01]  /*172f0*/  PRMT R2, RZ, 0x7610, R2 ;  /* 0x00007610ff027816 */ /* 0x004fe20000000002 */
[----:B------:R-:W2:Y:S04]  /*17300*/  LDL R26, [R1+0x15a8] ;  /* 0x0015a800011a7983 */ /* 0x000ea80000100800 */
[----:B------:R0:W4:Y:S04]  /*17310*/  @!P0 LDG.E.U16 R7, [R4.64] ;  /* 0x0000000604078981 */ /* 0x000128000c1e1500 */
[----:B------:R-:W-:Y:S01]  /*17320*/  STS.U16 [R20+0x9500], R28 ;  /* 0x0095001c14007388 */ /* 0x000fe20000000400 */
[----:B0-----:R-:W-:-:S02]  /*17330*/  @!P0 IMAD.MOV.U32 R4, RZ, RZ, R6 ;  /* 0x000000ffff048224 */ /* 0x001fc400078e0006 */
[----:B---3--:R-:W-:-:S05]  /*17340*/  @!P0 IMAD.MOV.U32 R5, RZ, RZ, R29 ;  /* 0x000000ffff058224 */ /* 0x008fca00078e001d */
[----:B------:R0:W3:Y:S04]  /*17350*/  @!P0 LDG.E.U16 R2, [R4.64] ;  /* 0x0000000604028981 */ /* 0x0000e8000c1e1500 */
[----:B----4-:R1:W-:Y:S04]  /*17360*/  STL [R1+0x10], R7 ;  /* 0x0000100701007387 */ /* 0x0103e80000100800 */
[----:B-1----:R-:W4:Y:S04]  /*17370*/  LDL R7, [R1+0x15ac] ;  /* 0x0015ac0001077983 */ /* 0x002f280000100800 */
[----:B------:R-:W2:Y:S04]  /*17380*/  LDL.LU R28, [R1+0x7c] ;  /* 0x00007c00011c7983 */ /* 0x000ea80000300800 */
[----:B------:R-:W2:Y:S04]  /*17390*/  LDL R6, [R1+0x159c] ;  /* 0x00159c0001067983 */ /* 0x000ea80000100800 */
[----:B------:R-:W2:Y:S04]  /*173a0*/  LDL.LU R29, [R1+0x80] ;  /* 0x00008000011d7983 */ /* 0x000ea80000300800 */
[----:B0-----:R-:W2:Y:S04]  /*173b0*/  LDL R4, [R1+0x15b8] ;  /* 0x0015b80001047983 */ /* 0x001ea80000100800 */
[----:B------:R-:W2:Y:S04]  /*173c0*/  LDL R5, [R1+0x15bc] ;  /* 0x0015bc0001057983 */ /* 0x000ea80000100800 */
[----:B------:R0:W-:Y:S02]  /*173d0*/  STS.U16 [R20+0xa400], R23 ;  /* 0x00a4001714007388 */ /* 0x0001e40000000400 */
[----:B0-----:R-:W-:-:S02]  /*173e0*/  PRMT R23, RZ, 0x7610, R23 ;  /* 0x00007610ff177816 */ /* 0x001fc40000000017 */
[----:B--2---:R-:W-:-:S04]  /*173f0*/  @!P0 LOP3.LUT R5, R5, R4, RZ, 0x3c, !PT ;  /* 0x0000000405058212 */ /* 0x004fc800078e3cff */
[----:B------:R-:W-:-:S04]  /*17400*/  @!P0 LOP3.LUT R4, R5, R4, RZ, 0x3c, !PT ;  /* 0x0000000405048212 */ /* 0x000fc800078e3cff */
[----:B------:R-:W-:-:S05]  /*17410*/  @!P0 LOP3.LUT R5, R5, R4, RZ, 0x3c, !PT ;  /* 0x0000000405058212 */ /* 0x000fca00078e3cff */
[----:B------:R4:W2:Y:S01]  /*17420*/  @!P0 LDG.E.U16 R23, [R4.64] ;  /* 0x0000000604178981 */ /* 0x0008a2000c1e1500 */
[----:B------:R-:W-:-:S03]  /*17430*/  PRMT R19, RZ, 0x7610, R19 ;  /* 0x00007610ff137816 */ /* 0x000fc60000000013 */
[----:B---3--:R-:W-:Y:S04]  /*17440*/  STL [R1+0x3a24], R2 ;  /* 0x003a240201007387 */ /* 0x008fe80000100800 */
[----:B------:R-:W-:Y:S01]  /*17450*/  STL [R1+0x3a28], R2 ;  /* 0x003a280201007387 */ /* 0x000fe20000100800 */
[----:B----4-:R-:W-:Y:S02]  /*17460*/  @!P0 IMAD.MOV.U32 R4, RZ, RZ, R7 ;  /* 0x000000ffff048224 */ /* 0x010fe400078e0007 */
[----:B------:R-:W-:-:S05]  /*17470*/  @!P0 IMAD.MOV.U32 R5, RZ, RZ, R26 ;  /* 0x000000ffff058224 */ /* 0x000fca00078e001a */
[----:B------:R0:W3:Y:S04]  /*17480*/  @!P0 LDG.E.U16 R19, [R4.64] ;  /* 0x0000000604138981 */ /* 0x0000e8000c1e1500 */
[----:B--2---:R-:W-:Y:S04]  /*17490*/  STL [R1+0x3a2c], R23 ;  /* 0x003a2c1701007387 */ /* 0x004fe80000100800 */
[----:B------:R-:W-:Y:S04]  /*174a0*/  STL [R1+0x3a30], R23 ;  /* 0x003a301701007387 */ /* 0x000fe80000100800 */
[----:B------:R-:W2:Y:S04]  /*174b0*/  LDL.LU R26, [R1+0x4] ;  /* 0x00000400011a7983 */ /* 0x000ea80000300800 */
[----:B0-----:R-:W4:Y:S01]  /*174c0*/  LDL R5, [R1+0x1598] ;  /* 0x0015980001057983 */ /* 0x001f220000100800 */
[----:B------:R-:W-:-:S03]  /*174d0*/  @!P0 IMAD.MOV.U32 R4, RZ, RZ, R6 ;  /* 0x000000ffff048224 */ /* 0x000fc600078e0006 */
[----:B------:R-:W-:Y:S04]  /*174e0*/  STS.U16 [R20+0xa500], R22 ;  /* 0x00a5001614007388 */ /* 0x000fe80000000400 */
[----:B------:R0:W-:Y:S02]  /*174f0*/  STS.U16 [R20+0xb400], R13 ;  /* 0x00b4000d14007388 */ /* 0x0001e40000000400 */
[----:B0-----:R-:W-:-:S06]  /*17500*/  PRMT R13, RZ, 0x7610, R13 ;  /* 0x00007610ff0d7816 */ /* 0x001fcc000000000d */
[----:B----4-:R0:W4:Y:S04]  /*17510*/  @!P0 LDG.E.U16 R13, [R4.64] ;  /* 0x00000006040d8981 */ /* 0x010128000c1e1500 */
[----:B0-----:R-:W2:Y:S04]  /*17520*/  LDL R4, [R1+0x1588] ;  /* 0x0015880001047983 */ /* 0x001ea80000100800 */
[----:B------:R-:W2:Y:S04]  /*17530*/  LDL R5, [R1+0x158c] ;  /* 0x00158c0001057983 */ /* 0x000ea80000100800 */
[----:B------:R-:W0:Y:S04]  /*17540*/  S2R R7, SR_TID.X ;  /* 0x0000000000077919 */ /* 0x000e280000002100 */
[----:B------:R1:W-:Y:S02]  /*17550*/  STS.U16 [R20+0xb500], R12 ;  /* 0x00b5000c14007388 */ /* 0x0003e40000000400 */
[----:B-1----:R-:W-:-:S02]  /*17560*/  PRMT R12, RZ, 0x7610, R12 ;  /* 0x00007610ff0c7816 */ /* 0x002fc4000000000c */
[----:B0-----:R-:W-:Y:S02]  /*17570*/  LOP3.LUT R6, R7, 0x7f, RZ, 0xc0, !PT ;  /* 0x0000007f07067812 */ /* 0x001fe400078ec0ff */
[----:B------:R-:W3:Y:S04]  /*17580*/  LDL R7, [R1+0x155c] ;  /* 0x00155c0001077983 */ /* 0x000ee80000100800 */
[----:B------:R-:W3:Y:S01]  /*17590*/  LDL.LU R20, [R1] ;  /* 0x0000000001147983 */ /* 0x000ee20000300800 */
[----:B--2---:R-:W-:-:S04]  /*175a0*/  @!P0 LOP3.LUT R5, R5, R4, RZ, 0x3c, !PT ;  /* 0x0000000405058212 */ /* 0x004fc800078e3cff */
[----:B------:R-:W-:-:S04]  /*175b0*/  @!P0 LOP3.LUT R4, R5, R4, RZ, 0x3c, !PT ;  /* 0x0000000405048212 */ /* 0x000fc800078e3cff */
[----:B------:R-:W-:-:S05]  /*175c0*/  @!P0 LOP3.LUT R5, R5, R4, RZ, 0x3c, !PT ;  /* 0x0000000405058212 */ /* 0x000fca00078e3cff */
[----:B------:R0:W2:Y:S04]  /*175d0*/  @!P0 LDG.E.U16 R12, [R4.64] ;  /* 0x00000006040c8981 */ /* 0x0000a8000c1e1500 */
[----:B0-----:R-:W2:Y:S04]  /*175e0*/  LDL R4, [R1+0x1578] ;  /* 0x0015780001047983 */ /* 0x001ea80000100800 */
[----:B------:R-:W2:Y:S01]  /*175f0*/  LDL R5, [R1+0x157c] ;  /* 0x00157c0001057983 */ /* 0x000ea20000100800 */
[----:B------:R-:W-:Y:S01]  /*17600*/  IMAD.SHL.U32 R6, R6, 0x2, RZ ;  /* 0x0000000206067824 */ /* 0x000fe200078e00ff */
[----:B------:R-:W-:-:S04]  /*17610*/  PRMT R22, RZ, 0x7610, R22 ;  /* 0x00007610ff167816 */ /* 0x000fc80000000016 */
[----:B------:R-:W-:-:S05]  /*17620*/  LOP3.LUT R6, R6, 0x30, RZ, 0x3c, !PT ;  /* 0x0000003006067812 */ /* 0x000fca00078e3cff */
[----:B------:R0:W-:Y:S04]  /*17630*/  STS.U16 [R6+0x8600], R28 ;  /* 0x0086001c06007388 */ /* 0x0001e80000000400 */
[----:B0-----:R-:W3:Y:S04]  /*17640*/  LDL.LU R28, [R1+0x3b44] ;  /* 0x003b4400011c7983 */ /* 0x001ee80000300800 */
[----:B------:R0:W-:Y:S01]  /*17650*/  STS.U16 [R6+0x8700], R29 ;  /* 0x0087001d06007388 */ /* 0x0001e20000000400 */
[----:B--2---:R-:W-:-:S04]  /*17660*/  @!P0 LOP3.LUT R5, R5, R4, RZ, 0x3c, !PT ;  /* 0x0000000405058212 */ /* 0x004fc800078e3cff */
[----:B------:R-:W-:-:S04]  /*17670*/  @!P0 LOP3.LUT R4, R5, R4, RZ, 0x3c, !PT ;  /* 0x0000000405048212 */ /* 0x000fc800078e3cff */
[----:B------:R-:W-:-:S05]  /*17680*/  @!P0 LOP3.LUT R5, R5, R4, RZ, 0x3c, !PT ;  /* 0x0000000405058212 */ /* 0x000fca00078e3cff */
[----:B------:R1:W2:Y:S04]  /*17690*/  @!P0 LDG.E.U16 R22, [R4.64] ;  /* 0x0000000604168981 */ /* 0x0002a8000c1e1500 */
[----:B-1----:R-:W2:Y:S04]  /*176a0*/  LDL R4, [R1+0x1568] ;  /* 0x0015680001047983 */ /* 0x002ea80000100800 */
[----:B------:R-:W2:Y:S04]  /*176b0*/  LDL R5, [R1+0x156c] ;  /* 0x00156c0001057983 */ /* 0x000ea80000100800 */
[----:B0-----:R-:W3:Y:S01]  /*176c0*/  LDL.LU R29, [R1+0x3b40] ;  /* 0x003b4000011d7983 */ /* 0x001ee20000300800 */
[----:B--2---:R-:W-:-:S04]  /*176d0*/  @!P0 LOP3.LUT R5, R5, R4, RZ, 0x3c, !PT ;  /* 0x0000000405058212 */ /* 0x004fc800078e3cff */
[C---:B------:R-:W-:Y:S02]  /*176e0*/  @!P0 LOP3.LUT R4, R5.reuse, R4, RZ, 0x3c, !PT ;  /* 0x0000000405048212 */ /* 0x040fe400078e3cff */
[----:B---3--:R-:W-:Y:S02]  /*176f0*/  PRMT R29, RZ, 0x7610, R29 ;  /* 0x00007610ff1d7816 */ /* 0x008fe4000000001d */
[----:B------:R-:W-:-:S05]  /*17700*/  @!P0 LOP3.LUT R5, R5, R4, RZ, 0x3c, !PT ;  /* 0x0000000405058212 */ /* 0x000fca00078e3cff */
[----:B------:R-:W2:Y:S04]  /*17710*/  @!P0 LDG.E.U16 R29, [R4.64] ;  /* 0x00000006041d8981 */ /* 0x000ea8000c1e1500 */
[----:B--2---:R0:W-:Y:S04]  /*17720*/  STL [R1+0x10fc], R29 ;  /* 0x0010fc1d01007387 */ /* 0x0041e80000100800 */
[----:B0-----:R-:W2:Y:S04]  /*17730*/  LDL.LU R29, [R1+0x3b3c] ;  /* 0x003b3c00011d7983 */ /* 0x001ea80000300800 */
[----:B------:R-:W3:Y:S04]  /*17740*/  LDL.LU R4, [R1+0x50] ;  /* 0x0000500001047983 */ /* 0x000ee80000300800 */
[----:B------:R-:W2:Y:S01]  /*17750*/  LDL R5, [R1+0x1558] ;  /* 0x0015580001057983 */ /* 0x000ea20000100800 */
[----:B------:R-:W-:-:S03]  /*17760*/  PRMT R3, RZ, 0x7610, R3 ;  /* 0x00007610ff037816 */ /* 0x000fc60000000003 */
[----:B---3--:R0:W-:Y:S02]  /*17770*/  STS.U16 [R6+0x9600], R4 ;  /* 0x0096000406007388 */ /* 0x0081e40000000400 */
[----:B0-----:R-:W-:Y:S02]  /*17780*/  @!P0 IMAD.MOV.U32 R4, RZ, RZ, R7 ;  /* 0x000000ffff048224 */ /* 0x001fe400078e0007 */
[----:B------:R-:W3:Y:S04]  /*17790*/  LDL.LU R7, [R1+0x90] ;  /* 0x0000900001077983 */ /* 0x000ee80000300800 */
[----:B--2---:R0:W2:Y:S04]  /*177a0*/  @!P0 LDG.E.U16 R3, [R4.64] ;  /* 0x0000000604038981 */ /* 0x0040a8000c1e1500 */
[----:B0-----:R-:W2:Y:S04]  /*177b0*/  LDL R4, [R1+0x1548] ;  /* 0x0015480001047983 */ /* 0x001ea80000100800 */
[----:B------:R-:W2:Y:S01]  /*177c0*/  LDL R5, [R1+0x154c] ;  /* 0x00154c0001057983 */ /* 0x000ea20000100800 */
[----:B------:R-:W-:-:S02]  /*177d0*/  PRMT R28, RZ, 0x7610, R28 ;  /* 0x00007610ff1c7816 */ /* 0x000fc4000000001c */
[----:B--2---:R-:W-:-:S04]  /*177e0*/  @!P0 LOP3.LUT R5, R5, R4, RZ, 0x3c, !PT ;  /* 0x0000000405058212 */ /* 0x004fc800078e3cff */
[----:B------:R-:W-:-:S04]  /*177f0*/  @!P0 LOP3.LUT R4, R5, R4, RZ, 0x3c, !PT ;  /* 0x0000000405048212 */ /* 0x000fc800078e3cff */
[----:B------:R-:W-:-:S05]  /*17800*/  @!P0 LOP3.LUT R5, R5, R4, RZ, 0x3c, !PT ;  /* 0x0000000405058212 */ /* 0x000fca00078e3cff */
[----:B------:R-:W2:Y:S04]  /*17810*/  @!P0 LDG.E.U16 R28, [R4.64] ;  /* 0x00000006041c8981 */ /* 0x000ea8000c1e1500 */
[----:B------:R0:W-:Y:S04]  /*17820*/  STL [R1+0x10f8], R3 ;  /* 0x0010f80301007387 */ /* 0x0001e80000100800 */
[----:B------:R1:W-:Y:S04]  /*17830*/  STS.U16 [R6+0x9700], R29 ;  /* 0x0097001d06007388 */ /* 0x0003e80000000400 */
[----:B0-----:R-:W3:Y:S04]  /*17840*/  LDL R3, [R1+0x151c] ;  /* 0x00151c0001037983 */ /* 0x001ee80000100800 */
[----:B-1----:R-:W3:Y:S04]  /*17850*/  LDL.LU R29, [R1+0x94] ;  /* 0x00009400011d7983 */ /* 0x002ee80000300800 */
        /* <DEDUP_REMOVED lines=9> */
[----:B------:R0:W-:Y:S04]  /*178f0*/  STS.U16 [R6+0xa600], R26 ;  /* 0x00a6001a06007388 */ /* 0x0001e80000000400 */
[----:B0-----:R-:W3:Y:S04]  /*17900*/  LDL.LU R26, [R1+0x78] ;  /* 0x00007800011a7983 */ /* 0x001ee80000300800 */
[----:B--2---:R0:W-:Y:S04]  /*17910*/  STL [R1+0x10f0], R28 ;  /* 0x0010f01c01007387 */ /* 0x0041e80000100800 */
[----:B0-----:R-:W2:Y:S04]  /*17920*/  LDL.LU R28, [R1+0x3b34] ;  /* 0x003b3400011c7983 */ /* 0x001ea80000300800 */
[----:B------:R-:W3:Y:S04]  /*17930*/  LDL R4, [R1+0x1528] ;  /* 0x0015280001047983 */ /* 0x000ee80000100800 */
[----:B------:R-:W3:Y:S04]  /*17940*/  LDL R5, [R1+0x152c] ;  /* 0x00152c0001057983 */ /* 0x000ee80000100800 */
[----:B------:R0:W-:Y:S04]  /*17950*/  STS.U16 [R6+0xa700], R20 ;  /* 0x00a7001406007388 */ /* 0x0001e80000000400 */
[----:B0-----:R-:W4:Y:S01]  /*17960*/  LDL.LU R20, [R1+0x74] ;  /* 0x0000740001147983 */ /* 0x001f220000300800 */
[----:B--2---:R-:W-:-:S02]  /*17970*/  PRMT R28, RZ, 0x7610, R28 ;  /* 0x00007610ff1c7816 */ /* 0x004fc4000000001c */
[----:B---3--:R-:W-:-:S04]  /*17980*/  @!P0 LOP3.LUT R5, R5, R4, RZ, 0x3c, !PT ;  /* 0x0000000405058212 */ /* 0x008fc800078e3cff */
[----:B------:R-:W-:-:S04]  /*17990*/  @!P0 LOP3.LUT R4, R5, R4, RZ, 0x3c, !PT ;  /* 0x0000000405048212 */ /* 0x000fc800078e3cff */
[----:B------:R-:W-:-:S05]  /*179a0*/  @!P0 LOP3.LUT R5, R5, R4, RZ, 0x3c, !PT ;  /* 0x0000000405058212 */ /* 0x000fca00078e3cff */
[----:B------:R0:W2:Y:S04]  /*179b0*/  @!P0 LDG.E.U16 R28, [R4.64] ;  /* 0x00000006041c8981 */ /* 0x0000a8000c1e1500 */
[----:B0-----:R-:W3:Y:S01]  /*179c0*/  LDL R5, [R1+0x1518] ;  /* 0x0015180001057983 */ /* 0x001ee20000100800 */
[----:B------:R-:W-:-:S03]  /*179d0*/  @!P0 IMAD.MOV.U32 R4, RZ, RZ, R3 ;  /* 0x000000ffff048224 */ /* 0x000fc600078e0003 */
[----:B------:R0:W-:Y:S01]  /*179e0*/  STS.U16 [R6+0xb600], R17 ;  /* 0x00b6001106007388 */ /* 0x0001e20000000400 */
[----:B------:R-:W-:Y:S02]  /*179f0*/  LOP3.LUT R3, R21, 0x7f, RZ, 0xc0, !PT ;  /* 0x0000007f15037812 */ /* 0x000fe400078ec0ff */
[----:B0-----:R-:W-:Y:S01]  /*17a00*/  PRMT R17, RZ, 0x7610, R17 ;  /* 0x00007610ff117816 */ /* 0x001fe20000000011 */
[----:B--2---:R0:W-:Y:S04]  /*17a10*/  STL [R1+0x10ec], R28 ;  /* 0x0010ec1c01007387 */ /* 0x0041e80000100800 */
[----:B0-----:R-:W2:Y:S04]  /*17a20*/  LDL.LU R28, [R1+0x1c] ;  /* 0x00001c00011c7983 */ /* 0x001ea80000300800 */
[----:B------:R-:W2:Y:S04]  /*17a30*/  LDL.LU R21, [R1+0x8] ;  /* 0x0000080001157983 */ /* 0x000ea80000300800 */
[----:B---3--:R0:W3:Y:S04]  /*17a40*/  @!P0 LDG.E.U16 R17, [R4.64] ;  /* 0x0000000604118981 */ /* 0x0080e8000c1e1500 */
[----:B0-----:R-:W2:Y:S04]  /*17a50*/  LDL R4, [R1+0x1508] ;  /* 0x0015080001047983 */ /* 0x001ea80000100800 */
[----:B------:R-:W2:Y:S04]  /*17a60*/  LDL R5, [R1+0x150c] ;  /* 0x00150c0001057983 */ /* 0x000ea80000100800 */
[----:B------:R0:W-:Y:S01]  /*17a70*/  STS.U16 [R6+0xb700], R16 ;  /* 0x00b7001006007388 */ /* 0x0001e20000000400 */
[----:B------:R-:W-:Y:S01]  /*17a80*/  IMAD.SHL.U32 R3, R3, 0x2, RZ ;  /* 0x0000000203037824 */ /* 0x000fe200078e00ff */
[----:B0-----:R-:W-:-:S04]  /*17a90*/  PRMT R16, RZ, 0x7610, R16 ;  /* 0x00007610ff107816 */ /* 0x001fc80000000010 */
[----:B------:R-:W-:-:S05]  /*17aa0*/  LOP3.LUT R3, R3, 0x40, RZ, 0x3c, !PT ;  /* 0x0000004003037812 */ /* 0x000fca00078e3cff */
[----:B------:R0:W-:Y:S04]  /*17ab0*/  STS.U16 [R3+0x8800], R7 ;  /* 0x0088000703007388 */ /* 0x0001e80000000400 */
[----:B---3--:R-:W-:Y:S04]  /*17ac0*/  STL [R1+0x3a10], R17 ;  /* 0x003a101101007387 */ /* 0x008fe80000100800 */
[----:B------:R-:W3:Y:S01]  /*17ad0*/  LDL.LU R6, [R1+0x3b30] ;  /* 0x003b300001067983 */ /* 0x000ee20000300800 */
        /* <DEDUP_REMOVED lines=12> */
[----:B------:R-:W-:Y:S04]  /*17ba0*/  STS.U16 [R3+0x8900], R29 ;  /* 0x0089001d03007388 */ /* 0x000fe80000000400 */
[----:B--2---:R0:W-:Y:S04]  /*17bb0*/  STL [R1+0x1104], R7 ;  /* 0x0011040701007387 */ /* 0x0041e80000100800 */
[----:B0-----:R-:W2:Y:S04]  /*17bc0*/  LDL.LU R7, [R1+0x3b28] ;  /* 0x003b280001077983 */ /* 0x001ea80000300800 */
[----:B------:R-:W3:Y:S04]  /*17bd0*/  LDL R4, [R1+0x14e8] ;  /* 0x0014e80001047983 */ /* 0x000ee80000100800 */
[----:B------:R-:W3:Y:S04]  /*17be0*/  LDL R5, [R1+0x14ec] ;  /* 0x0014ec0001057983 */ /* 0x000ee80000100800 */
[----:B------:R-:W2:Y:S01]  /*17bf0*/  LDL.LU R29, [R1+0x3b24] ;  /* 0x003b2400011d7983 */ /* 0x000ea20000300800 */
[----:B---3--:R-:W-:-:S04]  /*17c00*/  @!P0 LOP3.LUT R5, R5, R4, RZ, 0x3c, !PT ;  /* 0x0000000405058212 */ /* 0x008fc800078e3cff */
[C---:B------:R-:W-:Y:S02]  /*17c10*/  @!P0 LOP3.LUT R4, R5.reuse, R4, RZ, 0x3c, !PT ;  /* 0x0000000405048212 */ /* 0x040fe400078e3cff */
[----:B--2---:R-:W-:Y:S02]  /*17c20*/  PRMT R29, RZ, 0x7610, R29 ;  /* 0x00007610ff1d7816 */ /* 0x004fe4000000001d */
[----:B------:R-:W-:-:S05]  /*17c30*/  @!P0 LOP3.LUT R5, R5, R4, RZ, 0x3c, !PT ;  /* 0x0000000405058212 */ /* 0x000fca00078e3cff */
[----:B------:R0:W2:Y:S04]  /*17c40*/  @!P0 LDG.E.U16 R29, [R4.64] ;  /* 0x00000006041d8981 */ /* 0x0000a8000c1e1500 */
[----:B------:R-:W-:Y:S04]  /*17c50*/  STS.U16 [R3+0x9800], R26 ;  /* 0x0098001a03007388 */ /* 0x000fe80000000400 */
[----:B0-----:R-:W3:Y:S04]  /*17c60*/  LDL R4, [R1+0x14d8] ;  /* 0x0014d80001047983 */ /* 0x001ee80000100800 */
[----:B------:R-:W3:Y:S04]  /*17c70*/  LDL R5, [R1+0x14dc] ;  /* 0x0014dc0001057983 */ /* 0x000ee80000100800 */
[----:B--2---:R0:W-:Y:S04]  /*17c80*/  STL [R1+0x1124], R29 ;  /* 0x0011241d01007387 */ /* 0x0041e80000100800 */
[----:B0-----:R-:W2:Y:S04]  /*17c90*/  LDL.LU R29, [R1+0xa0] ;  /* 0x0000a000011d7983 */ /* 0x001ea80000300800 */
[----:B------:R-:W2:Y:S01]  /*17ca0*/  LDL.LU R26, [R1+0x3b20] ;  /* 0x003b2000011a7983 */ /* 0x000ea20000300800 */
[----:B---3--:R-:W-:-:S04]  /*17cb0*/  @!P0 LOP3.LUT R5, R5, R4, RZ, 0x3c, !PT ;  /* 0x0000000405058212 */ /* 0x008fc800078e3cff */
[----:B------:R-:W-:-:S04]  /*17cc0*/  @!P0 LOP3.LUT R4, R5, R4, RZ, 0x3c, !PT ;  /* 0x0000000405048212 */ /* 0x000fc800078e3cff */
[----:B------:R-:W-:Y:S02]  /*17cd0*/  @!P0 LOP3.LUT R5, R5, R4, RZ, 0x3c, !PT ;  /* 0x0000000405058212 */ /* 0x000fe400078e3cff */
[----:B--2---:R-:W-:-:S06]  /*17ce0*/  PRMT R26, RZ, 0x7610, R26 ;  /* 0x00007610ff1a7816 */ /* 0x004fcc000000001a */
[----:B------:R-:W2:Y:S04]  /*17cf0*/  @!P0 LDG.E.U16 R26, [R4.64] ;  /* 0x00000006041a8981 */ /* 0x000ea8000c1e1500 */
[----:B----4-:R-:W-:Y:S04]  /*17d00*/  STS.U16 [R3+0x9900], R20 ;  /* 0x0099001403007388 */ /* 0x010fe80000000400 */
[----:B--2---:R0:W-:Y:S04]  /*17d10*/  STL [R1+0x1120], R26 ;  /* 0x0011201a01007387 */ /* 0x0041e80000100800 */
[----:B0-----:R-:W2:Y:S04]  /*17d20*/  LDL.LU R26, [R1+0x3b1c] ;  /* 0x003b1c00011a7983 */ /* 0x001ea80000300800 */
[----:B------:R-:W3:Y:S04]  /*17d30*/  LDL R4, [R1+0x14c8] ;  /* 0x0014c80001047983 */ /* 0x000ee80000100800 */
[----:B------:R-:W3:Y:S04]  /*17d40*/  LDL R5, [R1+0x14cc] ;  /* 0x0014cc0001057983 */ /* 0x000ee80000100800 */
[----:B------:R-:W4:Y:S01]  /*17d50*/  LDL.LU R20, [R1+0x3b18] ;  /* 0x003b180001147983 */ /* 0x000f220000300800 */
[----:B---3--:R-:W-:-:S04]  /*17d60*/  @!P0 LOP3.LUT R5, R5, R4, RZ, 0x3c, !PT ;  /* 0x0000000405058212 */ /* 0x008fc800078e3cff */
[C---:B------:R-:W-:Y:S02]  /*17d70*/  @!P0 LOP3.LUT R4, R5.reuse, R4, RZ, 0x3c, !PT ;  /* 0x0000000405048212 */ /* 0x040fe400078e3cff */
[----:B----4-:R-:W-:Y:S02]  /*17d80*/  PRMT R20, RZ, 0x7610, R20 ;  /* 0x00007610ff147816 */ /* 0x010fe40000000014 */
[----:B------:R-:W-:-:S05]  /*17d90*/  @!P0 LOP3.LUT R5, R5, R4, RZ, 0x3c, !PT ;  /* 0x0000000405058212 */ /* 0x000fca00078e3cff */
[----:B------:R-:W3:Y:S04]  /*17da0*/  @!P0 LDG.E.U16 R20, [R4.64] ;  /* 0x0000000604148981 */ /* 0x000ee8000c1e1500 */
[----:B------:R-:W-:Y:S04]  /*17db0*/  STS.U16 [R3+0xa800], R28 ;  /* 0x00a8001c03007388 */ /* 0x000fe80000000400 */
[----:B---3--:R0:W-:Y:S04]  /*17dc0*/  STL [R1+0x111c], R20 ;  /* 0x00111c1401007387 */ /* 0x0081e80000100800 */
[----:B0-----:R-:W3:Y:S04]  /*17dd0*/  LDL.LU R20, [R1+0x3b14] ;  /* 0x003b140001147983 */ /* 0x001ee80000300800 */
[----:B------:R-:W4:Y:S04]  /*17de0*/  LDL R4, [R1+0x14b8] ;  /* 0x0014b80001047983 */ /* 0x000f280000100800 */
[----:B------:R-:W4:Y:S04]  /*17df0*/  LDL R5, [R1+0x14bc] ;  /* 0x0014bc0001057983 */ /* 0x000f280000100800 */
[----:B------:R-:W2:Y:S01]  /*17e00*/  LDL.LU R28, [R1+0x3b10] ;  /* 0x003b1000011c7983 */ /* 0x000ea20000300800 */
[----:B----4-:R-:W-:-:S04]  /*17e10*/  @!P0 LOP3.LUT R5, R5, R4, RZ, 0x3c, !PT ;  /* 0x0000000405058212 */ /* 0x010fc800078e3cff */
[C---:B------:R-:W-:Y:S02]  /*17e20*/  @!P0 LOP3.LUT R4, R5.reuse, R4, RZ, 0x3c, !PT ;  /* 0x0000000405048212 */ /* 0x040fe400078e3cff */
[----:B--2---:R-:W-:Y:S02]  /*17e30*/  PRMT R28, RZ, 0x7610, R28 ;  /* 0x00007610ff1c7816 */ /* 0x004fe4000000001c */
[----:B------:R-:W-:-:S05]  /*17e40*/  @!P0 LOP3.LUT R5, R5, R4, RZ, 0x3c, !PT ;  /* 0x0000000405058212 */ /* 0x000fca00078e3cff */
[----:B------:R0:W2:Y:S04]  /*17e50*/  @!P0 LDG.E.U16 R28, [R4.64] ;  /* 0x00000006041c8981 */ /* 0x0000a8000c1e1500 */
[----:B------:R-:W-:Y:S04]  /*17e60*/  STS.U16 [R3+0xa900], R21 ;  /* 0x00a9001503007388 */ /* 0x000fe80000000400 */
[----:B0-----:R-:W4:Y:S04]  /*17e70*/  LDL R4, [R1+0x14a8] ;  /* 0x0014a80001047983 */ /* 0x001f280000100800 */
[----:B------:R-:W4:Y:S04]  /*17e80*/  LDL R5, [R1+0x14ac] ;  /* 0x0014ac0001057983 */ /* 0x000f280000100800 */
[----:B--2---:R0:W-:Y:S04]  /*17e90*/  STL [R1+0x1118], R28 ;  /* 0x0011181c01007387 */ /* 0x0041e80000100800 */
[----:B0-----:R-:W2:Y:S04]  /*17ea0*/  LDL.LU R28, [R1+0x88] ;  /* 0x00008800011c7983 */ /* 0x001ea80000300800 */
[----:B------:R-:W2:Y:S01]  /*17eb0*/  LDL.LU R21, [R1+0x3b0c] ;  /* 0x003b0c0001157983 */ /* 0x000ea20000300800 */
[----:B----4-:R-:W-:-:S04]  /*17ec0*/  @!P0 LOP3.LUT R5, R5, R4, RZ, 0x3c, !PT ;  /* 0x0000000405058212 */ /* 0x010fc800078e3cff */
[----:B------:R-:W-:-:S04]  /*17ed0*/  @!P0 LOP3.LUT R4, R5, R4, RZ, 0x3c, !PT ;  /* 0x0000000405048212 */ /* 0x000fc800078e3cff */
[----:B------:R-:W-:Y:S02]  /*17ee0*/  @!P0 LOP3.LUT R5, R5, R4, RZ, 0x3c, !PT ;  /* 0x0000000405058212 */ /* 0x000fe400078e3cff */
[----:B--2---:R-:W-:-:S06]  /*17ef0*/  PRMT R21, RZ, 0x7610, R21 ;  /* 0x00007610ff157816 */ /* 0x004fcc0000000015 */
[----:B------:R-:W2:Y:S04]  /*17f00*/  @!P0 LDG.E.U16 R21, [R4.64] ;  /* 0x0000000604158981 */ /* 0x000ea8000c1e1500 */
[----:B--2---:R0:W-:Y:S04]  /*17f10*/  STL [R1+0x1114], R21 ;  /* 0x0011141501007387 */ /* 0x0041e80000100800 */
[----:B0-----:R-:W2:Y:S04]  /*17f20*/  LDL.LU R21, [R1+0x3b08] ;  /* 0x003b080001157983 */ /* 0x001ea80000300800 */
[----:B------:R-:W4:Y:S04]  /*17f30*/  LDL R4, [R1+0x1498] ;  /* 0x0014980001047983 */ /* 0x000f280000100800 */
[----:B------:R-:W4:Y:S01]  /*17f40*/  LDL R5, [R1+0x149c] ;  /* 0x00149c0001057983 */ /* 0x000f220000100800 */
[----:B------:R-:W-:-:S02]  /*17f50*/  PRMT R24, RZ, 0x7610, R24 ;  /* 0x00007610ff187816 */ /* 0x000fc40000000018 */
[----:B----4-:R-:W-:-:S04]  /*17f60*/  @!P0 LOP3.LUT R5, R5, R4, RZ, 0x3c, !PT ;  /* 0x0000000405058212 */ /* 0x010fc800078e3cff */
[----:B------:R-:W-:-:S04]  /*17f70*/  @!P0 LOP3.LUT R4, R5, R4, RZ, 0x3c, !PT ;  /* 0x0000000405048212 */ /* 0x000fc800078e3cff */
[----:B------:R-:W-:-:S05]  /*17f80*/  @!P0 LOP3.LUT R5, R5, R4, RZ, 0x3c, !PT ;  /* 0x0000000405058212 */ /* 0x000fca00078e3cff */
[----:B------:R0:W4:Y:S04]  /*17f90*/  @!P0 LDG.E.U16 R24, [R4.64] ;  /* 0x0000000604188981 */ /* 0x000128000c1e1500 */
[----:B0-----:R-:W2:Y:S04]  /*17fa0*/  LDL R4, [R1+0x1488] ;  /* 0x0014880001047983 */ /* 0x001ea80000100800 */
[----:B------:R-:W2:Y:S01]  /*17fb0*/  LDL R5, [R1+0x148c] ;  /* 0x00148c0001057983 */ /* 0x000ea20000100800 */
[----:B------:R-:W-:Y:S02]  /*17fc0*/  PRMT R26, RZ, 0x7610, R26 ;  /* 0x00007610ff1a7816 */ /* 0x000fe4000000001a */
[----:B--2---:R-:W-:-:S04]  /*17fd0*/  @!P0 LOP3.LUT R5, R5, R4, RZ, 0x3c, !PT ;  /* 0x0000000405058212 */ /* 0x004fc800078e3cff */
[----:B------:R-:W-:-:S04]  /*17fe0*/  @!P0 LOP3.LUT R4, R5, R4, RZ, 0x3c, !PT ;  /* 0x0000000405048212 */ /* 0x000fc800078e3cff */
[----:B------:R-:W-:-:S05]  /*17ff0*/  @!P0 LOP3.LUT R5, R5, R4, RZ, 0x3c, !PT ;  /* 0x0000000405058212 */ /* 0x000fca00078e3cff */
[----:B------:R-:W2:Y:S04]  /*18000*/  @!P0 LDG.E.U16 R26, [R4.64] ;  /* 0x00000006041a8981 */ /* 0x000ea8000c1e1500 */
[----:B------:R-:W-:Y:S04]  /*18010*/  STS.U16 [R3+0xb800], R21 ;  /* 0x00b8001503007388 */ /* 0x000fe80000000400 */
[----:B----4-:R0:W-:Y:S04]  /*18020*/  STL [R1+0x1110], R24 ;  /* 0x0011101801007387 */ /* 0x0101e80000100800 */
[----:B---3--:R1:W-:Y:S01]  /*18030*/  STS.U16 [R3+0xb900], R20 ;  /* 0x00b9001403007388 */ /* 0x0083e20000000400 */
[----:B0-----:R-:W-:-:S03]  /*18040*/  IMAD.SHL.U32 R24, R27, 0x2, RZ ;  /* 0x000000021b187824 */ /* 0x001fc600078e00ff */
[----:B-1----:R-:W3:Y:S04]  /*18050*/  LDL R3, [R1+0x145c] ;  /* 0x00145c0001037983 */ /* 0x002ee80000100800 */
[----:B------:R-:W4:Y:S04]  /*18060*/  LDL.LU R27, [R1+0x20] ;  /* 0x00002000011b7983 */ /* 0x000f280000300800 */
[----:B--2---:R0:W-:Y:S04]  /*18070*/  STL [R1+0x110c], R26 ;  /* 0x00110c1a01007387 */ /* 0x0041e80000100800 */
[----:B0-----:R-:W2:Y:S04]  /*18080*/  LDL.LU R26, [R1+0x3b04] ;  /* 0x003b0400011a7983 */ /* 0x001ea80000300800 */
[----:B------:R-:W2:Y:S04]  /*18090*/  LDL R4, [R1+0x1478] ;  /* 0x0014780001047983 */ /* 0x000ea80000100800 */
[----:B------:R-:W2:Y:S01]  /*180a0*/  LDL R5, [R1+0x147c] ;  /* 0x00147c0001057983 */ /* 0x000ea20000100800 */
[----:B------:R-:W-:-:S02]  /*180b0*/  PRMT R9, RZ, 0x7610, R9 ;  /* 0x00007610ff097816 */ /* 0x000fc40000000009 */
[----:B------:R-:W-:-:S05]  /*180c0*/  LOP3.LUT R24, R24, 0x50, RZ, 0x3c, !PT ;  /* 0x0000005018187812 */ /* 0x000fca00078e3cff */
[----:B------:R0:W-:Y:S04]  /*180d0*/  STS.U16 [R24+0x8a00], R29 ;  /* 0x008a001d18007388 */ /* 0x0001e80000000400 */
[----:B0-----:R-:W3:Y:S01]  /*180e0*/  LDL.LU R29, [R1+0x3b00] ;  /* 0x003b0000011d7983 */ /* 0x001ee20000300800 */
[----:B--2---:R-:W-:-:S04]  /*180f0*/  @!P0 LOP3.LUT R5, R5, R4, RZ, 0x3c, !PT ;  /* 0x0000000405058212 */ /* 0x004fc800078e3cff */
[----:B------:R-:W-:-:S04]  /*18100*/  @!P0 LOP3.LUT R4, R5, R4, RZ, 0x3c, !PT ;  /* 0x0000000405048212 */ /* 0x000fc800078e3cff */
[----:B------:R-:W-:-:S05]  /*18110*/  @!P0 LOP3.LUT R5, R5, R4, RZ, 0x3c, !PT ;  /* 0x0000000405058212 */ /* 0x000fca00078e3cff */
[----:B------:R0:W2:Y:S04]  /*18120*/  @!P0 LDG.E.U16 R9, [R4.64] ;  /* 0x0000000604098981 */ /* 0x0000a8000c1e1500 */
[----:B0-----:R-:W4:Y:S04]  /*18130*/  LDL R4, [R1+0x1468] ;  /* 0x0014680001047983 */ /* 0x001f280000100800 */
[----:B------:R-:W4:Y:S04]  /*18140*/  LDL R5, [R1+0x146c] ;  /* 0x00146c0001057983 */ /* 0x000f280000100800 */
[----:B---3--:R-:W-:Y:S04]  /*18150*/  STS.U16 [R24+0x8b00], R29 ;  /* 0x008b001d18007388 */ /* 0x008fe80000000400 */
[----:B--2---:R0:W-:Y:S04]  /*18160*/  STL [R1+0x1128], R9 ;  /* 0x0011280901007387 */ /* 0x0041e80000100800 */
[----:B0-----:R-:W2:Y:S04]  /*18170*/  LDL R9, [R1+0x143c] ;  /* 0x00143c0001097983 */ /* 0x001ea80000100800 */
[----:B------:R-:W3:Y:S01]  /*18180*/  LDL.LU R29, [R1+0x3afc] ;  /* 0x003afc00011d7983 */ /* 0x000ee20000300800 */
[----:B----4-:R-:W-:-:S04]  /*18190*/  @!P0 LOP3.LUT R5, R5, R4, RZ, 0x3c, !PT ;  /* 0x0000000405058212 */ /* 0x010fc800078e3cff */
[----:B------:R-:W-:-:S04]  /*181a0*/  @!P0 LOP3.LUT R4, R5, R4, RZ, 0x3c, !PT ;  /* 0x0000000405048212 */ /* 0x000fc800078e3cff */
[----:B------:R-:W-:Y:S02]  /*181b0*/  @!P0 LOP3.LUT R5, R5, R4, RZ, 0x3c, !PT ;  /* 0x0000000405058212 */ /* 0x000fe400078e3cff */
[----:B---3--:R-:W-:-:S06]  /*181c0*/  PRMT R29, RZ, 0x7610, R29 ;  /* 0x00007610ff1d7816 */ /* 0x008fcc000000001d */
[----:B------:R-:W3:Y:S04]  /*181d0*/  @!P0 LDG.E.U16 R29, [R4.64] ;  /* 0x00000006041d8981 */ /* 0x000ee8000c1e1500 */
[----:B---3--:R0:W-:Y:S04]  /*181e0*/  STL [R1+0x1130], R29 ;  /* 0x0011301d01007387 */ /* 0x0081e80000100800 */
[----:B0-----:R-:W3:Y:S04]  /*181f0*/  LDL.LU R29, [R1+0x3af8] ;  /* 0x003af800011d7983 */ /* 0x001ee80000300800 */
[----:B------:R-:W4:Y:S04]  /*18200*/  LDL.LU R4, [R1+0x84] ;  /* 0x0000840001047983 */ /* 0x000f280000300800 */
[----:B------:R-:W2:Y:S01]  /*18210*/  LDL R5, [R1+0x1458] ;  /* 0x0014580001057983 */ /* 0x000ea20000100800 */
[----:B---3--:R-:W-:-:S03]  /*18220*/  PRMT R29, RZ, 0x7610, R29 ;  /* 0x00007610ff1d7816 */ /* 0x008fc6000000001d */
[----:B----4-:R0:W-:Y:S02]  /*18230*/  STS.U16 [R24+0x9a00], R4 ;  /* 0x009a000418007388 */ /* 0x0101e40000000400 */
[----:B0-----:R-:W-:Y:S02]  /*18240*/  @!P0 IMAD.MOV.U32 R4, RZ, RZ, R3 ;  /* 0x000000ffff048224 */ /* 0x001fe400078e0003 */
[----:B------:R-:W3:Y:S04]  /*18250*/  LDL.LU R3, [R1+0xac] ;  /* 0x0000ac0001037983 */ /* 0x000ee80000300800 */
[----:B--2---:R0:W2:Y:S04]  /*18260*/  @!P0 LDG.E.U16 R29, [R4.64] ;  /* 0x00000006041d8981 */ /* 0x0040a8000c1e1500 */
[----:B------:R1:W-:Y:S04]  /*18270*/  STS.U16 [R24+0x9b00], R28 ;  /* 0x009b001c18007388 */ /* 0x0003e80000000400 */
[----:B0-----:R-:W4:Y:S04]  /*18280*/  LDL R4, [R1+0x1448] ;  /* 0x0014480001047983 */ /* 0x001f280000100800 */
[----:B------:R-:W4:Y:S04]  /*18290*/  LDL R5, [R1+0x144c] ;  /* 0x00144c0001057983 */ /* 0x000f280000100800 */
[----:B-1----:R-:W2:Y:S01]  /*182a0*/  LDL.LU R28, [R1+0x3af4] ;  /* 0x003af400011c7983 */ /* 0x002ea20000300800 */
[----:B----4-:R-:W-:-:S04]  /*182b0*/  @!P0 LOP3.LUT R5, R5, R4, RZ, 0x3c, !PT ;  /* 0x0000000405058212 */ /* 0x010fc800078e3cff */
[C---:B------:R-:W-:Y:S02]  /*182c0*/  @!P0 LOP3.LUT R4, R5.reuse, R4, RZ, 0x3c, !PT ;  /* 0x0000000405048212 */ /* 0x040fe400078e3cff */
[----:B--2---:R-:W-:Y:S02]  /*182d0*/  PRMT R28, RZ, 0x7610, R28 ;  /* 0x00007610ff1c7816 */ /* 0x004fe4000000001c */
[----:B------:R-:W-:-:S05]  /*182e0*/  @!P0 LOP3.LUT R5, R5, R4, RZ, 0x3c, !PT ;  /* 0x0000000405058212 */ /* 0x000fca00078e3cff */
[----:B------:R-:W2:Y:S01]  /*182f0*/  @!P0 LDG.E.U16 R28, [R4.64] ;  /* 0x00000006041c8981 */ /* 0x000ea2000c1e1500 */
[----:B------:R-:W-:-:S03]  /*18300*/  PRMT R7, RZ, 0x7610, R7 ;  /* 0x00007610ff077816 */ /* 0x000fc60000000007 */
[----:B--2---:R0:W-:Y:S04]  /*18310*/  STL [R1+0x1148], R28 ;  /* 0x0011481c01007387 */ /* 0x0041e80000100800 */
[----:B0-----:R-:W2:Y:S04]  /*18320*/  LDL.LU R28, [R1+0x3af0] ;  /* 0x003af000011c7983 */ /* 0x001ea80000300800 */
[----:B------:R-:W4:Y:S01]  /*18330*/  LDL R5, [R1+0x1438] ;  /* 0x0014380001057983 */ /* 0x000f220000100800 */
[----:B------:R-:W-:-:S03]  /*18340*/  @!P0 IMAD.MOV.U32 R4, RZ, RZ, R9 ;  /* 0x000000ffff048224 */ /* 0x000fc600078e0009 */
[----:B--2---:R0:W-:Y:S04]  /*18350*/  STS.U16 [R24+0xaa00], R28 ;  /* 0x00aa001c18007388 */ /* 0x0041e80000000400 */
[----:B----4-:R1:W2:Y:S04]  /*18360*/  @!P0 LDG.E.U16 R7, [R4.64] ;  /* 0x0000000604078981 */ /* 0x0102a8000c1e1500 */
[----:B0-----:R-:W4:Y:S04]  /*18370*/  LDL.LU R28, [R1+0x98] ;  /* 0x00009800011c7983 */ /* 0x001f280000300800 */
[----:B-1----:R-:W2:Y:S04]  /*18380*/  LDL R4, [R1+0x1428] ;  /* 0x0014280001047983 */ /* 0x002ea80000100800 */
[----:B------:R-:W2:Y:S01]  /*18390*/  LDL R5, [R1+0x142c] ;  /* 0x00142c0001057983 */ /* 0x000ea20000100800 */
[----:B------:R-:W-:-:S03]  /*183a0*/  PRMT R0, RZ, 0x7610, R0 ;  /* 0x00007610ff007816 */ /* 0x000fc60000000000 */
[----:B------:R-:W3:Y:S01]  /*183b0*/  LDL R9, [R1+0x13f8] ;  /* 0x0013f80001097983 */ /* 0x000ee20000100800 */
        /* <DEDUP_REMOVED lines=8> */
[----:B--2---:R-:W-:Y:S04]  /*18440*/  STL [R1+0x1140], R0 ;  /* 0x0011400001007387 */ /* 0x004fe80000100800 */
[----:B------:R-:W2:Y:S04]  /*18450*/  LDL R4, [R1+0x1418] ;  /* 0x0014180001047983 */ /* 0x000ea80000100800 */
[----:B------:R-:W2:Y:S01]  /*18460*/  LDL R5, [R1+0x141c] ;  /* 0x00141c0001057983 */ /* 0x000ea20000100800 */
[----:B------:R-:W-:-:S02]  /*18470*/  PRMT R26, RZ, 0x7610, R26 ;  /* 0x00007610ff1a7816 */ /* 0x000fc4000000001a */
[----:B--2---:R-:W-:-:S04]  /*18480*/  @!P0 LOP3.LUT R5, R5, R4, RZ, 0x3c, !PT ;  /* 0x0000000405058212 */ /* 0x004fc800078e3cff */
[----:B------:R-:W-:-:S04]  /*18490*/  @!P0 LOP3.LUT R4, R5, R4, RZ, 0x3c, !PT ;  /* 0x0000000405048212 */ /* 0x000fc800078e3cff */
[----:B------:R-:W-:-:S05]  /*184a0*/  @!P0 LOP3.LUT R5, R5, R4, RZ, 0x3c, !PT ;  /* 0x0000000405058212 */ /* 0x000fca00078e3cff */
[----:B------:R-:W2:Y:S04]  /*184b0*/  @!P0 LDG.E.U16 R26, [R4.64] ;  /* 0x00000006041a8981 */ /* 0x000ea8000c1e1500 */
[----:B--2---:R0:W-:Y:S04]  /*184c0*/  STL [R1+0x113c], R26 ;  /* 0x00113c1a01007387 */ /* 0x0041e80000100800 */
[----:B0-----:R-:W2:Y:S04]  /*184d0*/  LDL.LU R26, [R1+0x3ae8] ;  /* 0x003ae800011a7983 */ /* 0x001ea80000300800 */
[----:B------:R-:W2:Y:S04]  /*184e0*/  LDL R4, [R1+0x1408] ;  /* 0x0014080001047983 */ /* 0x000ea80000100800 */
[----:B------:R-:W2:Y:S01]  /*184f0*/  LDL R5, [R1+0x140c] ;  /* 0x00140c0001057983 */ /* 0x000ea20000100800 */
[----:B------:R-:W-:-:S02]  /*18500*/  PRMT R6, RZ, 0x7610, R6 ;  /* 0x00007610ff067816 */ /* 0x000fc40000000006 */
[----:B--2---:R-:W-:-:S04]  /*18510*/  @!P0 LOP3.LUT R5, R5, R4, RZ, 0x3c, !PT ;  /* 0x0000000405058212 */ /* 0x004fc800078e3cff */
[----:B------:R-:W-:-:S04]  /*18520*/  @!P0 LOP3.LUT R4, R5, R4, RZ, 0x3c, !PT ;  /* 0x0000000405048212 */ /* 0x000fc800078e3cff */
[----:B------:R-:W-:-:S05]  /*18530*/  @!P0 LOP3.LUT R5, R5, R4, RZ, 0x3c, !PT ;  /* 0x0000000405058212 */ /* 0x000fca00078e3cff */
[----:B------:R-:W2:Y:S04]  /*18540*/  @!P0 LDG.E.U16 R6, [R4.64] ;  /* 0x0000000604068981 */ /* 0x000ea8000c1e1500 */
[----:B---3--:R-:W-:Y:S04]  /*18550*/  STS.U16 [R24+0xba00], R27 ;  /* 0x00ba001b18007388 */ /* 0x008fe80000000400 */
[----:B------:R0:W-:Y:S04]  /*18560*/  STS.U16 [R24+0xbb00], R26 ;  /* 0x00bb001a18007388 */ /* 0x0001e80000000400 */
[----:B0-----:R-:W3:Y:S04]  /*18570*/  LDL.LU R24, [R1+0x44] ;  /* 0x0000440001187983 */ /* 0x001ee80000300800 */
[----:B------:R-:W0:Y:S04]  /*18580*/  S2R R0, SR_TID.X ;  /* 0x0000000000007919 */ /* 0x000e280000002100 */
[----:B--2---:R1:W-:Y:S04]  /*18590*/  STL [R1+0x1138], R6 ;  /* 0x0011380601007387 */ /* 0x0043e80000100800 */
[----:B-1----:R-:W2:Y:S04]  /*185a0*/  LDL.LU R6, [R1+0x3ae4] ;  /* 0x003ae40001067983 */ /* 0x002ea80000300800 */
[----:B------:R-:W3:Y:S01]  /*185b0*/  LDL.LU R5, [R1+0xa8] ;  /* 0x0000a80001057983 */ /* 0x000ee20000300800 */
[----:B0-----:R-:W-:-:S05]  /*185c0*/  LOP3.LUT R0, R0, 0x7f, RZ, 0xc0, !PT ;  /* 0x0000007f00007812 */ /* 0x001fca00078ec0ff */
[----:B------:R-:W-:-:S05]  /*185d0*/  IMAD.SHL.U32 R0, R0, 0x2, RZ ;  /* 0x0000000200007824 */ /* 0x000fca00078e00ff */
[----:B------:R-:W-:Y:S01]  /*185e0*/  LOP3.LUT R0, R0, 0x60, RZ, 0x3c, !PT ;  /* 0x0000006000007812 */ /* 0x000fe200078e3cff */
[----:B------:R-:W-:Y:S01]  /*185f0*/  @!P0 IMAD.MOV.U32 R4, RZ, RZ, R7 ;  /* 0x000000ffff048224 */ /* 0x000fe200078e0007 */
[----:B--2---:R-:W-:-:S03]  /*18600*/  PRMT R6, RZ, 0x7610, R6 ;  /* 0x00007610ff067816 */ /* 0x004fc60000000006 */
[----:B---3--:R0:W-:Y:S02]  /*18610*/  STS.U16 [R0+0x8c00], R5 ;  /* 0x008c000500007388 */ /* 0x0081e40000000400 */
[----:B0-----:R-:W-:-:S05]  /*18620*/  @!P0 IMAD.MOV.U32 R5, RZ, RZ, R9 ;  /* 0x000000ffff058224 */ /* 0x001fca00078e0009 */
[----:B------:R0:W2:Y:S04]  /*18630*/  @!P0 LDG.E.U16 R6, [R4.64] ;  /* 0x0000000604068981 */ /* 0x0000a8000c1e1500 */
[----:B0-----:R-:W3:Y:S04]  /*18640*/  LDL R4, [R1+0x13e8] ;  /* 0x0013e80001047983 */ /* 0x001ee80000100800 */
[----:B------:R-:W3:Y:S01]  /*18650*/  LDL R5, [R1+0x13ec] ;  /* 0x0013ec0001057983 */ /* 0x000ee20000100800 */
[----:B------:R-:W-:-:S03]  /*18660*/  PRMT R25, RZ, 0x7610, R25 ;  /* 0x00007610ff197816 */ /* 0x000fc60000000019 */
[----:B------:R-:W2:Y:S01]  /*18670*/  LDL.LU R7, [R1+0x18] ;  /* 0x0000180001077983 */ /* 0x000ea20000300800 */
[----:B---3--:R-:W-:-:S04]  /*18680*/  @!P0 LOP3.LUT R5, R5, R4, RZ, 0x3c, !PT ;  /* 0x0000000405058212 */ /* 0x008fc800078e3cff */
[----:B------:R-:W-:-:S04]  /*18690*/  @!P0 LOP3.LUT R4, R5, R4, RZ, 0x3c, !PT ;  /* 0x0000000405048212 */ /* 0x000fc800078e3cff */
[----:B------:R-:W-:-:S05]  /*186a0*/  @!P0 LOP3.LUT R5, R5, R4, RZ, 0x3c, !PT ;  /* 0x0000000405058212 */ /* 0x000fca00078e3cff */
[----:B------:R-:W3:Y:S04]  /*186b0*/  @!P0 LDG.E.U16 R25, [R4.64] ;  /* 0x0000000604198981 */ /* 0x000ee8000c1e1500 */
[----:B--2---:R0:W-:Y:S04]  /*186c0*/  STL [R1+0x112c], R6 ;  /* 0x00112c0601007387 */ /* 0x0041e80000100800 */
[----:B------:R1:W-:Y:S04]  /*186d0*/  STS.U16 [R0+0x8d00], R3 ;  /* 0x008d000300007388 */ /* 0x0003e80000000400 */
[----:B0-----:R-:W2:Y:S04]  /*186e0*/  LDL R6, [R1+0x13bc] ;  /* 0x0013bc0001067983 */ /* 0x001ea80000100800 */
[----:B------:R-:W2:Y:S04]  /*186f0*/  LDL.LU R9, [R1+0x14] ;  /* 0x0000140001097983 */ /* 0x000ea80000300800 */
[----:B-1----:R-:W2:Y:S04]  /*18700*/  LDL.LU R3, [R1+0x13a8] ;  /* 0x0013a80001037983 */ /* 0x002ea80000300800 */
[----:B---3--:R0:W-:Y:S04]  /*18710*/  STL [R1+0x1108], R25 ;  /* 0x0011081901007387 */ /* 0x0081e80000100800 */
[----:B0-----:R-:W3:Y:S04]  /*18720*/  LDL.LU R25, [R1+0x3ae0] ;  /* 0x003ae00001197983 */ /* 0x001ee80000300800 */
[----:B------:R-:W2:Y:S04]  /*18730*/  LDL R4, [R1+0x13d8] ;  /* 0x0013d80001047983 */ /* 0x000ea80000100800 */
[----:B------:R-:W2:Y:S01]  /*18740*/  LDL R5, [R1+0x13dc] ;  /* 0x0013dc0001057983 */ /* 0x000ea20000100800 */
[----:B------:R-:W-:-:S03]  /*18750*/  PRMT R15, RZ, 0x7610, R15 ;  /* 0x00007610ff0f7816 */ /* 0x000fc6000000000f */
[----:B----4-:R0:W-:Y:S04]  /*18760*/  STS.U16 [R0+0x9c00], R28 ;  /* 0x009c001c00007388 */ /* 0x0101e80000000400 */
[----:B0-----:R-:W4:Y:S01]  /*18770*/  LDL.LU R28, [R1+0x3adc] ;  /* 0x003adc00011c7983 */ /* 0x001f220000300800 */
[----:B--2---:R-:W-:-:S04]  /*18780*/  @!P0 LOP3.LUT R5, R5, R4, RZ, 0x3c, !PT ;  /* 0x0000000405058212 */ /* 0x004fc800078e3cff */
[----:B------:R-:W-:-:S04]  /*18790*/  @!P0 LOP3.LUT R4, R5, R4, RZ, 0x3c, !PT ;  /* 0x0000000405048212 */ /* 0x000fc800078e3cff */
[----:B------:R-:W-:-:S05]  /*187a0*/  @!P0 LOP3.LUT R5, R5, R4, RZ, 0x3c, !PT ;  /* 0x0000000405058212 */ /* 0x000fca00078e3cff */
[----:B------:R0:W2:Y:S04]  /*187b0*/  @!P0 LDG.E.U16 R15, [R4.64] ;  /* 0x00000006040f8981 */ /* 0x0000a8000c1e1500 */
[----:B0-----:R-:W2:Y:S04]  /*187c0*/  LDL R4, [R1+0x13c8] ;  /* 0x0013c80001047983 */ /* 0x001ea80000100800 */
[----:B------:R-:W2:Y:S01]  /*187d0*/  LDL R5, [R1+0x13cc] ;  /* 0x0013cc0001057983 */ /* 0x000ea20000100800 */
[----:B---3--:R-:W-:-:S03]  /*187e0*/  PRMT R25, RZ, 0x7610, R25 ;  /* 0x00007610ff197816 */ /* 0x008fc60000000019 */
[----:B----4-:R-:W-:Y:S04]  /*187f0*/  STS.U16 [R0+0x9d00], R28 ;  /* 0x009d001c00007388 */ /* 0x010fe80000000400 */
[----:B--2---:R0:W-:Y:S04]  /*18800*/  STL [R1+0x1100], R15 ;  /* 0x0011000f01007387 */ /* 0x0041e80000100800 */
[----:B0-----:R-:W2:Y:S01]  /*18810*/  LDL.LU R15, [R1+0x115c] ;  /* 0x00115c00010f7983 */ /* 0x001ea20000300800 */
[----:B------:R-:W-:-:S03]  /*18820*/  @!P0 LOP3.LUT R5, R5, R4, RZ, 0x3c, !PT ;  /* 0x0000000405058212 */ /* 0x000fc600078e3cff */
[----:B------:R-:W3:Y:S01]  /*18830*/  LDL.LU R28, [R1+0x1388] ;  /* 0x00138800011c7983 */ /* 0x000ee20000300800 */
[----:B------:R-:W-:-:S04]  /*18840*/  @!P0 LOP3.LUT R4, R5, R4, RZ, 0x3c, !PT ;  /* 0x0000000405048212 */ /* 0x000fc800078e3cff */
[----:B------:R-:W-:-:S05]  /*18850*/  @!P0 LOP3.LUT R5, R5, R4, RZ, 0x3c, !PT ;  /* 0x0000000405058212 */ /* 0x000fca00078e3cff */
[----:B------:R0:W4:Y:S04]  /*18860*/  @!P0 LDG.E.U16 R25, [R4.64] ;  /* 0x0000000604198981 */ /* 0x000128000c1e1500 */
[----:B0-----:R-:W2:Y:S04]  /*18870*/  LDL.LU R4, [R1+0x48] ;  /* 0x0000480001047983 */ /* 0x001ea80000300800 */
[----:B------:R-:W3:Y:S01]  /*18880*/  LDL R5, [R1+0x13b8] ;  /* 0x0013b80001057983 */ /* 0x000ee20000100800 */
[----:B------:R-:W-:-:S03]  /*18890*/  PRMT R14, RZ, 0x7610, R14 ;  /* 0x00007610ff0e7816 */ /* 0x000fc6000000000e */
[----:B--2---:R0:W-:Y:S02]  /*188a0*/  STS.U16 [R0+0xac00], R4 ;  /* 0x00ac000400007388 */ /* 0x0041e40000000400 */
[----:B0-----:R-:W-:-:S05]  /*188b0*/  @!P0 IMAD.MOV.U32 R4, RZ, RZ, R6 ;  /* 0x000000ffff048224 */ /* 0x001fca00078e0006 */
[----:B---3--:R-:W2:Y:S04]  /*188c0*/  @!P0 LDG.E.U16 R14, [R4.64] ;  /* 0x00000006040e8981 */ /* 0x008ea8000c1e1500 */
[----:B----4-:R0:W-:Y:S04]  /*188d0*/  STL [R1+0x10e8], R25 ;  /* 0x0010e81901007387 */ /* 0x0101e80000100800 */
[----:B0-----:R-:W3:Y:S04]  /*188e0*/  LDL.LU R25, [R1+0x1160] ;  /* 0x0011600001197983 */ /* 0x001ee80000300800 */
[----:B------:R-:W4:Y:S04]  /*188f0*/  LDL.LU R6, [R1+0x1154] ;  /* 0x0011540001067983 */ /* 0x000f280000300800 */
[----:B--2---:R0:W-:Y:S04]  /*18900*/  STL [R1+0x10e0], R14 ;  /* 0x0010e00e01007387 */ /* 0x0041e80000100800 */
[----:B0-----:R-:W2:Y:S04]  /*18910*/  LDL.LU R14, [R1+0x3ad8] ;  /* 0x003ad800010e7983 */ /* 0x001ea80000300800 */
[----:B------:R-:W3:Y:S01]  /*18920*/  LDL R5, [R1+0x13ac] ;  /* 0x0013ac0001057983 */ /* 0x000ee20000100800 */
[----:B--2---:R-:W-:Y:S01]  /*18930*/  PRMT R14, RZ, 0x7610, R14 ;  /* 0x00007610ff0e7816 */ /* 0x004fe2000000000e */
[----:B---3--:R-:W-:-:S02]  /*18940*/  @!P0 IMAD.MOV.U32 R4, RZ, RZ, R5 ;  /* 0x000000ffff048224 */ /* 0x008fc400078e0005 */
[----:B------:R-:W-:-:S05]  /*18950*/  @!P0 IMAD.MOV.U32 R5, RZ, RZ, R3 ;  /* 0x000000ffff058224 */ /* 0x000fca00078e0003 */
[----:B------:R-:W2:Y:S04]  /*18960*/  @!P0 LDG.E.U16 R14, [R4.64] ;  /* 0x00000006040e8981 */ /* 0x000ea8000c1e1500 */
[----:B------:R0:W-:Y:S04]  /*18970*/  STS.U16 [R0+0xad00], R24 ;  /* 0x00ad001800007388 */ /* 0x0001e80000000400 */
[----:B0-----:R-:W3:Y:S04]  /*18980*/  LDL.LU R24, [R1+0x1158] ;  /* 0x0011580001187983 */ /* 0x001ee80000300800 */
[----:B------:R-:W-:Y:S04]  /*18990*/  STL [R1+0x17a4], R3 ;  /* 0x0017a40301007387 */ /* 0x000fe80000100800 */
[----:B------:R-:W-:Y:S04]  /*189a0*/  STS.U16 [R0+0xbc00], R7 ;  /* 0x00bc000700007388 */ /* 0x000fe80000000400 */
[----:B--2---:R0:W-:Y:S04]  /*189b0*/  STL [R1+0xac], R14 ;  /* 0x0000ac0e01007387 */ /* 0x0041e80000100800 */
[----:B0-----:R-:W2:Y:S04]  /*189c0*/  LDL.LU R14, [R1+0x3ad4] ;  /* 0x003ad400010e7983 */ /* 0x001ea80000300800 */
[----:B------:R-:W2:Y:S04]  /*189d0*/  LDL R4, [R1+0x1398] ;  /* 0x0013980001047983 */ /* 0x000ea80000100800 */
[----:B------:R-:W2:Y:S04]  /*189e0*/  LDL R5, [R1+0x139c] ;  /* 0x00139c0001057983 */ /* 0x000ea80000100800 */
[----:B------:R-:W3:Y:S04]  /*189f0*/  LDL.LU R0, [R1+0x3ad0] ;  /* 0x003ad00001007983 */ /* 0x000ee80000300800 */
[----:B------:R-:W4:Y:S01]  /*18a00*/  LDL.LU R7, [R1+0x8c] ;  /* 0x00008c0001077983 */ /* 0x000f220000300800 */
[----:B--2---:R-:W-:-:S04]  /*18a10*/  @!P0 LOP3.LUT R5, R5, R4, RZ, 0x3c, !PT ;  /* 0x0000000405058212 */ /* 0x004fc800078e3cff */
[C---:B------:R-:W-:Y:S02]  /*18a20*/  @!P0 LOP3.LUT R4, R5.reuse, R4, RZ, 0x3c, !PT ;  /* 0x0000000405048212 */ /* 0x040fe400078e3cff */
[----:B---3--:R-:W-:Y:S02]  /*18a30*/  PRMT R0, RZ, 0x7610, R0 ;  /* 0x00007610ff007816 */ /* 0x008fe40000000000 */
[----:B------:R-:W-:-:S05]  /*18a40*/  @!P0 LOP3.LUT R5, R5, R4, RZ, 0x3c, !PT ;  /* 0x0000000405058212 */ /* 0x000fca00078e3cff */
[----:B------:R0:W2:Y:S04]  /*18a50*/  @!P0 LDG.E.U16 R0, [R4.64] ;  /* 0x0000000604008981 */ /* 0x0000a8000c1e1500 */
[----:B0-----:R-:W0:Y:S02]  /*18a60*/  S2R R5, SR_TID.X ;  /* 0x0000000000057919 */ /* 0x001e240000002100 */
[----:B0-----:R-:W-:-:S05]  /*18a70*/  LOP3.LUT R5, R5, 0x7f, RZ, 0xc0, !PT ;  /* 0x0000007f05057812 */ /* 0x001fca00078ec0ff */
[----:B------:R-:W-:-:S05]  /*18a80*/  IMAD.SHL.U32 R5, R5, 0x2, RZ ;  /* 0x0000000205057824 */ /* 0x000fca00078e00ff */
[----:B------:R-:W-:Y:S01]  /*18a90*/  LOP3.LUT R4, R5, 0x60, RZ, 0x3c, !PT ;  /* 0x0000006005047812 */ /* 0x000fe200078e3cff */
[----:B--2---:R0:W-:Y:S04]  /*18aa0*/  STL [R1+0xa8], R0 ;  /* 0x0000a80001007387 */ /* 0x0041e80000100800 */
[----:B0-----:R-:W2:Y:S04]  /*18ab0*/  LDL.LU R0, [R1+0x3acc] ;  /* 0x003acc0001007983 */ /* 0x001ea80000300800 */
[----:B------:R-:W3:Y:S01]  /*18ac0*/  LDL R5, [R1+0x138c] ;  /* 0x00138c0001057983 */ /* 0x000ee20000100800 */
[----:B------:R-:W-:-:S03]  /*18ad0*/  PRMT R14, RZ, 0x7610, R14 ;  /* 0x00007610ff0e7816 */ /* 0x000fc6000000000e */
[----:B------:R0:W-:Y:S04]  /*18ae0*/  STS.U16 [R4+0xbd00], R9 ;  /* 0x00bd000904007388 */ /* 0x0001e80000000400 */
[----:B0-----:R-:W2:Y:S01]  /*18af0*/  LDL.LU R9, [R1+0x114c] ;  /* 0x00114c0001097983 */ /* 0x001ea20000300800 */
[----:B---3--:R-:W-:Y:S02]  /*18b00*/  @!P0 IMAD.MOV.U32 R4, RZ, RZ, R5 ;  /* 0x000000ffff048224 */ /* 0x008fe400078e0005 */
[----:B------:R-:W-:-:S05]  /*18b10*/  @!P0 IMAD.MOV.U32 R5, RZ, RZ, R28 ;  /* 0x000000ffff058224 */ /* 0x000fca00078e001c */
[----:B------:R-:W3:Y:S04]  /*18b20*/  @!P0 LDG.E.U16 R14, [R4.64] ;  /* 0x00000006040e8981 */ /* 0x000ee8000c1e1500 */
[----:B------:R-:W-:Y:S04]  /*18b30*/  STL [R1+0x17a8], R28 ;  /* 0x0017a81c01007387 */ /* 0x000fe80000100800 */
[----:B---3--:R0:W-:Y:S04]  /*18b40*/  STL [R1+0xa4], R14 ;  /* 0x0000a40e01007387 */ /* 0x0081e80000100800 */
[----:B0-----:R-:W3:Y:S04]  /*18b50*/  LDL.LU R14, [R1+0x3ac8] ;  /* 0x003ac800010e7983 */ /* 0x001ee80000300800 */
[----:B------:R-:W2:Y:S04]  /*18b60*/  LDL R4, [R1+0x1174] ;  /* 0x0011740001047983 */ /* 0x000ea80000100800 */
[----:B------:R-:W2:Y:S01]  /*18b70*/  LDL R5, [R1+0x137c] ;  /* 0x00137c0001057983 */ /* 0x000ea20000100800 */
[----:B------:R-:W-:-:S02]  /*18b80*/  PRMT R8, RZ, 0x7610, R8 ;  /* 0x00007610ff087816 */ /* 0x000fc40000000008 */
[----:B--2---:R-:W-:-:S04]  /*18b90*/  @!P0 LOP3.LUT R5, R5, R4, RZ, 0x3c, !PT ;  /* 0x0000000405058212 */ /* 0x004fc800078e3cff */
[----:B------:R-:W-:-:S04]  /*18ba0*/  @!P0 LOP3.LUT R4, R5, R4, RZ, 0x3c, !PT ;  /* 0x0000000405048212 */ /* 0x000fc800078e3cff */
[----:B------:R-:W-:-:S05]  /*18bb0*/  @!P0 LOP3.LUT R5, R5, R4, RZ, 0x3c, !PT ;  /* 0x0000000405058212 */ /* 0x000fca00078e3cff */
[----:B------:R0:W2:Y:S01]  /*18bc0*/  @!P0 LDG.E.U16 R8, [R4.64] ;  /* 0x0000000604088981 */ /* 0x0000a2000c1e1500 */
[----:B------:R-:W-:-:S05]  /*18bd0*/  LOP3.LUT R0, R0, 0x70, RZ, 0x3c, !PT ;  /* 0x0000007000007812 */ /* 0x000fca00078e3cff */
[----:B------:R1:W-:Y:S04]  /*18be0*/  STS.U16 [R0+0x8e00], R15 ;  /* 0x008e000f00007388 */ /* 0x0003e80000000400 */
[----:B-1----:R-:W3:Y:S04]  /*18bf0*/  LDL.LU R15, [R1+0x3ac4] ;  /* 0x003ac400010f7983 */ /* 0x002ee80000300800 */
[----:B0-----:R-:W3:Y:S04]  /*18c00*/  LDL R4, [R1+0x1374] ;  /* 0x0013740001047983 */ /* 0x001ee80000100800 */
[----:B------:R-:W3:Y:S04]  /*18c10*/  LDL R5, [R1+0x1754] ;  /* 0x0017540001057983 */ /* 0x000ee80000100800 */
[----:B------:R-:W-:Y:S04]  /*18c20*/  STS.U16 [R0+0x8f00], R25 ;  /* 0x008f001900007388 */ /* 0x000fe80000000400 */
        /* <DEDUP_REMOVED lines=19> */
[----:B---3--:R0:W-:Y:S04]  /*18d60*/  STL [R1+0x98], R6 ;  /* 0x0000980601007387 */ /* 0x0081e80000100800 */
[----:B0-----:R-:W3:Y:S04]  /*18d70*/  LDL.LU R6, [R1+0x3ab4] ;  /* 0x003ab40001067983 */ /* 0x001ee80000300800 */
[----:B------:R-:W4:Y:S04]  /*18d80*/  LDL R4, [R1+0x1740] ;  /* 0x0017400001047983 */ /* 0x000f280000100800 */
[----:B------:R-:W4:Y:S01]  /*18d90*/  LDL R5, [R1+0x1744] ;  /* 0x0017440001057983 */ /* 0x000f220000100800 */
[----:B------:R-:W-:-:S02]  /*18da0*/  PRMT R14, RZ, 0x7610, R14 ;  /* 0x00007610ff0e7816 */ /* 0x000fc4000000000e */
[----:B----4-:R-:W-:-:S04]  /*18db0*/  @!P0 LOP3.LUT R5, R5, R4, RZ, 0x3c, !PT ;  /* 0x0000000405058212 */ /* 0x010fc800078e3cff */
[----:B------:R-:W-:-:S04]  /*18dc0*/  @!P0 LOP3.LUT R4, R5, R4, RZ, 0x3c, !PT ;  /* 0x0000000405048212 */ /* 0x000fc800078e3cff */
[----:B------:R-:W-:-:S05]  /*18dd0*/  @!P0 LOP3.LUT R5, R5, R4, RZ, 0x3c, !PT ;  /* 0x0000000405058212 */ /* 0x000fca00078e3cff */
[----:B------:R0:W4:Y:S04]  /*18de0*/  @!P0 LDG.E.U16 R14, [R4.64] ;  /* 0x00000006040e8981 */ /* 0x000128000c1e1500 */
[----:B------:R1:W-:Y:S04]  /*18df0*/  STS.U16 [R0+0x9f00], R24 ;  /* 0x009f001800007388 */ /* 0x0003e80000000400 */
[----:B-1----:R-:W2:Y:S04]  /*18e00*/  LDL.LU R24, [R1+0x38] ;  /* 0x0000380001187983 */ /* 0x002ea80000300800 */
[----:B0-----:R-:W2:Y:S04]  /*18e10*/  LDL R4, [R1+0x1730] ;  /* 0x0017300001047983 */ /* 0x001ea80000100800 */
[----:B------:R-:W2:Y:S04]  /*18e20*/  LDL R5, [R1+0x1734] ;  /* 0x0017340001057983 */ /* 0x000ea80000100800 */
[----:B------:R-:W-:Y:S04]  /*18e30*/  STS.U16 [R0+0xae00], R7 ;  /* 0x00ae000700007388 */ /* 0x000fe80000000400 */
[----:B----4-:R0:W-:Y:S04]  /*18e40*/  STL [R1+0x94], R14 ;  /* 0x0000940e01007387 */ /* 0x0101e80000100800 */
[----:B0-----:R-:W4:Y:S04]  /*18e50*/  LDL.LU R14, [R1+0x40] ;  /* 0x00004000010e7983 */ /* 0x001f280000300800 */
[----:B------:R-:W3:Y:S01]  /*18e60*/  LDL.LU R7, [R1+0x3ab0] ;  /* 0x003ab00001077983 */ /* 0x000ee20000300800 */
[----:B--2---:R-:W-:-:S04]  /*18e70*/  @!P0 LOP3.LUT R5, R5, R4, RZ, 0x3c, !PT ;  /* 0x0000000405058212 */ /* 0x004fc800078e3cff */
[----:B------:R-:W-:-:S04]  /*18e80*/  @!P0 LOP3.LUT R4, R5, R4, RZ, 0x3c, !PT ;  /* 0x0000000405048212 */ /* 0x000fc800078e3cff */
[----:B------:R-:W-:Y:S02]  /*18e90*/  @!P0 LOP3.LUT R5, R5, R4, RZ, 0x3c, !PT ;  /* 0x0000000405058212 */ /* 0x000fe400078e3cff */
[----:B---3--:R-:W-:-:S06]  /*18ea0*/  PRMT R7, RZ, 0x7610, R7 ;  /* 0x00007610ff077816 */ /* 0x008fcc0000000007 */
[----:B------:R-:W2:Y:S04]  /*18eb0*/  @!P0 LDG.E.U16 R7, [R4.64] ;  /* 0x0000000604078981 */ /* 0x000ea8000c1e1500 */
[----:B--2---:R0:W-:Y:S04]  /*18ec0*/  STL [R1+0x90], R7 ;  /* 0x0000900701007387 */ /* 0x0041e80000100800 */
[----:B0-----:R-:W2:Y:S04]  /*18ed0*/  LDL.LU R7, [R1+0x3aac] ;  /* 0x003aac0001077983 */ /* 0x001ea80000300800 */
[----:B------:R-:W3:Y:S04]  /*18ee0*/  LDL R4, [R1+0x1720] ;  /* 0x0017200001047983 */ /* 0x000ee80000100800 */
[----:B------:R-:W3:Y:S01]  /*18ef0*/  LDL R5, [R1+0x1724] ;  /* 0x0017240001057983 */ /* 0x000ee20000100800 */
[----:B------:R-:W-:-:S03]  /*18f00*/  PRMT R10, RZ, 0x7610, R10 ;  /* 0x00007610ff0a7816 */ /* 0x000fc6000000000a */
[----:B------:R0:W-:Y:S04]  /*18f10*/  STS.U16 [R0+0xaf00], R9 ;  /* 0x00af000900007388 */ /* 0x0001e80000000400 */
[----:B0-----:R-:W2:Y:S01]  /*18f20*/  LDL.LU R9, [R1+0x54] ;  /* 0x0000540001097983 */ /* 0x001ea20000300800 */
[----:B---3--:R-:W-:-:S04]  /*18f30*/  @!P0 LOP3.LUT R5, R5, R4, RZ, 0x3c, !PT ;  /* 0x0000000405058212 */ /* 0x008fc800078e3cff */
[----:B------:R-:W-:-:S04]  /*18f40*/  @!P0 LOP3.LUT R4, R5, R4, RZ, 0x3c, !PT ;  /* 0x0000000405048212 */ /* 0x000fc800078e3cff */
[----:B------:R-:W-:-:S05]  /*18f50*/  @!P0 LOP3.LUT R5, R5, R4, RZ, 0x3c, !PT ;  /* 0x0000000405058212 */ /* 0x000fca00078e3cff */
[----:B------:R0:W3:Y:S04]  /*18f60*/  @!P0 LDG.E.U16 R10, [R4.64] ;  /* 0x00000006040a8981 */ /* 0x0000e8000c1e1500 */
[----:B0-----:R-:W2:Y:S04]  /*18f70*/  LDL R4, [R1+0x1710] ;  /* 0x0017100001047983 */ /* 0x001ea80000100800 */
[----:B------:R-:W2:Y:S01]  /*18f80*/  LDL R5, [R1+0x1714] ;  /* 0x0017140001057983 */ /* 0x000ea20000100800 */
[----:B------:R-:W-:Y:S02]  /*18f90*/  PRMT R6, RZ, 0x7610, R6 ;  /* 0x00007610ff067816 */ /* 0x000fe40000000006 */
[----:B--2---:R-:W-:-:S04]  /*18fa0*/  @!P0 LOP3.LUT R5, R5, R4, RZ, 0x3c, !PT ;  /* 0x0000000405058212 */ /* 0x004fc800078e3cff */
[----:B------:R-:W-:-:S04]  /*18fb0*/  @!P0 LOP3.LUT R4, R5, R4, RZ, 0x3c, !PT ;  /* 0x0000000405048212 */ /* 0x000fc800078e3cff */
[----:B------:R-:W-:-:S05]  /*18fc0*/  @!P0 LOP3.LUT R5, R5, R4, RZ, 0x3c, !PT ;  /* 0x0000000405058212 */ /* 0x000fca00078e3cff */
[----:B------:R-:W2:Y:S04]  /*18fd0*/  @!P0 LDG.E.U16 R6, [R4.64] ;  /* 0x0000000604068981 */ /* 0x000ea8000c1e1500 */
[----:B---3--:R0:W-:Y:S04]  /*18fe0*/  STL [R1+0x8c], R10 ;  /* 0x00008c0a01007387 */ /* 0x0081e80000100800 */
[----:B0-----:R-:W3:Y:S04]  /*18ff0*/  LDL.LU R10, [R1+0x58] ;  /* 0x00005800010a7983 */ /* 0x001ee80000300800 */
[----:B--2---:R0:W-:Y:S04]  /*19000*/  STL [R1+0x88], R6 ;  /* 0x0000880601007387 */ /* 0x0041e80000100800 */
[----:B0-----:R-:W2:Y:S04]  /*19010*/  LDL.LU R6, [R1+0x3aa8] ;  /* 0x003aa80001067983 */ /* 0x001ea80000300800 */
[----:B------:R-:W2:Y:S04]  /*19020*/  LDL R4, [R1+0x1700] ;  /* 0x0017000001047983 */ /* 0x000ea80000100800 */
[----:B------:R-:W2:Y:S01]  /*19030*/  LDL R5, [R1+0x1704] ;  /* 0x0017040001057983 */ /* 0x000ea20000100800 */
[----:B------:R-:W-:-:S03]  /*19040*/  PRMT R15, RZ, 0x7610, R15 ;  /* 0x00007610ff0f7816 */ /* 0x000fc6000000000f */
[----:B------:R-:W-:Y:S04]  /*19050*/  STS.U16 [R0+0xbe00], R7 ;  /* 0x00be000700007388 */ /* 0x000fe80000000400 */
[----:B------:R0:W-:Y:S04]  /*19060*/  STS.U16 [R0+0xbf00], R8 ;  /* 0x00bf000800007388 */ /* 0x0001e80000000400 */
[----:B0-----:R-:W3:Y:S01]  /*19070*/  LDL.LU R0, [R1+0x3aa4] ;  /* 0x003aa40001007983 */ /* 0x001ee20000300800 */
[----:B------:R-:W-:-:S03]  /*19080*/  PRMT R25, RZ, 0x7610, R25 ;  /* 0x00007610ff197816 */ /* 0x000fc60000000019 */
[----:B------:R-:W3:Y:S01]  /*19090*/  LDL R8, [R1+0x16d4] ;  /* 0x0016d40001087983 */ /* 0x000ee20000100800 */
[----:B--2---:R-:W-:-:S04]  /*190a0*/  @!P0 LOP3.LUT R5, R5, R4, RZ, 0x3c, !PT ;  /* 0x0000000405058212 */ /* 0x004fc800078e3cff */
[----:B------:R-:W-:-:S04]  /*190b0*/  @!P0 LOP3.LUT R4, R5, R4, RZ, 0x3c, !PT ;  /* 0x0000000405048212 */ /* 0x000fc800078e3cff */
[----:B------:R-:W-:-:S05]  /*190c0*/  @!P0 LOP3.LUT R5, R5, R4, RZ, 0x3c, !PT ;  /* 0x0000000405058212 */ /* 0x000fca00078e3cff */
[----:B------:R0:W2:Y:S04]  /*190d0*/  @!P0 LDG.E.U16 R15, [R4.64] ;  /* 0x00000006040f8981 */ /* 0x0000a8000c1e1500 */
[----:B0-----:R-:W2:Y:S04]  /*190e0*/  LDL R4, [R1+0x16f0] ;  /* 0x0016f00001047983 */ /* 0x001ea80000100800 */
[----:B------:R-:W2:Y:S02]  /*190f0*/  LDL R5, [R1+0x16f4] ;  /* 0x0016f40001057983 */ /* 0x000ea40000100800 */
[----:B--2---:R-:W-:-:S04]  /*19100*/  @!P0 LOP3.LUT R5, R5, R4, RZ, 0x3c, !PT ;  /* 0x0000000405058212 */ /* 0x004fc800078e3cff */
[----:B------:R-:W-:-:S04]  /*19110*/  @!P0 LOP3.LUT R4, R5, R4, RZ, 0x3c, !PT ;  /* 0x0000000405048212 */ /* 0x000fc800078e3cff */
[----:B------:R-:W-:-:S05]  /*19120*/  @!P0 LOP3.LUT R5, R5, R4, RZ, 0x3c, !PT ;  /* 0x0000000405058212 */ /* 0x000fca00078e3cff */
[----:B------:R-:W2:Y:S04]  /*19130*/  @!P0 LDG.E.U16 R25, [R4.64] ;  /* 0x0000000604198981 */ /* 0x000ea8000c1e1500 */
[----:B------:R0:W-:Y:S04]  /*19140*/  STL [R1+0x84], R15 ;  /* 0x0000840f01007387 */ /* 0x0001e80000100800 */
[----:B0-----:R-:W3:Y:S04]  /*19150*/  LDL.LU R15, [R1+0x68] ;  /* 0x00006800010f7983 */ /* 0x001ee80000300800 */
        /* <DEDUP_REMOVED lines=13> */
[----:B------:R-:W3:Y:S01]  /*19230*/  LDL R5, [R1+0x16d0] ;  /* 0x0016d00001057983 */ /* 0x000ee20000100800 */
[----:B------:R-:W-:Y:S01]  /*19240*/  @!P0 IMAD.MOV.U32 R4, RZ, RZ, R8 ;  /* 0x000000ffff048224 */ /* 0x000fe200078e0008 */
[----:B--2---:R-:W-:-:S06]  /*19250*/  PRMT R25, RZ, 0x7610, R25 ;  /* 0x00007610ff197816 */ /* 0x004fcc0000000019 */
[----:B---3--:R-:W2:Y:S04]  /*19260*/  @!P0 LDG.E.U16 R25, [R4.64] ;  /* 0x0000000604198981 */ /* 0x008ea8000c1e1500 */
[----:B----4-:R0:W-:Y:S04]  /*19270*/  STS.U16 [R0+0x400], R14 ;  /* 0x0004000e00007388 */ /* 0x0101e80000000400 */
[----:B0-----:R-:W3:Y:S04]  /*19280*/  LDL R14, [R1+0x16a4] ;  /* 0x0016a400010e7983 */ /* 0x001ee80000100800 */
[----:B------:R-:W4:Y:S04]  /*19290*/  LDL.LU R8, [R1+0x10d8] ;  /* 0x0010d80001087983 */ /* 0x000f280000300800 */
        /* <DEDUP_REMOVED lines=13> */
[----:B------:R-:W2:Y:S04]  /*19370*/  LDL R4, [R1+0x16b0] ;  /* 0x0016b00001047983 */ /* 0x000ea80000100800 */
[----:B------:R-:W2:Y:S01]  /*19380*/  LDL R5, [R1+0x16b4] ;  /* 0x0016b40001057983 */ /* 0x000ea20000100800 */
[----:B------:R-:W-:-:S03]  /*19390*/  PRMT R11, RZ, 0x7610, R11 ;  /* 0x00007610ff0b7816 */ /* 0x000fc6000000000b */
[----:B------:R0:W-:Y:S04]  /*193a0*/  STS.U16 [R0+0x800], R10 ;  /* 0x0008000a00007388 */ /* 0x0001e80000000400 */
[----:B0-----:R-:W3:Y:S01]  /*193b0*/  LDL.LU R10, [R1+0xbc] ;  /* 0x0000bc00010a7983 */ /* 0x001ee20000300800 */
[----:B--2---:R-:W-:-:S04]  /*193c0*/  @!P0 LOP3.LUT R5, R5, R4, RZ, 0x3c, !PT ;  /* 0x0000000405058212 */ /* 0x004fc800078e3cff */
[----:B------:R-:W-:-:S04]  /*193d0*/  @!P0 LOP3.LUT R4, R5, R4, RZ, 0x3c, !PT ;  /* 0x0000000405048212 */ /* 0x000fc800078e3cff */
[----:B------:R-:W-:-:S05]  /*193e0*/  @!P0 LOP3.LUT R5, R5, R4, RZ, 0x3c, !PT ;  /* 0x0000000405058212 */ /* 0x000fca00078e3cff */
[----:B------:R0:W2:Y:S04]  /*193f0*/  @!P0 LDG.E.U16 R11, [R4.64] ;  /* 0x00000006040b8981 */ /* 0x0000a8000c1e1500 */
[----:B0-----:R-:W2:Y:S04]  /*19400*/  LDL.LU R4, [R1+0x64] ;  /* 0x0000640001047983 */ /* 0x001ea80000300800 */
[----:B------:R-:W3:Y:S01]  /*19410*/  LDL R5, [R1+0x16a0] ;  /* 0x0016a00001057983 */ /* 0x000ee20000100800 */
[----:B------:R-:W-:-:S03]  /*19420*/  PRMT R25, RZ, 0x7610, R25 ;  /* 0x00007610ff197816 */ /* 0x000fc60000000019 */
[----:B--2---:R0:W-:Y:S02]  /*19430*/  STS.U16 [R0+0xa00], R4 ;  /* 0x000a000400007388 */ /* 0x0041e40000000400 */
[----:B0-----:R-:W-:-:S05]  /*19440*/  @!P0 IMAD.MOV.U32 R4, RZ, RZ, R14 ;  /* 0x000000ffff048224 */ /* 0x001fca00078e000e */
[----:B---3--:R-:W2:Y:S04]  /*19450*/  @!P0 LDG.E.U16 R25, [R4.64] ;  /* 0x0000000604198981 */ /* 0x008ea8000c1e1500 */
[----:B------:R0:W-:Y:S04]  /*19460*/  STL [R1+0x70], R11 ;  /* 0x0000700b01007387 */ /* 0x0001e80000100800 */
[----:B0-----:R-:W3:Y:S04]  /*19470*/  LDL.LU R11, [R1+0xb8] ;  /* 0x0000b800010b7983 */ /* 0x001ee80000300800 */
[----:B------:R-:W3:Y:S04]  /*19480*/  LDL.LU R14, [R1+0xb4] ;  /* 0x0000b400010e7983 */ /* 0x000ee80000300800 */
        /* <DEDUP_REMOVED lines=19> */
[----:B------:R0:W2:Y:S04]  /*195c0*/  @!P0 LDG.E.U16 R25, [R4.64] ;  /* 0x0000000604198981 */ /* 0x0000a8000c1e1500 */
[----:B------:R1:W-:Y:S04]  /*195d0*/  STS.U16 [R0+0xe00], R24 ;  /* 0x000e001800007388 */ /* 0x0003e80000000400 */
[----:B-1----:R-:W3:Y:S04]  /*195e0*/  LDL.LU R24, [R1+0x34] ;  /* 0x0000340001187983 */ /* 0x002ee80000300800 */
[----:B0-----:R-:W3:Y:S04]  /*195f0*/  LDL R4, [R1+0x1670] ;  /* 0x0016700001047983 */ /* 0x001ee80000100800 */
[----:B------:R-:W3:Y:S04]  /*19600*/  LDL R5, [R1+0x1674] ;  /* 0x0016740001057983 */ /* 0x000ee80000100800 */
[----:B----4-:R-:W-:Y:S04]  /*19610*/  STS.U16 [R0+0x1000], R8 ;  /* 0x0010000800007388 */ /* 0x010fe80000000400 */
[----:B--2---:R0:W-:Y:S04]  /*19620*/  STL [R1+0x64], R25 ;  /* 0x0000641901007387 */ /* 0x0041e80000100800 */
[----:B0-----:R-:W2:Y:S04]  /*19630*/  LDL.LU R25, [R1+0x30] ;  /* 0x0000300001197983 */ /* 0x001ea80000300800 */
[----:B------:R-:W4:Y:S01]  /*19640*/  LDL.LU R8, [R1+0x3a88] ;  /* 0x003a880001087983 */ /* 0x000f220000300800 */
[----:B---3--:R-:W-:-:S04]  /*19650*/  @!P0 LOP3.LUT R5, R5, R4, RZ, 0x3c, !PT ;  /* 0x0000000405058212 */ /* 0x008fc800078e3cff */
[----:B------:R-:W-:-:S04]  /*19660*/  @!P0 LOP3.LUT R4, R5, R4, RZ, 0x3c, !PT ;  /* 0x0000000405048212 */ /* 0x000fc800078e3cff */
[----:B------:R-:W-:Y:S02]  /*19670*/  @!P0 LOP3.LUT R5, R5, R4, RZ, 0x3c, !PT ;  /* 0x0000000405058212 */ /* 0x000fe400078e3cff */
[----:B----4-:R-:W-:-:S06]  /*19680*/  PRMT R8, RZ, 0x7610, R8 ;  /* 0x00007610ff087816 */ /* 0x010fcc0000000008 */
        /* <DEDUP_REMOVED lines=11> */
[----:B------:R-:W2:Y:S04]  /*19740*/  @!P0 LDG.E.U16 R9, [R4.64] ;  /* 0x0000000604098981 */ /* 0x000ea8000c1e1500 */
[----:B------:R-:W-:Y:S04]  /*19750*/  STS.U16 [R0+0x1400], R10 ;  /* 0x0014000a00007388 */ /* 0x000fe80000000400 */
[----:B--2---:R0:W-:Y:S04]  /*19760*/  STL [R1+0x5c], R9 ;  /* 0x00005c0901007387 */ /* 0x0041e80000100800 */
[----:B0-----:R-:W2:Y:S04]  /*19770*/  LDL.LU R9, [R1+0x3a7c] ;  /* 0x003a7c0001097983 */ /* 0x001ea80000300800 */
        /* <DEDUP_REMOVED lines=71> */
[----:B------:R-:W4:Y:S04]  /*19bf0*/  @!P0 LDG.E.U16 R24, [R4.64] ;  /* 0x0000000604188981 */ /* 0x000f28000c1e1500 */
[----:B----4-:R0:W-:Y:S04]  /*19c00*/  STL [R1+0x40], R24 ;  /* 0x0000401801007387 */ /* 0x0101e80000100800 */
[----:B0-----:R-:W4:Y:S04]  /*19c10*/  LDL.LU R24, [R1+0x3a48] ;  /* 0x003a480001187983 */ /* 0x001f280000300800 */
        /* <DEDUP_REMOVED lines=15> */
[----:B------:R0:W2:Y:S04]  /*19d10*/  @!P0 LDG.E.U16 R2, [R4.64] ;  /* 0x0000000604028981 */ /* 0x0000a8000c1e1500 */
[----:B0-----:R-:W2:Y:S04]  /*19d20*/  LDL R4, [R1+0x15c0] ;  /* 0x0015c00001047983 */ /* 0x001ea80000100800 */
[----:B------:R-:W2:Y:S01]  /*19d30*/  LDL R5, [R1+0x15c4] ;  /* 0x0015c40001057983 */ /* 0x000ea20000100800 */
[----:B------:R-:W-:Y:S02]  /*19d40*/  PRMT R11, RZ, 0x7610, R11 ;  /* 0x00007610ff0b7816 */ /* 0x000fe4000000000b */
        /* <DEDUP_REMOVED lines=23> */
[----:B0-----:R-:W3:Y:S04]  /*19ec0*/  LDL R28, [R1+0x1564] ;  /* 0x00156400011c7983 */ /* 0x001ee80000100800 */
[----:B--2---:R0:W-:Y:S04]  /*19ed0*/  STL [R1+0x2c], R9 ;  /* 0x00002c0901007387 */ /* 0x0041e80000100800 */
[----:B0-----:R-:W2:Y:S04]  /*19ee0*/  LDL.LU R9, [R1+0x3a3c] ;  /* 0x003a3c0001097983 */ /* 0x001ea80000300800 */
[----:B------:R-:W2:Y:S04]  /*19ef0*/  LDL R4, [R1+0x1590] ;  /* 0x0015900001047983 */ /* 0x000ea80000100800 */
[----:B------:R-:W2:Y:S01]  /*19f00*/  LDL R5, [R1+0x1594] ;  /* 0x0015940001057983 */ /* 0x000ea20000100800 */
[----:B---3--:R-:W-:-:S02]  /*19f10*/  PRMT R8, RZ, 0x7610, R8 ;  /* 0x00007610ff087816 */ /* 0x008fc40000000008 */
[----:B--2---:R-:W-:-:S04]  /*19f20*/  @!P0 LOP3.LUT R5, R5, R4, RZ, 0x3c, !PT ;  /* 0x0000000405058212 */ /* 0x004fc800078e3cff */
[----:B------:R-:W-:-:S04]  /*19f30*/  @!P0 LOP3.LUT R4, R5, R4, RZ, 0x3c, !PT ;  /* 0x0000000405048212 */ /* 0x000fc800078e3cff */
[----:B------:R-:W-:-:S05]  /*19f40*/  @!P0 LOP3.LUT R5, R5, R4, RZ, 0x3c, !PT ;  /* 0x0000000405058212 */ /* 0x000fca00078e3cff */
[----:B------:R-:W2:Y:S04]  /*19f50*/  @!P0 LDG.E.U16 R8, [R4.64] ;  /* 0x0000000604088981 */ /* 0x000ea8000c1e1500 */
[----:B--2---:R0:W-:Y:S04]  /*19f60*/  STL [R1+0x28], R8 ;  /* 0x0000280801007387 */ /* 0x0041e80000100800 */
[----:B0-----:R-:W2:Y:S04]  /*19f70*/  LDL.LU R8, [R1+0x3a38] ;  /* 0x003a380001087983 */ /* 0x001ea80000300800 */
[----:B------:R-:W3:Y:S04]  /*19f80*/  LDL R4, [R1+0x1580] ;  /* 0x0015800001047983 */ /* 0x000ee80000100800 */
[----:B------:R-:W3:Y:S01]  /*19f90*/  LDL R5, [R1+0x1584] ;  /* 0x0015840001057983 */ /* 0x000ee20000100800 */
[----:B------:R-:W-:-:S02]  /*19fa0*/  PRMT R18, RZ, 0x7610, R18 ;  /* 0x00007610ff127816 */ /* 0x000fc40000000012 */
[----:B---3--:R-:W-:-:S04]  /*19fb0*/  @!P0 LOP3.LUT R5, R5, R4, RZ, 0x3c, !PT ;  /* 0x0000000405058212 */ /* 0x008fc800078e3cff */
[----:B------:R-:W-:-:S04]  /*19fc0*/  @!P0 LOP3.LUT R4, R5, R4, RZ, 0x3c, !PT ;  /* 0x0000000405048212 */ /* 0x000fc800078e3cff */
[----:B------:R-:W-:-:S05]  /*19fd0*/  @!P0 LOP3.LUT R5, R5, R4, RZ, 0x3c, !PT ;  /* 0x0000000405058212 */ /* 0x000fca00078e3cff */
[----:B------:R-:W3:Y:S04]  /*19fe0*/  @!P0 LDG.E.U16 R18, [R4.64] ;  /* 0x0000000604128981 */ /* 0x000ee8000c1e1500 */
        /* <DEDUP_REMOVED lines=11> */
[----:B------:R-:W3:Y:S04]  /*1a0a0*/  LDL.LU R4, [R1+0x10e4] ;  /* 0x0010e40001047983 */ /* 0x000ee80000300800 */
[----:B------:R-:W4:Y:S01]  /*1a0b0*/  LDL R5, [R1+0x1560] ;  /* 0x0015600001057983 */ /* 0x000f220000100800 */
[----:B--2---:R-:W-:-:S03]  /*1a0c0*/  PRMT R23, RZ, 0x7610, R23 ;  /* 0x00007610ff177816 */ /* 0x004fc60000000017 */
[----:B---3--:R0:W-:Y:S02]  /*1a0d0*/  STS.U16 [R0+0x3200], R4 ;  /* 0x0032000400007388 */ /* 0x0081e40000000400 */
[----:B0-----:R-:W-:Y:S02]  /*1a0e0*/  @!P0 IMAD.MOV.U32 R4, RZ, RZ, R28 ;  /* 0x000000ffff048224 */ /* 0x001fe400078e001c */
[----:B------:R-:W2:Y:S04]  /*1a0f0*/  LDL R28, [R1+0x1524] ;  /* 0x00152400011c7983 */ /* 0x000ea80000100800 */
[----:B----4-:R-:W3:Y:S04]  /*1a100*/  @!P0 LDG.E.U16 R23, [R4.64] ;  /* 0x0000000604178981 */ /* 0x010ee8000c1e1500 */
        /* <DEDUP_REMOVED lines=18> */
[----:B------:R-:W-:Y:S01]  /*1a230*/  @!P0 LOP3.LUT R5, R5, R4, RZ, 0x3c, !PT ;  /* 0x0000000405058212 */ /* 0x000fe200078e3cff */
[----:B--2---:R0:W-:Y:S04]  /*1a240*/  STS.U16 [R0+0x3600], R2 ;  /* 0x0036000200007388 */ /* 0x0041e80000000400 */
[----:B------:R1:W2:Y:S04]  /*1a250*/  @!P0 LDG.E.U16 R17, [R4.64] ;  /* 0x0000000604118981 */ /* 0x0002a8000c1e1500 */
[----:B0-----:R-:W4:Y:S04]  /*1a260*/  LDL.LU R2, [R1+0x3a20] ;  /* 0x003a200001027983 */ /* 0x001f280000300800 */
[----:B-1----:R-:W2:Y:S04]  /*1a270*/  LDL R4, [R1+0x1530] ;  /* 0x0015300001047983 */ /* 0x002ea80000100800 */
[----:B------:R-:W2:Y:S01]  /*1a280*/  LDL R5, [R1+0x1534] ;  /* 0x0015340001057983 */ /* 0x000ea20000100800 */
[----:B----4-:R-:W-:-:S02]  /*1a290*/  PRMT R2, RZ, 0x7610, R2 ;  /* 0x00007610ff027816 */ /* 0x010fc40000000002 */
[----:B--2---:R-:W-:-:S04]  /*1a2a0*/  @!P0 LOP3.LUT R5, R5, R4, RZ, 0x3c, !PT ;  /* 0x0000000405058212 */ /* 0x004fc800078e3cff */
[----:B------:R-:W-:-:S04]  /*1a2b0*/  @!P0 LOP3.LUT R4, R5, R4, RZ, 0x3c, !PT ;  /* 0x0000000405048212 */ /* 0x000fc800078e3cff */
[----:B------:R-:W-:-:S05]  /*1a2c0*/  @!P0 LOP3.LUT R5, R5, R4, RZ, 0x3c, !PT ;  /* 0x0000000405058212 */ /* 0x000fca00078e3cff */
[----:B------:R-:W2:Y:S04]  /*1a2d0*/  @!P0 LDG.E.U16 R2, [R4.64] ;  /* 0x0000000604028981 */ /* 0x000ea8000c1e1500 */
[----:B------:R0:W-:Y:S04]  /*1a2e0*/  STL [R1+0x14], R17 ;  /* 0x0000141101007387 */ /* 0x0001e80000100800 */
[----:B0-----:R-:W4:Y:S04]  /*1a2f0*/  LDL.LU R17, [R1+0x10f8] ;  /* 0x0010f80001117983 */ /* 0x001f280000300800 */
[----:B--2---:R0:W-:Y:S04]  /*1a300*/  STL [R1+0x10], R2 ;  /* 0x0000100201007387 */ /* 0x0041e80000100800 */
[----:B0-----:R-:W2:Y:S04]  /*1a310*/  LDL.LU R2, [R1+0x3a1c] ;  /* 0x003a1c0001027983 */ /* 0x001ea80000300800 */
[----:B------:R-:W2:Y:S01]  /*1a320*/  LDL R5, [R1+0x1520] ;  /* 0x0015200001057983 */ /* 0x000ea20000100800 */
[----:B------:R-:W-:Y:S01]  /*1a330*/  PRMT R3, RZ, 0x7610, R3 ;  /* 0x00007610ff037816 */ /* 0x000fe20000000003 */
[----:B------:R-:W-:-:S02]  /*1a340*/  @!P0 IMAD.MOV.U32 R4, RZ, RZ, R28 ;  /* 0x000000ffff048224 */ /* 0x000fc400078e001c */
[----:B------:R-:W3:Y:S04]  /*1a350*/  LDL R28, [R1+0x14e0] ;  /* 0x0014e000011c7983 */ /* 0x000ee80000100800 */
        /* <DEDUP_REMOVED lines=28> */
[----:B0-----:R-:W3:Y:S01]  /*1a520*/  LDL.LU R5, [R1+0x10fc] ;  /* 0x0010fc0001057983 */ /* 0x001ee20000300800 */
[----:B------:R-:W-:Y:S01]  /*1a530*/  PRMT R27, RZ, 0x7610, R27 ;  /* 0x00007610ff1b7816 */ /* 0x000fe2000000001b */
[----:B------:R-:W-:Y:S02]  /*1a540*/  @!P0 IMAD.MOV.U32 R4, RZ, RZ, R3 ;  /* 0x000000ffff048224 */ /* 0x000fe400078e0003 */
[----:B--2---:R0:W-:Y:S01]  /*1a550*/  STL [R1+0x39a8], R2 ;  /* 0x0039a80201007387 */ /* 0x0041e20000100800 */
[----:B------:R-:W-:-:S03]  /*1a560*/  PRMT R26, RZ, 0x7610, R26 ;  /* 0x00007610ff1a7816 */ /* 0x000fc6000000001a */
[----:B------:R-:W2:Y:S04]  /*1a570*/  LDL R3, [R1+0x14b4] ;  /* 0x0014b40001037983 */ /* 0x000ea80000100800 */
[----:B---3--:R1:W-:Y:S04]  /*1a580*/  STS.U16 [R0+0x4200], R5 ;  /* 0x0042000500007388 */ /* 0x0083e80000000400 */
[----:B0-----:R-:W3:Y:S01]  /*1a590*/  LDL R2, [R1+0x14c4] ;  /* 0x0014c40001027983 */ /* 0x001ee20000100800 */
[----:B-1----:R-:W-:-:S03]  /*1a5a0*/  @!P0 IMAD.MOV.U32 R5, RZ, RZ, R28 ;  /* 0x000000ffff058224 */ /* 0x002fc600078e001c */
[----:B------:R-:W2:Y:S04]  /*1a5b0*/  LDL R28, [R1+0x14b0] ;  /* 0x0014b000011c7983 */ /* 0x000ea80000100800 */
[----:B------:R0:W2:Y:S04]  /*1a5c0*/  @!P0 LDG.E.U16 R27, [R4.64] ;  /* 0x00000006041b8981 */ /* 0x0000a8000c1e1500 */
[----:B0-----:R-:W3:Y:S04]  /*1a5d0*/  LDL R4, [R1+0x14d0] ;  /* 0x0014d00001047983 */ /* 0x001ee80000100800 */
[----:B------:R-:W3:Y:S04]  /*1a5e0*/  LDL R5, [R1+0x14d4] ;  /* 0x0014d40001057983 */ /* 0x000ee80000100800 */
[----:B----4-:R-:W-:Y:S04]  /*1a5f0*/  STS.U16 [R0+0x4400], R17 ;  /* 0x0044001100007388 */ /* 0x010fe80000000400 */
[----:B--2---:R0:W-:Y:S04]  /*1a600*/  STL [R1+0x39ac], R27 ;  /* 0x0039ac1b01007387 */ /* 0x0041e80000100800 */
[----:B0-----:R-:W2:Y:S01]  /*1a610*/  LDL.LU R27, [R1+0x10f0] ;  /* 0x0010f000011b7983 */ /* 0x001ea20000300800 */
[----:B---3--:R-:W-:-:S03]  /*1a620*/  @!P0 LOP3.LUT R5, R5, R4, RZ, 0x3c, !PT ;  /* 0x0000000405058212 */ /* 0x008fc600078e3cff */
[----:B------:R-:W3:Y:S01]  /*1a630*/  LDL.LU R17, [R1+0x3a10] ;  /* 0x003a100001117983 */ /* 0x000ee20000300800 */
[----:B------:R-:W-:-:S04]  /*1a640*/  @!P0 LOP3.LUT R4, R5, R4, RZ, 0x3c, !PT ;  /* 0x0000000405048212 */ /* 0x000fc800078e3cff */
[----:B------:R-:W-:-:S05]  /*1a650*/  @!P0 LOP3.LUT R5, R5, R4, RZ, 0x3c, !PT ;  /* 0x0000000405058212 */ /* 0x000fca00078e3cff */
[----:B------:R0:W4:Y:S04]  /*1a660*/  @!P0 LDG.E.U16 R26, [R4.64] ;  /* 0x00000006041a8981 */ /* 0x000128000c1e1500 */
[----:B0-----:R-:W2:Y:S04]  /*1a670*/  LDL.LU R4, [R1+0x10f4] ;  /* 0x0010f40001047983 */ /* 0x001ea80000300800 */
[----:B------:R-:W3:Y:S04]  /*1a680*/  LDL R5, [R1+0x14c0] ;  /* 0x0014c00001057983 */ /* 0x000ee80000100800 */
[----:B------:R0:W-:Y:S02]  /*1a690*/  STS.U16 [R0+0x2000], R25 ;  /* 0x0020001900007388 */ /* 0x0001e40000000400 */
[----:B0-----:R-:W-:-:S02]  /*1a6a0*/  PRMT R25, RZ, 0x7610, R25 ;  /* 0x00007610ff197816 */ /* 0x001fc40000000019 */
[----:B--2---:R0:W-:Y:S02]  /*1a6b0*/  STS.U16 [R0+0x4600], R4 ;  /* 0x0046000400007388 */ /* 0x0041e40000000400 */
[----:B0-----:R-:W-:-:S05]  /*1a6c0*/  @!P0 IMAD.MOV.U32 R4, RZ, RZ, R2 ;  /* 0x000000ffff048224 */ /* 0x001fca00078e0002 */
[----:B---3--:R0:W2:Y:S04]  /*1a6d0*/  @!P0 LDG.E.U16 R25, [R4.64] ;  /* 0x0000000604198981 */ /* 0x0080a8000c1e1500 */
[----:B------:R1:W-:Y:S04]  /*1a6e0*/  STS.U16 [R0+0x2200], R24 ;  /* 0x0022001800007388 */ /* 0x0003e80000000400 */
[----:B----4-:R3:W-:Y:S01]  /*1a6f0*/  STL [R1+0x39b0], R26 ;  /* 0x0039b01a01007387 */ /* 0x0107e20000100800 */
[----:B0-----:R-:W-:Y:S02]  /*1a700*/  @!P0 IMAD.MOV.U32 R4, RZ, RZ, R3 ;  /* 0x000000ffff048224 */ /* 0x001fe400078e0003 */
[----:B------:R-:W-:Y:S01]  /*1a710*/  @!P0 IMAD.MOV.U32 R5, RZ, RZ, R28 ;  /* 0x000000ffff058224 */ /* 0x000fe200078e001c */
[----:B-1----:R-:W-:Y:S01]  /*1a720*/  PRMT R24, RZ, 0x7610, R24 ;  /* 0x00007610ff187816 */ /* 0x002fe20000000018 */
[----:B------:R0:W-:Y:S04]  /*1a730*/  STS.U16 [R0+0x4800], R27 ;  /* 0x0048001b00007388 */ /* 0x0001e80000000400 */
[----:B---3--:R-:W3:Y:S04]  /*1a740*/  LDL.LU R26, [R1+0x1104] ;  /* 0x00110400011a7983 */ /* 0x008ee80000300800 */
[----:B------:R-:W4:Y:S04]  /*1a750*/  LDL R2, [R1+0x1494] ;  /* 0x0014940001027983 */ /* 0x000f280000100800 */
[----:B------:R1:W3:Y:S04]  /*1a760*/  @!P0 LDG.E.U16 R24, [R4.64] ;  /* 0x0000000604188981 */ /* 0x0002e8000c1e1500 */
[----:B--2---:R2:W-:Y:S04]  /*1a770*/  STL [R1+0x39b4], R25 ;  /* 0x0039b41901007387 */ /* 0x0045e80000100800 */
[----:B------:R-:W3:Y:S04]  /*1a780*/  LDL R28, [R1+0x1480] ;  /* 0x00148000011c7983 */ /* 0x000ee80000100800 */
[----:B0-----:R-:W3:Y:S04]  /*1a790*/  LDL R27, [R1+0x1484] ;  /* 0x00148400011b7983 */ /* 0x001ee80000100800 */
[----:B--2---:R-:W2:Y:S04]  /*1a7a0*/  LDL R25, [R1+0x1490] ;  /* 0x0014900001197983 */ /* 0x004ea80000100800 */
[----:B------:R-:W2:Y:S04]  /*1a7b0*/  LDL.LU R3, [R1+0x1124] ;  /* 0x0011240001037983 */ /* 0x000ea80000300800 */
[----:B-1----:R-:W2:Y:S04]  /*1a7c0*/  LDL R4, [R1+0x14a0] ;  /* 0x0014a00001047983 */ /* 0x002ea80000100800 */
[----:B------:R-:W2:Y:S04]  /*1a7d0*/  LDL R5, [R1+0x14a4] ;  /* 0x0014a40001057983 */ /* 0x000ea80000100800 */
[----:B------:R0:W-:Y:S04]  /*1a7e0*/  STS.U16 [R0+0x3800], R23 ;  /* 0x0038001700007388 */ /* 0x0001e80000000400 */
[----:B------:R1:W-:Y:S01]  /*1a7f0*/  STS.U16 [R0+0x4000], R22 ;  /* 0x0040001600007388 */ /* 0x0003e20000000400 */
[----:B0-----:R-:W-:-:S02]  /*1a800*/  PRMT R23, RZ, 0x7610, R23 ;  /* 0x00007610ff177816 */ /* 0x001fc40000000017 */
[----:B-1----:R-:W-:Y:S02]  /*1a810*/  PRMT R22, RZ, 0x7610, R22 ;  /* 0x00007610ff167816 */ /* 0x002fe40000000016 */
[----:B--2---:R-:W-:-:S04]  /*1a820*/  @!P0 LOP3.LUT R5, R5, R4, RZ, 0x3c, !PT ;  /* 0x0000000405058212 */ /* 0x004fc800078e3cff */
[----:B------:R-:W-:-:S04]  /*1a830*/  @!P0 LOP3.LUT R4, R5, R4, RZ, 0x3c, !PT ;  /* 0x0000000405048212 */ /* 0x000fc800078e3cff */
[----:B------:R-:W-:-:S05]  /*1a840*/  @!P0 LOP3.LUT R5, R5, R4, RZ, 0x3c, !PT ;  /* 0x0000000405058212 */ /* 0x000fca00078e3cff */
[----:B------:R4:W2:Y:S02]  /*1a850*/  @!P0 LDG.E.U16 R23, [R4.64] ;  /* 0x0000000604178981 */ /* 0x0008a4000c1e1500 */
[----:B----4-:R-:W-:Y:S02]  /*1a860*/  @!P0 IMAD.MOV.U32 R4, RZ, RZ, R2 ;  /* 0x000000ffff048224 */ /* 0x010fe400078e0002 */
[----:B------:R-:W-:-:S05]  /*1a870*/  @!P0 IMAD.MOV.U32 R5, RZ, RZ, R25 ;  /* 0x000000ffff058224 */ /* 0x000fca00078e0019 */
[----:B------:R0:W4:Y:S01]  /*1a880*/  @!P0 LDG.E.U16 R22, [R4.64] ;  /* 0x0000000604168981 */ /* 0x000122000c1e1500 */
[----:B------:R-:W-:-:S03]  /*1a890*/  PRMT R21, RZ, 0x7610, R21 ;  /* 0x00007610ff157816 */ /* 0x000fc60000000015 */
[----:B---3--:R1:W-:Y:S01]  /*1a8a0*/  STL [R1+0x39b8], R24 ;  /* 0x0039b81801007387 */ /* 0x0083e20000100800 */
[----:B0-----:R-:W-:Y:S02]  /*1a8b0*/  @!P0 IMAD.MOV.U32 R4, RZ, RZ, R27 ;  /* 0x000000ffff048224 */ /* 0x001fe400078e001b */
[----:B------:R-:W-:Y:S01]  /*1a8c0*/  @!P0 IMAD.MOV.U32 R5, RZ, RZ, R28 ;  /* 0x000000ffff058224 */ /* 0x000fe200078e001c */
[----:B-1----:R-:W3:Y:S04]  /*1a8d0*/  LDL.LU R24, [R1+0x10ec] ;  /* 0x0010ec0001187983 */ /* 0x002ee80000300800 */
[----:B------:R-:W3:Y:S04]  /*1a8e0*/  @!P0 LDG.E.U16 R21, [R4.64] ;  /* 0x0000000604158981 */ /* 0x000ee8000c1e1500 */
[----:B--2---:R-:W-:Y:S04]  /*1a8f0*/  STL [R1+0x39bc], R23 ;  /* 0x0039bc1701007387 */ /* 0x004fe80000100800 */
[----:B------:R-:W2:Y:S04]  /*1a900*/  LDL R2, [R1+0x1474] ;  /* 0x0014740001027983 */ /* 0x000ea80000100800 */
[----:B------:R-:W2:Y:S04]  /*1a910*/  LDL.LU R25, [R1+0x111c] ;  /* 0x00111c0001197983 */ /* 0x000ea80000300800 */
[----:B----4-:R0:W-:Y:S01]  /*1a920*/  STL [R1+0x39c0], R22 ;  /* 0x0039c01601007387 */ /* 0x0101e20000100800 */
[----:B------:R-:W-:-:S03]  /*1a930*/  PRMT R20, RZ, 0x7610, R20 ;  /* 0x00007610ff147816 */ /* 0x000fc60000000014 */
[----:B------:R-:W4:Y:S04]  /*1a940*/  LDL R27, [R1+0x1464] ;  /* 0x00146400011b7983 */ /* 0x000f280000100800 */
[----:B0-----:R-:W4:Y:S04]  /*1a950*/  LDL R22, [R1+0x1470] ;  /* 0x0014700001167983 */ /* 0x001f280000100800 */
[----:B------:R-:W4:Y:S04]  /*1a960*/  LDL.LU R28, [R1+0x1118] ;  /* 0x00111800011c7983 */ /* 0x000f280000300800 */
[----:B---3--:R0:W-:Y:S04]  /*1a970*/  STL [R1+0x39c4], R21 ;  /* 0x0039c41501007387 */ /* 0x0081e80000100800 */
[----:B------:R1:W-:Y:S04]  /*1a980*/  STS.U16 [R0+0x4a00], R24 ;  /* 0x004a001800007388 */ /* 0x0003e80000000400 */
[----:B------:R3:W-:Y:S04]  /*1a990*/  STS.U16 [R0+0x5000], R26 ;  /* 0x0050001a00007388 */ /* 0x0007e80000000400 */
[----:B0-----:R-:W4:Y:S04]  /*1a9a0*/  LDL.LU R21, [R1+0x1120] ;  /* 0x0011200001157983 */ /* 0x001f280000300800 */
[----:B-1----:R-:W4:Y:S04]  /*1a9b0*/  LDL R24, [R1+0x1450] ;  /* 0x0014500001187983 */ /* 0x002f280000100800 */
[----:B------:R-:W4:Y:S04]  /*1a9c0*/  LDL R23, [R1+0x1454] ;  /* 0x0014540001177983 */ /* 0x000f280000100800 */
[----:B---3--:R-:W3:Y:S01]  /*1a9d0*/  LDL.LU R26, [R1+0x1114] ;  /* 0x00111400011a7983 */ /* 0x008ee20000300800 */
[----:B--2---:R-:W-:-:S02]  /*1a9e0*/  @!P0 IMAD.MOV.U32 R4, RZ, RZ, R2 ;  /* 0x000000ffff048224 */ /* 0x004fc400078e0002 */
[----:B----4-:R-:W-:-:S05]  /*1a9f0*/  @!P0 IMAD.MOV.U32 R5, RZ, RZ, R22 ;  /* 0x000000ffff058224 */ /* 0x010fca00078e0016 */
[----:B------:R0:W2:Y:S04]  /*1aa00*/  @!P0 LDG.E.U16 R20, [R4.64] ;  /* 0x0000000604148981 */ /* 0x0000a8000c1e1500 */
[----:B0-----:R-:W4:Y:S01]  /*1aa10*/  LDL R5, [R1+0x1460] ;  /* 0x0014600001057983 */ /* 0x001f220000100800 */
[----:B------:R-:W-:-:S03]  /*1aa20*/  @!P0 IMAD.MOV.U32 R4, RZ, RZ, R27 ;  /* 0x000000ffff048224 */ /* 0x000fc600078e001b */
[----:B------:R0:W-:Y:S02]  /*1aa30*/  STS.U16 [R0+0x3a00], R19 ;  /* 0x003a001300007388 */ /* 0x0001e40000000400 */
[----:B0-----:R-:W-:Y:S02]  /*1aa40*/  PRMT R19, RZ, 0x7610, R19 ;  /* 0x00007610ff137816 */ /* 0x001fe40000000013 */
[----:B------:R0:W-:Y:S02]  /*1aa50*/  STS.U16 [R0+0x3000], R18 ;  /* 0x0030001200007388 */ /* 0x0001e40000000400 */
[----:B0-----:R-:W-:Y:S02]  /*1aa60*/  PRMT R18, RZ, 0x7610, R18 ;  /* 0x00007610ff127816 */ /* 0x001fe40000000012 */
[----:B----4-:R0:W4:Y:S02]  /*1aa70*/  @!P0 LDG.E.U16 R19, [R4.64] ;  /* 0x0000000604138981 */ /* 0x010124000c1e1500 */
[----:B0-----:R-:W-:-:S02]  /*1aa80*/  @!P0 IMAD.MOV.U32 R4, RZ, RZ, R23 ;  /* 0x000000ffff048224 */ /* 0x001fc400078e0017 */
[----:B------:R-:W-:-:S05]  /*1aa90*/  @!P0 IMAD.MOV.U32 R5, RZ, RZ, R24 ;  /* 0x000000ffff058224 */ /* 0x000fca00078e0018 */
[----:B------:R-:W3:Y:S04]  /*1aaa0*/  @!P0 LDG.E.U16 R18, [R4.64] ;  /* 0x0000000604128981 */ /* 0x000ee8000c1e1500 */
[----:B--2---:R-:W-:Y:S04]  /*1aab0*/  STL [R1+0x39c8], R20 ;  /* 0x0039c81401007387 */ /* 0x004fe80000100800 */
[----:B------:R-:W2:Y:S04]  /*1aac0*/  LDL R22, [R1+0x1440] ;  /* 0x0014400001167983 */ /* 0x000ea80000100800 */
[----:B------:R-:W2:Y:S04]  /*1aad0*/  LDL R2, [R1+0x1444] ;  /* 0x0014440001027983 */ /* 0x000ea80000100800 */
[----:B------:R0:W-:Y:S04]  /*1aae0*/  STS.U16 [R0+0x5200], R3 ;  /* 0x0052000300007388 */ /* 0x0001e80000000400 */
[----:B------:R1:W-:Y:S04]  /*1aaf0*/  STS.U16 [R0+0x5400], R21 ;  /* 0x0054001500007388 */ /* 0x0003e80000000400 */
[----:B0-----:R-:W2:Y:S04]  /*1ab00*/  LDL.LU R3, [R1+0x1420] ;  /* 0x0014200001037983 */ /* 0x001ea80000300800 */
[----:B------:R-:W2:Y:S04]  /*1ab10*/  LDL.LU R27, [R1+0x1110] ;  /* 0x00111000011b7983 */ /* 0x000ea80000300800 */
[----:B----4-:R0:W-:Y:S04]  /*1ab20*/  STL [R1+0x39cc], R19 ;  /* 0x0039cc1301007387 */ /* 0x0101e80000100800 */
[----:B-1----:R-:W4:Y:S04]  /*1ab30*/  LDL R21, [R1+0x1430] ;  /* 0x0014300001157983 */ /* 0x002f280000100800 */
[----:B------:R-:W4:Y:S04]  /*1ab40*/  LDL R20, [R1+0x1434] ;  /* 0x0014340001147983 */ /* 0x000f280000100800 */
[----:B---3--:R-:W-:Y:S04]  /*1ab50*/  STL [R1+0x39d0], R18 ;  /* 0x0039d01201007387 */ /* 0x008fe80000100800 */
[----:B0-----:R-:W3:Y:S04]  /*1ab60*/  LDL R19, [R1+0x1424] ;  /* 0x0014240001137983 */ /* 0x001ee80000100800 */
[----:B------:R0:W-:Y:S01]  /*1ab70*/  STS.U16 [R0+0x4c00], R17 ;  /* 0x004c001100007388 */ /* 0x0001e20000000400 */
[----:B--2---:R-:W-:-:S02]  /*1ab80*/  @!P0 IMAD.MOV.U32 R5, RZ, RZ, R22 ;  /* 0x000000ffff058224 */ /* 0x004fc400078e0016 */
[----:B------:R-:W-:Y:S01]  /*1ab90*/  @!P0 IMAD.MOV.U32 R4, RZ, RZ, R2 ;  /* 0x000000ffff048224 */ /* 0x000fe200078e0002 */
[----:B------:R1:W-:Y:S04]  /*1aba0*/  STS.U16 [R0+0x4e00], R16 ;  /* 0x004e001000007388 */ /* 0x0003e80000000400 */
[----:B------:R2:W-:Y:S01]  /*1abb0*/  STS.U16 [R0+0x2400], R15 ;  /* 0x0024000f00007388 */ /* 0x0005e20000000400 */
[----:B0-----:R-:W-:-:S03]  /*1abc0*/  PRMT R17, RZ, 0x7610, R17 ;  /* 0x00007610ff117816 */ /* 0x001fc60000000011 */
[----:B------:R-:W3:Y:S01]  /*1abd0*/  LDL R18, [R1+0x1410] ;  /* 0x0014100001127983 */ /* 0x000ee20000100800 */
[----:B-1----:R-:W-:-:S03]  /*1abe0*/  PRMT R16, RZ, 0x7610, R16 ;  /* 0x00007610ff107816 */ /* 0x002fc60000000010 */
[----:B------:R4:W3:Y:S01]  /*1abf0*/  @!P0 LDG.E.U16 R17, [R4.64] ;  /* 0x0000000604118981 */ /* 0x0008e2000c1e1500 */
[----:B--2---:R-:W-:-:S03]  /*1ac00*/  PRMT R15, RZ, 0x7610, R15 ;  /* 0x00007610ff0f7816 */ /* 0x004fc6000000000f */
[----:B------:R-:W2:Y:S04]  /*1ac10*/  LDL R2, [R1+0x1414] ;  /* 0x0014140001027983 */ /* 0x000ea80000100800 */
[----:B------:R-:W2:Y:S01]  /*1ac20*/  LDL.LU R24, [R1+0x110c] ;  /* 0x00110c0001187983 */ /* 0x000ea20000300800 */
[----:B----4-:R-:W-:Y:S02]  /*1ac30*/  @!P0 IMAD.MOV.U32 R5, RZ, RZ, R21 ;  /* 0x000000ffff058224 */ /* 0x010fe400078e0015 */
[----:B------:R-:W-:-:S05]  /*1ac40*/  @!P0 IMAD.MOV.U32 R4, RZ, RZ, R20 ;  /* 0x000000ffff048224 */ /* 0x000fca00078e0014 */
[----:B------:R3:W4:Y:S02]  /*1ac50*/  @!P0 LDG.E.U16 R16, [R4.64] ;  /* 0x0000000604108981 */ /* 0x000724000c1e1500 */
[----:B---3--:R-:W-:Y:S02]  /*1ac60*/  @!P0 IMAD.MOV.U32 R4, RZ, RZ, R19 ;  /* 0x000000ffff048224 */ /* 0x008fe400078e0013 */
[----:B------:R-:W-:-:S05]  /*1ac70*/  @!P0 IMAD.MOV.U32 R5, RZ, RZ, R3 ;  /* 0x000000ffff058224 */ /* 0x000fca00078e0003 */
[----:B------:R0:W3:Y:S04]  /*1ac80*/  @!P0 LDG.E.U16 R15, [R4.64] ;  /* 0x00000006040f8981 */ /* 0x0000e8000c1e1500 */
[----:B------:R1:W-:Y:S04]  /*1ac90*/  STS.U16 [R0+0x5800], R28 ;  /* 0x0058001c00007388 */ /* 0x0003e80000000400 */
[----:B------:R2:W-:Y:S04]  /*1aca0*/  STS.U16 [R0+0x5600], R25 ;  /* 0x0056001900007388 */ /* 0x0005e80000000400 */
[----:B------:R-:W-:Y:S04]  /*1acb0*/  STL [R1+0x39d4], R17 ;  /* 0x0039d41101007387 */ /* 0x000fe80000100800 */
[----:B-1----:R-:W3:Y:S01]  /*1acc0*/  LDL.LU R28, [R1+0x1128] ;  /* 0x00112800011c7983 */ /* 0x002ee20000300800 */
[----:B0-----:R-:W-:-:S03]  /*1acd0*/  @!P0 IMAD.MOV.U32 R5, RZ, RZ, R18 ;  /* 0x000000ffff058224 */ /* 0x001fc600078e0012 */
[----:B----4-:R-:W-:Y:S04]  /*1ace0*/  STL [R1+0x39d8], R16 ;  /* 0x0039d81001007387 */ /* 0x010fe80000100800 */
[----:B--2---:R-:W2:Y:S04]  /*1acf0*/  LDL.LU R25, [R1+0x1130] ;  /* 0x0011300001197983 */ /* 0x004ea80000300800 */
[----:B------:R-:W4:Y:S04]  /*1ad00*/  LDL R20, [R1+0x1400] ;  /* 0x0014000001147983 */ /* 0x000f280000100800 */
[----:B------:R0:W-:Y:S04]  /*1ad10*/  STL [R1+0x1814], R3 ;  /* 0x0018140301007387 */ /* 0x0001e80000100800 */
[----:B0-----:R-:W2:Y:S04]  /*1ad20*/  LDL.LU R3, [R1+0x1404] ;  /* 0x0014040001037983 */ /* 0x001ea80000300800 */
[----:B---3--:R-:W-:Y:S04]  /*1ad30*/  STL [R1+0x39dc], R15 ;  /* 0x0039dc0f01007387 */ /* 0x008fe80000100800 */
[----:B------:R-:W3:Y:S04]  /*1ad40*/  LDL R19, [R1+0x13f0] ;  /* 0x0013f00001137983 */ /* 0x000ee80000100800 */
[----:B------:R-:W3:Y:S01]  /*1ad50*/  LDL R18, [R1+0x13f4] ;  /* 0x0013f40001127983 */ /* 0x000ee20000100800 */
[----:B------:R-:W-:-:S03]  /*1ad60*/  @!P0 IMAD.MOV.U32 R4, RZ, RZ, R2 ;  /* 0x000000ffff048224 */ /* 0x000fc600078e0002 */
[----:B------:R0:W-:Y:S04]  /*1ad70*/  STS.U16 [R0+0x2600], R14 ;  /* 0x0026000e00007388 */ /* 0x0001e80000000400 */
[----:B------:R1:W-:Y:S04]  /*1ad80*/  STS.U16 [R0+0x3c00], R13 ;  /* 0x003c000d00007388 */ /* 0x0003e80000000400 */
[----:B------:R1:W-:Y:S01]  /*1ad90*/  STS.U16 [R0+0x3e00], R12 ;  /* 0x003e000c00007388 */ /* 0x0003e20000000400 */
[----:B0-----:R-:W-:-:S03]  /*1ada0*/  PRMT R14, RZ, 0x7610, R14 ;  /* 0x00007610ff0e7816 */ /* 0x001fc6000000000e */
[----:B------:R-:W3:Y:S01]  /*1adb0*/  LDL R17, [R1+0x13e0] ;  /* 0x0013e00001117983 */ /* 0x000ee20000100800 */
[----:B-1----:R-:W-:-:S03]  /*1adc0*/  PRMT R13, RZ, 0x7610, R13 ;  /* 0x00007610ff0d7816 */ /* 0x002fc6000000000d */
[----:B------:R4:W3:Y:S01]  /*1add0*/  @!P0 LDG.E.U16 R14, [R4.64] ;  /* 0x00000006040e8981 */ /* 0x0008e2000c1e1500 */
[----:B------:R-:W-:-:S03]  /*1ade0*/  PRMT R12, RZ, 0x7610, R12 ;  /* 0x00007610ff0c7816 */ /* 0x000fc6000000000c */
[----:B------:R-:W3:Y:S04]  /*1adf0*/  LDL R2, [R1+0x13e4] ;  /* 0x0013e40001027983 */ /* 0x000ee80000100800 */
[----:B------:R0:W-:Y:S04]  /*1ae00*/  STS.U16 [R0+0x5a00], R26 ;  /* 0x005a001a00007388 */ /* 0x0001e80000000400 */
[----:B------:R-:W3:Y:S04]  /*1ae10*/  LDL R16, [R1+0x13d0] ;  /* 0x0013d00001107983 */ /* 0x000ee80000100800 */
[----:B------:R-:W3:Y:S04]  /*1ae20*/  LDL R15, [R1+0x13d4] ;  /* 0x0013d400010f7983 */ /* 0x000ee80000100800 */
[----:B------:R1:W-:Y:S04]  /*1ae30*/  STS.U16 [R0+0x5c00], R27 ;  /* 0x005c001b00007388 */ /* 0x0003e80000000400 */
[----:B0-----:R-:W3:Y:S04]  /*1ae40*/  LDL.LU R26, [R1+0x1148] ;  /* 0x00114800011a7983 */ /* 0x001ee80000300800 */
[----:B-1----:R-:W3:Y:S01]  /*1ae50*/  LDL.LU R27, [R1+0x1144] ;  /* 0x00114400011b7983 */ /* 0x002ee20000300800 */
[----:B----4-:R-:W-:-:S02]  /*1ae60*/  @!P0 IMAD.MOV.U32 R5, RZ, RZ, R20 ;  /* 0x000000ffff058224 */ /* 0x010fc400078e0014 */
[----:B--2---:R-:W-:-:S05]  /*1ae70*/  @!P0 IMAD.MOV.U32 R4, RZ, RZ, R3 ;  /* 0x000000ffff048224 */ /* 0x004fca00078e0003 */
[----:B------:R3:W2:Y:S02]  /*1ae80*/  @!P0 LDG.E.U16 R13, [R4.64] ;  /* 0x00000006040d8981 */ /* 0x0006a4000c1e1500 */
[----:B---3--:R-:W-:Y:S02]  /*1ae90*/  @!P0 IMAD.MOV.U32 R4, RZ, RZ, R18 ;  /* 0x000000ffff048224 */ /* 0x008fe400078e0012 */
[----:B------:R-:W-:-:S05]  /*1aea0*/  @!P0 IMAD.MOV.U32 R5, RZ, RZ, R19 ;  /* 0x000000ffff058224 */ /* 0x000fca00078e0013 */
[----:B------:R-:W3:Y:S04]  /*1aeb0*/  @!P0 LDG.E.U16 R12, [R4.64] ;  /* 0x00000006040c8981 */ /* 0x000ee8000c1e1500 */
[----:B------:R0:W-:Y:S04]  /*1aec0*/  STS.U16 [R0+0x6000], R28 ;  /* 0x0060001c00007388 */ /* 0x0001e80000000400 */
[----:B------:R1:W-:Y:S04]  /*1aed0*/  STL [R1+0x39e0], R14 ;  /* 0x0039e00e01007387 */ /* 0x0003e80000100800 */
[----:B------:R-:W-:Y:S04]  /*1aee0*/  STL [R1+0x1818], R3 ;  /* 0x0018180301007387 */ /* 0x000fe80000100800 */
[----:B--2---:R2:W-:Y:S04]  /*1aef0*/  STL [R1+0x39e4], R13 ;  /* 0x0039e40d01007387 */ /* 0x0045e80000100800 */
[----:B0-----:R-:W4:Y:S04]  /*1af00*/  LDL.LU R28, [R1+0x13b0] ;  /* 0x0013b000011c7983 */ /* 0x001f280000300800 */
[----:B-1----:R-:W4:Y:S04]  /*1af10*/  LDL R14, [R1+0x13c0] ;  /* 0x0013c000010e7983 */ /* 0x002f280000100800 */
[----:B--2---:R-:W2:Y:S04]  /*1af20*/  LDL R13, [R1+0x13c4] ;  /* 0x0013c400010d7983 */ /* 0x004ea80000100800 */
[----:B---3--:R-:W-:Y:S04]  /*1af30*/  STL [R1+0x39e8], R12 ;  /* 0x0039e80c01007387 */ /* 0x008fe80000100800 */
[----:B------:R-:W3:Y:S01]  /*1af40*/  LDL R3, [R1+0x13b4] ;  /* 0x0013b40001037983 */ /* 0x000ee20000100800 */
[----:B------:R-:W-:-:S03]  /*1af50*/  @!P0 IMAD.MOV.U32 R4, RZ, RZ, R2 ;  /* 0x000000ffff048224 */ /* 0x000fc600078e0002 */
[----:B------:R0:W-:Y:S01]  /*1af60*/  STS.U16 [R0+0x2800], R11 ;  /* 0x0028000b00007388 */ /* 0x0001e20000000400 */
[----:B------:R-:W-:-:S03]  /*1af70*/  @!P0 IMAD.MOV.U32 R5, RZ, RZ, R17 ;  /* 0x000000ffff058224 */ /* 0x000fc600078e0011 */
[----:B------:R1:W-:Y:S04]  /*1af80*/  STS.U16 [R0+0x2a00], R10 ;  /* 0x002a000a00007388 */ /* 0x0003e80000000400 */
[----:B------:R1:W-:Y:S01]  /*1af90*/  STS.U16 [R0+0x2c00], R9 ;  /* 0x002c000900007388 */ /* 0x0003e20000000400 */
[----:B0-----:R-:W-:-:S03]  /*1afa0*/  PRMT R11, RZ, 0x7610, R11 ;  /* 0x00007610ff0b7816 */ /* 0x001fc6000000000b */
[----:B------:R0:W-:Y:S01]  /*1afb0*/  STS.U16 [R0+0x2e00], R8 ;  /* 0x002e000800007388 */ /* 0x0001e20000000400 */
[----:B-1----:R-:W-:-:S03]  /*1afc0*/  PRMT R10, RZ, 0x7610, R10 ;  /* 0x00007610ff0a7816 */ /* 0x002fc6000000000a */
[----:B------:R1:W3:Y:S01]  /*1afd0*/  @!P0 LDG.E.U16 R11, [R4.64] ;  /* 0x00000006040b8981 */ /* 0x0002e2000c1e1500 */
[----:B------:R-:W-:-:S03]  /*1afe0*/  PRMT R9, RZ, 0x7610, R9 ;  /* 0x00007610ff097816 */ /* 0x000fc60000000009 */
[----:B------:R-:W3:Y:S01]  /*1aff0*/  LDL.LU R2, [R1+0x1140] ;  /* 0x0011400001027983 */ /* 0x000ee20000300800 */
[----:B-1----:R-:W-:Y:S02]  /*1b000*/  @!P0 IMAD.MOV.U32 R4, RZ, RZ, R15 ;  /* 0x000000ffff048224 */ /* 0x002fe400078e000f */
[----:B------:R-:W-:-:S05]  /*1b010*/  @!P0 IMAD.MOV.U32 R5, RZ, RZ, R16 ;  /* 0x000000ffff058224 */ /* 0x000fca00078e0010 */
[----:B------:R4:W3:Y:S01]  /*1b020*/  @!P0 LDG.E.U16 R10, [R4.64] ;  /* 0x00000006040a8981 */ /* 0x0008e2000c1e1500 */
[----:B0-----:R-:W-:Y:S01]  /*1b030*/  PRMT R8, RZ, 0x7610, R8 ;  /* 0x00007610ff087816 */ /* 0x001fe20000000008 */
[----:B----4-:R-:W-:Y:S02]  /*1b040*/  @!P0 IMAD.MOV.U32 R5, RZ, RZ, R14 ;  /* 0x000000ffff058224 */ /* 0x010fe400078e000e */
[----:B--2---:R-:W-:-:S05]  /*1b050*/  @!P0 IMAD.MOV.U32 R4, RZ, RZ, R13 ;  /* 0x000000ffff048224 */ /* 0x004fca00078e000d */
[----:B------:R3:W2:Y:S02]  /*1b060*/  @!P0 LDG.E.U16 R9, [R4.64] ;  /* 0x0000000604098981 */ /* 0x0006a4000c1e1500 */
[----:B---3--:R-:W-:Y:S02]  /*1b070*/  @!P0 IMAD.MOV.U32 R4, RZ, RZ, R3 ;  /* 0x000000ffff048224 */ /* 0x008fe400078e0003 */
[----:B------:R-:W-:-:S05]  /*1b080*/  @!P0 IMAD.MOV.U32 R5, RZ, RZ, R28 ;  /* 0x000000ffff058224 */ /* 0x000fca00078e001c */
[----:B------:R-:W3:Y:S04]  /*1b090*/  @!P0 LDG.E.U16 R8, [R4.64] ;  /* 0x0000000604088981 */ /* 0x000ee8000c1e1500 */
[----:B------:R0:W-:Y:S04]  /*1b0a0*/  STS.U16 [R0+0x6400], R29 ;  /* 0x0064001d00007388 */ /* 0x0001e80000000400 */
[----:B------:R-:W-:Y:S04]  /*1b0b0*/  STL [R1+0x39ec], R11 ;  /* 0x0039ec0b01007387 */ /* 0x000fe80000100800 */
[----:B0-----:R-:W4:Y:S04]  /*1b0c0*/  LDL.LU R29, [R1+0x1390] ;  /* 0x00139000011d7983 */ /* 0x001f280000300800 */
[----:B------:R0:W-:Y:S04]  /*1b0d0*/  STL [R1+0x39f0], R10 ;  /* 0x0039f00a01007387 */ /* 0x0001e80000100800 */
[----:B--2---:R1:W-:Y:S04]  /*1b0e0*/  STL [R1+0x39f4], R9 ;  /* 0x0039f40901007387 */ /* 0x0043e80000100800 */
[----:B0-----:R-:W2:Y:S04]  /*1b0f0*/  LDL.LU R10, [R1+0x113c] ;  /* 0x00113c00010a7983 */ /* 0x001ea80000300800 */
[----:B-1----:R-:W2:Y:S04]  /*1b100*/  LDL R9, [R1+0x13a4] ;  /* 0x0013a40001097983 */ /* 0x002ea80000100800 */
[----:B------:R-:W4:Y:S04]  /*1b110*/  LDL.LU R11, [R1+0x1138] ;  /* 0x00113800010b7983 */ /* 0x000f280000300800 */
        /* <DEDUP_REMOVED lines=8> */
[----:B------:R0:W-:Y:S04]  /*1b1a0*/  STL [R1+0x17ac], R28 ;  /* 0x0017ac1c01007387 */ /* 0x0001e80000100800 */
[----:B0-----:R-:W4:Y:S04]  /*1b1b0*/  LDL R28, [R1+0x13a0] ;  /* 0x0013a000011c7983 */ /* 0x001f280000100800 */
[----:B---3--:R0:W-:Y:S04]  /*1b1c0*/  STL [R1+0x39f8], R8 ;  /* 0x0039f80801007387 */ /* 0x0081e80000100800 */
[----:B0-----:R-:W3:Y:S01]  /*1b1d0*/  LDL R8, [R1+0x1394] ;  /* 0x0013940001087983 */ /* 0x001ee20000100800 */
[----:B------:R-:W-:-:S03]  /*1b1e0*/  PRMT R7, RZ, 0x7610, R7 ;  /* 0x00007610ff077816 */ /* 0x000fc60000000007 */
[----:B------:R0:W-:Y:S04]  /*1b1f0*/  STS.U16 [R0], R6 ;  /* 0x0000000600007388 */ /* 0x0001e80000000400 */
[----:B------:R-:W3:Y:S04]  /*1b200*/  LDL.LU R19, [R1+0x1164] ;  /* 0x0011640001137983 */ /* 0x000ee80000300800 */
[----:B------:R-:W3:Y:S01]  /*1b210*/  LDL.LU R20, [R1+0xa0] ;  /* 0x0000a00001147983 */ /* 0x000ee20000300800 */
[----:B0-----:R-:W-:-:S03]  /*1b220*/  PRMT R6, RZ, 0x7610, R6 ;  /* 0x00007610ff067816 */ /* 0x001fc60000000006 */
[----:B------:R-:W3:Y:S04]  /*1b230*/  LDL.LU R21, [R1+0x9c] ;  /* 0x00009c0001157983 */ /* 0x000ee80000300800 */
[----:B------:R-:W3:Y:S04]  /*1b240*/  LDL.LU R22, [R1+0x98] ;  /* 0x0000980001167983 */ /* 0x000ee80000300800 */
[----:B------:R0:W-:Y:S04]  /*1b250*/  STS.U16 [R0+0x5e00], R24 ;  /* 0x005e001800007388 */ /* 0x0001e80000000400 */
[----:B------:R-:W3:Y:S04]  /*1b260*/  LDL.LU R23, [R1+0x94] ;  /* 0x0000940001177983 */ /* 0x000ee80000300800 */
[----:B------:R1:W-:Y:S04]  /*1b270*/  STS.U16 [R0+0x6200], R25 ;  /* 0x0062001900007388 */ /* 0x0003e80000000400 */
[----:B0-----:R-:W3:Y:S04]  /*1b280*/  LDL.LU R24, [R1+0x90] ;  /* 0x0000900001187983 */ /* 0x001ee80000300800 */
[----:B------:R0:W-:Y:S04]  /*1b290*/  STS.U16 [R0+0x6600], R26 ;  /* 0x0066001a00007388 */ /* 0x0001e80000000400 */
[----:B-1----:R-:W3:Y:S04]  /*1b2a0*/  LDL.LU R25, [R1+0x8c] ;  /* 0x00008c0001197983 */ /* 0x002ee80000300800 */
[----:B------:R1:W-:Y:S04]  /*1b2b0*/  STS.U16 [R0+0x6800], R27 ;  /* 0x0068001b00007388 */ /* 0x0003e80000000400 */
[----:B0-----:R-:W3:Y:S04]  /*1b2c0*/  LDL.LU R26, [R1+0x88] ;  /* 0x00008800011a7983 */ /* 0x001ee80000300800 */
[----:B------:R0:W-:Y:S04]  /*1b2d0*/  STS.U16 [R0+0x6a00], R2 ;  /* 0x006a000200007388 */ /* 0x0001e80000000400 */
[----:B-1----:R-:W3:Y:S04]  /*1b2e0*/  LDL.LU R27, [R1+0x84] ;  /* 0x00008400011b7983 */ /* 0x002ee80000300800 */
[----:B0-----:R-:W3:Y:S01]  /*1b2f0*/  LDL.LU R2, [R1+0x80] ;  /* 0x0000800001027983 */ /* 0x001ee20000300800 */
[----:B--2---:R-:W-:-:S02]  /*1b300*/  @!P0 IMAD.MOV.U32 R4, RZ, RZ, R9 ;  /* 0x000000ffff048224 */ /* 0x004fc400078e0009 */
[----:B----4-:R-:W-:-:S05]  /*1b310*/  @!P0 IMAD.MOV.U32 R5, RZ, RZ, R28 ;  /* 0x000000ffff058224 */ /* 0x010fca00078e001c */
[----:B------:R3:W2:Y:S02]  /*1b320*/  @!P0 LDG.E.U16 R7, [R4.64] ;  /* 0x0000000604078981 */ /* 0x0006a4000c1e1500 */
[----:B---3--:R-:W-:Y:S02]  /*1b330*/  @!P0 IMAD.MOV.U32 R4, RZ, RZ, R8 ;  /* 0x000000ffff048224 */ /* 0x008fe400078e0008 */
[----:B------:R-:W-:-:S05]  /*1b340*/  @!P0 IMAD.MOV.U32 R5, RZ, RZ, R29 ;  /* 0x000000ffff058224 */ /* 0x000fca00078e001d */
[----:B------:R-:W3:Y:S04]  /*1b350*/  @!P0 LDG.E.U16 R6, [R4.64] ;  /* 0x0000000604068981 */ /* 0x000ee8000c1e1500 */
[----:B--2---:R-:W-:Y:S04]  /*1b360*/  STL [R1+0x39fc], R7 ;  /* 0x0039fc0701007387 */ /* 0x004fe80000100800 */
[----:B------:R-:W-:Y:S04]  /*1b370*/  STL [R1+0x17b0], R29 ;  /* 0x0017b01d01007387 */ /* 0x000fe80000100800 */
[----:B---3--:R0:W-:Y:S04]  /*1b380*/  STL [R1+0x3a00], R6 ;  /* 0x003a000601007387 */ /* 0x0081e80000100800 */
[----:B------:R-:W-:Y:S04]  /*1b390*/  STL [R1+0x17b4], R0 ;  /* 0x0017b40001007387 */ /* 0x000fe80000100800 */
[----:B0-----:R-:W2:Y:S04]  /*1b3a0*/  LDL.LU R6, [R1+0x70] ;  /* 0x0000700001067983 */ /* 0x001ea80000300800 */
[----:B--2---:R0:W-:Y:S04]  /*1b3b0*/  STL [R1+0x3a04], R6 ;  /* 0x003a040601007387 */ /* 0x0041e80000100800 */
[----:B0-----:R-:W2:Y:S04]  /*1b3c0*/  LDL.LU R6, [R1+0x74] ;  /* 0x0000740001067983 */ /* 0x001ea80000300800 */
[----:B--2---:R0:W-:Y:S04]  /*1b3d0*/  STL [R1+0x3a08], R6 ;  /* 0x003a080601007387 */ /* 0x0041e80000100800 */
[----:B0-----:R-:W2:Y:S04]  /*1b3e0*/  LDL.LU R6, [R1+0x78] ;  /* 0x0000780001067983 */ /* 0x001ea80000300800 */
[----:B------:R-:W-:Y:S04]  /*1b3f0*/  STS.U16 [R0+0x6c00], R10 ;  /* 0x006c000a00007388 */ /* 0x000fe80000000400 */
[----:B------:R-:W-:Y:S04]  /*1b400*/  STS.U16 [R0+0x6e00], R11 ;  /* 0x006e000b00007388 */ /* 0x000fe80000000400 */
[----:B------:R-:W-:Y:S04]  /*1b410*/  STS.U16 [R0+0x7000], R12 ;  /* 0x0070000c00007388 */ /* 0x000fe80000000400 */
[----:B------:R-:W-:Y:S04]  /*1b420*/  STS.U16 [R0+0x7200], R13 ;  /* 0x0072000d00007388 */ /* 0x000fe80000000400 */
[----:B------:R-:W-:Y:S04]  /*1b430*/  STS.U16 [R0+0x7400], R3 ;  /* 0x0074000300007388 */ /* 0x000fe80000000400 */
[----:B--2---:R0:W-:Y:S04]  /*1b440*/  STL [R1+0x3a0c], R6 ;  /* 0x003a0c0601007387 */ /* 0x0041e80000100800 */
[----:B0-----:R-:W2:Y:S04]  /*1b450*/  LDL.LU R6, [R1+0x7c] ;  /* 0x00007c0001067983 */ /* 0x001ea80000300800 */
[----:B------:R-:W3:Y:S04]  /*1b460*/  LDL.LU R7, [R1+0x6c] ;  /* 0x00006c0001077983 */ /* 0x000ee80000300800 */
[----:B------:R-:W4:Y:S04]  /*1b470*/  LDL.LU R8, [R1+0x68] ;  /* 0x0000680001087983 */ /* 0x000f280000300800 */
[----:B------:R-:W3:Y:S01]  /*1b480*/  LDL.LU R9, [R1+0x64] ;  /* 0x0000640001097983 */ /* 0x000ee20000300800 */
[----:B------:R-:W-:-:S03]  /*1b490*/  LOP3.LUT R3, R0, 0x20, RZ, 0x3c, !PT ;  /* 0x0000002000037812 */ /* 0x000fc600078e3cff */
[----:B------:R-:W3:Y:S04]  /*1b4a0*/  LDL.LU R10, [R1+0x60] ;  /* 0x00006000010a7983 */ /* 0x000ee80000300800 */
        /* <DEDUP_REMOVED lines=32> */
[----:B0-----:R-:W3:Y:S04]  /*1b6b0*/  LDL.LU R2, [R1+0x18] ;  /* 0x0000180001027983 */ /* 0x001ee80000300800 */
[----:B------:R-:W3:Y:S04]  /*1b6c0*/  LDL.LU R0, [R1+0x14] ;  /* 0x0000140001007983 */ /* 0x000ee80000300800 */
[----:B------:R-:W3:Y:S04]  /*1b6d0*/  LDL.LU R4, [R1+0x10] ;  /* 0x0000100001047983 */ /* 0x000ee80000300800 */
[----:B------:R-:W3:Y:S04]  /*1b6e0*/  LDL.LU R5, [R1+0xc] ;  /* 0x00000c0001057983 */ /* 0x000ee80000300800 */
[----:B------:R-:W3:Y:S04]  /*1b6f0*/  LDL.LU R29, [R1+0x8] ;  /* 0x00000800011d7983 */ /* 0x000ee80000300800 */
[----:B------:R-:W3:Y:S04]  /*1b700*/  LDL.LU R28, [R1+0x4] ;  /* 0x00000400011c7983 */ /* 0x000ee80000300800 */
[----:B--2---:R0:W-:Y:S04]  /*1b710*/  STS.U16 [R3+0x1300], R6 ;  /* 0x0013000603007388 */ /* 0x0041e80000000400 */
[----:B0-----:R-:W2:Y:S04]  /*1b720*/  LDL.LU R6, [R1+0x3a0c] ;  /* 0x003a0c0001067983 */ /* 0x001ea80000300800 */
[----:B--2---:R0:W-:Y:S04]  /*1b730*/  STS.U16 [R3+0x1500], R6 ;  /* 0x0015000603007388 */ /* 0x0041e80000000400 */
[----:B0-----:R-:W2:Y:S04]  /*1b740*/  LDL.LU R6, [R1+0x3a08] ;  /* 0x003a080001067983 */ /* 0x001ea80000300800 */
[----:B--2---:R0:W-:Y:S04]  /*1b750*/  STS.U16 [R3+0x1700], R6 ;  /* 0x0017000603007388 */ /* 0x0041e80000000400 */
[----:B0-----:R-:W2:Y:S04]  /*1b760*/  LDL.LU R6, [R1+0x3a04] ;  /* 0x003a040001067983 */ /* 0x001ea80000300800 */
[----:B--2---:R0:W-:Y:S04]  /*1b770*/  STS.U16 [R3+0x1900], R6 ;  /* 0x0019000603007388 */ /* 0x0041e80000000400 */
[----:B---3--:R1:W-:Y:S04]  /*1b780*/  STS.U16 [R3+0x1b00], R7 ;  /* 0x001b000703007388 */ /* 0x0083e80000000400 */
[----:B----4-:R2:W-:Y:S04]  /*1b790*/  STS.U16 [R3+0x1d00], R8 ;  /* 0x001d000803007388 */ /* 0x0105e80000000400 */
[----:B0-----:R-:W3:Y:S04]  /*1b7a0*/  LDL.LU R6, [R1+0x3a00] ;  /* 0x003a000001067983 */ /* 0x001ee80000300800 */
[----:B-1----:R-:W4:Y:S04]  /*1b7b0*/  LDL.LU R7, [R1+0x39fc] ;  /* 0x0039fc0001077983 */ /* 0x002f280000300800 */
[----:B--2---:R-:W2:Y:S04]  /*1b7c0*/  LDL.LU R8, [R1+0x39f8] ;  /* 0x0039f80001087983 */ /* 0x004ea80000300800 */
[----:B------:R0:W-:Y:S04]  /*1b7d0*/  STS.U16 [R3+0x1f00], R9 ;  /* 0x001f000903007388 */ /* 0x0001e80000000400 */
[----:B------:R1:W-:Y:S04]  /*1b7e0*/  STS.U16 [R3+0x2100], R10 ;  /* 0x0021000a03007388 */ /* 0x0003e80000000400 */
[----:B------:R1:W-:Y:S04]  /*1b7f0*/  STS.U16 [R3+0x2300], R11 ;  /* 0x0023000b03007388 */ /* 0x0003e80000000400 */
[----:B0-----:R-:W2:Y:S04]  /*1b800*/  LDL.LU R9, [R1+0x39f4] ;  /* 0x0039f40001097983 */ /* 0x001ea80000300800 */
[----:B-1----:R-:W2:Y:S04]  /*1b810*/  LDL.LU R10, [R1+0x39f0] ;  /* 0x0039f000010a7983 */ /* 0x002ea80000300800 */
[----:B------:R-:W2:Y:S04]  /*1b820*/  LDL.LU R11, [R1+0x39ec] ;  /* 0x0039ec00010b7983 */ /* 0x000ea80000300800 */
        /* <DEDUP_REMOVED lines=32> */
[----:B0-----:R-:W2:Y:S04]  /*1ba30*/  LDL.LU R27, [R1+0x39ac] ;  /* 0x0039ac00011b7983 */ /* 0x001ea80000300800 */
[----:B-1----:R-:W2:Y:S04]  /*1ba40*/  LDL.LU R2, [R1+0x39a8] ;  /* 0x0039a80001027983 */ /* 0x002ea80000300800 */
[----:B------:R-:W-:Y:S04]  /*1ba50*/  STS.U16 [R3+0x4700], R0 ;  /* 0x0047000003007388 */ /* 0x000fe80000000400 */
[----:B------:R-:W-:Y:S04]  /*1ba60*/  STS.U16 [R3+0x4900], R4 ;  /* 0x0049000403007388 */ /* 0x000fe80000000400 */
[----:B------:R0:W-:Y:S04]  /*1ba70*/  STS.U16 [R3+0x4b00], R5 ;  /* 0x004b000503007388 */ /* 0x0001e80000000400 */
[----:B------:R-:W-:Y:S04]  /*1ba80*/  STS.U16 [R3+0x4d00], R29 ;  /* 0x004d001d03007388 */ /* 0x000fe80000000400 */
[----:B------:R1:W-:Y:S04]  /*1ba90*/  STS.U16 [R3+0x4f00], R28 ;  /* 0x004f001c03007388 */ /* 0x0003e80000000400 */
[----:B0-----:R-:W0:Y:S04]  /*1baa0*/  S2R R5, SR_TID.X ;  /* 0x0000000000057919 */ /* 0x001e280000002100 */
[----:B-1----:R-:W1:Y:S01]  /*1bab0*/  S2R R28, SR_TID.X ;  /* 0x00000000001c7919 */ /* 0x002e620000002100 */
[----:B0-----:R-:W-:-:S02]  /*1bac0*/  IMAD.SHL.U32 R4, R5, 0x2, RZ ;  /* 0x0000000205047824 */ /* 0x001fc400078e00ff */
[----:B-1----:R-:W-:Y:S01]  /*1bad0*/  IMAD.SHL.U32 R28, R28, 0x100, RZ ;  /* 0x000001001c1c7824 */ /* 0x002fe200078e00ff */
[----:B------:R-:W-:Y:S01]  /*1bae0*/  LOP3.LUT R29, R5, 0x60, RZ, 0xc0, !PT ;  /* 0x00000060051d7812 */ /* 0x000fe200078ec0ff */
[----:B--2---:R0:W-:Y:S04]  /*1baf0*/  STS.U16 [R3+0x5100], R2 ;  /* 0x0051000203007388 */ /* 0x0041e80000000400 */
[----:B0-----:R-:W0:Y:S04]  /*1bb00*/  S2R R2, SR_TID.X ;  /* 0x0000000000027919 */ /* 0x001e280000002100 */
[----:B------:R-:W-:Y:S04]  /*1bb10*/  STS.U16 [R3+0x5300], R27 ;  /* 0x0053001b03007388 */ /* 0x000fe80000000400 */
        /* <DEDUP_REMOVED lines=10> */
[----:B------:R-:W-:Y:S01]  /*1bbc0*/  STS.U16 [R3+0x6900], R16 ;  /* 0x0069001003007388 */ /* 0x000fe20000000400 */
[----:B0-----:R-:W-:-:S03]  /*1bbd0*/  LOP3.LUT R2, R2, 0x7, RZ, 0xc0, !PT ;  /* 0x0000000702027812 */ /* 0x001fc600078ec0ff */
[----:B------:R-:W-:Y:S04]  /*1bbe0*/  STS.U16 [R3+0x6b00], R15 ;  /* 0x006b000f03007388 */ /* 0x000fe80000000400 */
[----:B------:R-:W-:Y:S04]  /*1bbf0*/  STS.U16 [R3+0x6d00], R14 ;  /* 0x006d000e03007388 */ /* 0x000fe80000000400 */
[----:B------:R-:W-:Y:S04]  /*1bc00*/  STS.U16 [R3+0x6f00], R13 ;  /* 0x006f000d03007388 */ /* 0x000fe80000000400 */
[----:B------:R-:W-:Y:S04]  /*1bc10*/  STS.U16 [R3+0x7100], R12 ;  /* 0x0071000c03007388 */ /* 0x000fe80000000400 */
[----:B------:R-:W-:Y:S01]  /*1bc20*/  STS.U16 [R3+0x7300], R11 ;  /* 0x0073000b03007388 */ /* 0x000fe20000000400 */
[----:B------:R-:W-:-:S03]  /*1bc30*/  IMAD R2, R2, 0x210, RZ ;  /* 0x0000021002027824 */ /* 0x000fc600078e02ff */
[----:B------:R-:W-:Y:S04]  /*1bc40*/  STS.U16 [R3+0x7500], R10 ;  /* 0x0075000a03007388 */ /* 0x000fe80000000400 */
[----:B------:R-:W-:Y:S04]  /*1bc50*/  STS.U16 [R3+0x7700], R9 ;  /* 0x0077000903007388 */ /* 0x000fe80000000400 */
[----:B------:R-:W-:Y:S04]  /*1bc60*/  STS.U16 [R3+0x7900], R8 ;  /* 0x0079000803007388 */ /* 0x000fe80000000400 */
[----:B----4-:R-:W-:Y:S04]  /*1bc70*/  STS.U16 [R3+0x7b00], R7 ;  /* 0x007b000703007388 */ /* 0x010fe80000000400 */
[----:B---3--:R-:W-:Y:S01]  /*1bc80*/  STS.U16 [R3+0x7d00], R6 ;  /* 0x007d000603007388 */ /* 0x008fe20000000400 */
[----:B------:R-:W-:-:S04]  /*1bc90*/  LOP3.LUT R2, R2, 0x10, R4, 0x78, !PT ;  /* 0x0000001002027812 */ /* 0x000fc800078e7804 */
[----:B------:R-:W-:Y:S01]  /*1bca0*/  LOP3.LUT R2, R2, 0x1000, R28, 0xf8, !PT ;  /* 0x0000100002027812 */ /* 0x000fe200078ef81c */
[----:B------:R-:W-:Y:S01]  /*1bcb0*/  BAR.SYNC.DEFER_BLOCKING 0x0 ;  /* 0x0000000000007b1d */ /* 0x000fe20000010000 */
[C---:B------:R-:W-:Y:S01]  /*1bcc0*/  LOP3.LUT R28, R5.reuse, 0x7, RZ, 0xc0, !PT ;  /* 0x00000007051c7812 */ /* 0x040fe200078ec0ff */
[----:B------:R-:W-:-:S05]  /*1bcd0*/  IMAD.SHL.U32 R5, R5, 0x8, RZ ;  /* 0x0000000805057824 */ /* 0x000fca00078e00ff */
[----:B------:R-:W-:Y:S01]  /*1bce0*/  LOP3.LUT R5, R5, 0x30, R4, 0x48, !PT ;  /* 0x0000003005057812 */ /* 0x000fe200078e4804 */
[----:B------:R-:W-:-:S04]  /*1bcf0*/  IMAD R4, R28, 0x4, R29 ;  /* 0x000000041c047824 */ /* 0x000fc800078e021d */
[----:B------:R-:W-:-:S05]  /*1bd00*/  IMAD.U32 R4, R4, 0x10, R5 ;  /* 0x0000001004047824 */ /* 0x000fca00078e0005 */
[----:B------:R-:W0:Y:S04]  /*1bd10*/  LDSM.16.M88.4 R8, [R4] ;  /* 0x000000000408783b */ /* 0x000e280000000200 */
[----:B------:R-:W-:Y:S04]  /*1bd20*/  LDSM.16.M88.4 R16, [R4+0x1800] ;  /* 0x001800000410783b */ /* 0x000fe80000000200 */
[----:B------:R-:W-:Y:S04]  /*1bd30*/  LDSM.16.M88.4 R12, [R4+0x2000] ;  /* 0x00200000040c783b */ /* 0x000fe80000000200 */
[----:B------:R-:W-:Y:S04]  /*1bd40*/  LDSM.16.MT88.4 R24, [R2+0x8080] ;  /* 0x008080000218783b */ /* 0x000fe80000004200 */
[----:B------:R-:W-:Y:S04]  /*1bd50*/  LDSM.16.MT88.4 R20, [R2+0x8000] ;  /* 0x008000000214783b */ /* 0x000fe80000004200 */
[----:B0-----:R-:W-:Y:S01]  /*1bd60*/  STL.64 [R1+0xb0], R8 ;  /* 0x0000b00801007387 */ /* 0x001fe20000100a00 */
[----:B------:R-:W-:-:S02]  /*1bd70*/  IMAD.MOV.U32 R6, RZ, RZ, R8 ;  /* 0x000000ffff067224 */ /* 0x000fc400078e0008 */
[----:B------:R-:W-:Y:S01]  /*1bd80*/  IMAD.MOV.U32 R5, RZ, RZ, R9 ;  /* 0x000000ffff057224 */ /* 0x000fe200078e0009 */
[----:B------:R-:W-:Y:S04]  /*1bd90*/  STL.64 [R1+0xb8], R10 ;  /* 0x0000b80a01007387 */ /* 0x000fe80000100a00 */
[----:B------:R-:W0:Y:S04]  /*1bda0*/  LDSM.16.M88.4 R8, [R4+0x800] ;  /* 0x000800000408783b */ /* 0x000e280000000200 */
[----:B0-----:R-:W-:Y:S01]  /*1bdb0*/  STL.64 [R1+0xa0], R8 ;  /* 0x0000a00801007387 */ /* 0x001fe20000100a00 */
[----:B------:R-:W-:-:S02]  /*1bdc0*/  IMAD.MOV.U32 R3, RZ, RZ, R8 ;  /* 0x000000ffff037224 */ /* 0x000fc400078e0008 */
[----:B------:R-:W-:Y:S01]  /*1bdd0*/  IMAD.MOV.U32 R0, RZ, RZ, R9 ;  /* 0x000000ffff007224 */ /* 0x000fe200078e0009 */
[----:B------:R-:W-:Y:S04]  /*1bde0*/  STL.64 [R1+0xa8], R10 ;  /* 0x0000a80a01007387 */ /* 0x000fe80000100a00 */
[----:B------:R-:W0:Y:S04]  /*1bdf0*/  LDSM.16.M88.4 R8, [R4+0x1000] ;  /* 0x001000000408783b */ /* 0x000e280000000200 */
[----:B0-----:R-:W-:Y:S04]  /*1be00*/  STL.64 [R1+0x90], R8 ;  /* 0x0000900801007387 */ /* 0x001fe80000100a00 */
[----:B------:R-:W-:Y:S04]  /*1be10*/  STL.64 [R1+0x98], R10 ;  /* 0x0000980a01007387 */ /* 0x000fe80000100a00 */
[----:B------:R-:W0:Y:S04]  /*1be20*/  LDSM.16.M88.4 R8, [R4+0x2800] ;  /* 0x002800000408783b */ /* 0x000e280000000200 */
[----:B------:R-:W-:Y:S04]  /*1be30*/  STL.64 [R1+0x80], R16 ;  /* 0x0000801001007387 */ /* 0x000fe80000100a00 */
[----:B------:R-:W-:Y:S04]  /*1be40*/  STL.64 [R1+0x88], R18 ;  /* 0x0000881201007387 */ /* 0x000fe80000100a00 */
[----:B------:R-:W1:Y:S04]  /*1be50*/  LDSM.16.M88.4 R16, [R4+0x3000] ;  /* 0x003000000410783b */ /* 0x000e680000000200 */
[----:B------:R-:W-:Y:S04]  /*1be60*/  STL.64 [R1+0x70], R12 ;  /* 0x0000700c01007387 */ /* 0x000fe80000100a00 */
[----:B------:R-:W-:Y:S04]  /*1be70*/  STL.64 [R1+0x78], R14 ;  /* 0x0000780e01007387 */ /* 0x000fe80000100a00 */
[----:B------:R-:W2:Y:S04]  /*1be80*/  LDSM.16.M88.4 R12, [R4+0x3800] ;  /* 0x00380000040c783b */ /* 0x000ea80000000200 */
[----:B0-----:R-:W-:Y:S04]  /*1be90*/  STL.64 [R1+0x60], R8 ;  /* 0x0000600801007387 */ /* 0x001fe80000100a00 */
[----:B------:R-:W-:Y:S04]  /*1bea0*/  STL.64 [R1+0x68], R10 ;  /* 0x0000680a01007387 */ /* 0x000fe80000100a00 */
[----:B------:R-:W0:Y:S04]  /*1beb0*/  LDSM.16.M88.4 R8, [R4+0x4000] ;  /* 0x004000000408783b */ /* 0x000e280000000200 */
[----:B-1----:R-:W-:Y:S04]  /*1bec0*/  STL.64 [R1+0x50], R16 ;  /* 0x0000501001007387 */ /* 0x002fe80000100a00 */
[----:B------:R-:W-:Y:S04]  /*1bed0*/  STL.64 [R1+0x58], R18 ;  /* 0x0000581201007387 */ /* 0x000fe80000100a00 */
[----:B------:R-:W1:Y:S04]  /*1bee0*/  LDSM.16.M88.4 R16, [R4+0x4800] ;  /* 0x004800000410783b */ /* 0x000e680000000200 */
[----:B--2---:R-:W-:Y:S04]  /*1bef0*/  STL.64 [R1+0x40], R12 ;  /* 0x0000400c01007387 */ /* 0x004fe80000100a00 */
[----:B------:R-:W-:Y:S04]  /*1bf00*/  STL.64 [R1+0x48], R14 ;  /* 0x0000480e01007387 */ /* 0x000fe80000100a00 */
[----:B------:R-:W2:Y:S04]  /*1bf10*/  LDSM.16.M88.4 R12, [R4+0x5000] ;  /* 0x00500000040c783b */ /* 0x000ea80000000200 */
[----:B0-----:R-:W-:Y:S04]  /*1bf20*/  STL.64 [R1+0x30], R8 ;  /* 0x0000300801007387 */ /* 0x001fe80000100a00 */
[----:B------:R-:W-:Y:S04]  /*1bf30*/  STL.64 [R1+0x38], R10 ;  /* 0x0000380a01007387 */ /* 0x000fe80000100a00 */
[----:B------:R-:W-:Y:S04]  /*1bf40*/  LDSM.16.M88.4 R8, [R4+0x5800] ;  /* 0x005800000408783b */ /* 0x000fe80000000200 */
[----:B-1----:R-:W-:Y:S04]  /*1bf50*/  STL.64 [R1+0x20], R16 ;  /* 0x0000201001007387 */ /* 0x002fe80000100a00 */
[----:B------:R-:W-:Y:S04]  /*1bf60*/  STL.64 [R1+0x28], R18 ;  /* 0x0000281201007387 */ /* 0x000fe80000100a00 */
[----:B------:R-:W0:Y:S04]  /*1bf70*/  LDSM.16.M88.4 R16, [R4+0x6000] ;  /* 0x006000000410783b */ /* 0x000e280000000200 */
[----:B--2---:R-:W-:Y:S04]  /*1bf80*/  STL.64 [R1+0x10], R12 ;  /* 0x0000100c01007387 */ /* 0x004fe80000100a00 */
[----:B------:R-:W-:Y:S04]  /*1bf90*/  STL.64 [R1+0x18], R14 ;  /* 0x0000180e01007387 */ /* 0x000fe80000100a00 */
[----:B------:R-:W1:Y:S04]  /*1bfa0*/  LDSM.16.M88.4 R12, [R4+0x6800] ;  /* 0x00680000040c783b */ /* 0x000e680000000200 */
[----:B0-----:R-:W-:Y:S04]  /*1bfb0*/  STL [R1+0x2a14], R18 ;  /* 0x002a141201007387 */ /* 0x001fe80000100800 */
[----:B------:R-:W-:Y:S04]  /*1bfc0*/  STL.64 [R1], R8 ;  /* 0x0000000801007387 */ /* 0x000fe80000100a00 */
[----:B------:R-:W-:Y:S04]  /*1bfd0*/  STL.64 [R1+0x8], R10 ;  /* 0x0000080a01007387 */ /* 0x000fe80000100a00 */
[----:B------:R-:W0:Y:S04]  /*1bfe0*/  LDSM.16.M88.4 R8, [R4+0x7000] ;  /* 0x007000000408783b */ /* 0x000e280000000200 */
[----:B------:R-:W-:Y:S04]  /*1bff0*/  STL [R1+0x2a10], R19 ;  /* 0x002a101301007387 */ /* 0x000fe80000100800 */
[----:B------:R-:W-:Y:S04]  /*1c000*/  STL.64 [R1+0x3908], R16 ;  /* 0x0039081001007387 */ /* 0x000fe80000100a00 */
[----:B-1----:R-:W-:Y:S04]  /*1c010*/  STL [R1+0x2bf4], R14 ;  /* 0x002bf40e01007387 */ /* 0x002fe80000100800 */
[----:B------:R-:W-:Y:S04]  /*1c020*/  STL [R1+0x2994], R15 ;  /* 0x0029940f01007387 */ /* 0x000fe80000100800 */
[----:B------:R-:W-:Y:S04]  /*1c030*/  STL.64 [R1+0x3958], R12 ;  /* 0x0039580c01007387 */ /* 0x000fe80000100a00 */
[----:B0-----:R-:W-:Y:S04]  /*1c040*/  STL [R1+0x2df8], R10 ;  /* 0x002df80a01007387 */ /* 0x001fe80000100800 */
[----:B------:R-:W-:Y:S04]  /*1c050*/  STL [R1+0x2df4], R11 ;  /* 0x002df40b01007387 */ /* 0x000fe80000100800 */
[----:B------:R0:W-:Y:S04]  /*1c060*/  STL.64 [R1+0x3980], R8 ;  /* 0x0039800801007387 */ /* 0x0001e80000100a00 */
[----:B0-----:R-:W2:Y:S04]  /*1c070*/  LDL.LU.64 R8, [R1+0x1090] ;  /* 0x0010900001087983 */ /* 0x001ea80000300a00 */
[----:B------:R-:W3:Y:S01]  /*1c080*/  LDL.LU.64 R10, [R1+0x1098] ;  /* 0x00109800010a7983 */ /* 0x000ee20000300a00 */
[----:B------:R-:W-:-:S02]  /*1c090*/  IMAD.MOV.U32 R12, RZ, RZ, R6 ;  /* 0x000000ffff0c7224 */ /* 0x000fc400078e0006 */
[----:B------:R-:W-:Y:S02]  /*1c0a0*/  IMAD.MOV.U32 R13, RZ, RZ, R5 ;  /* 0x000000ffff0d7224 */ /* 0x000fe400078e0005 */
[----:B------:R-:W0:Y:S04]  /*1c0b0*/  LDSM.16.M88.4 R4, [R4+0x7800] ;  /* 0x007800000404783b */ /* 0x000e280000000200 */
[----:B---3--:R-:W-:Y:S04]  /*1c0c0*/  STL.64 [R1+0x3990], R10 ;  /* 0x0039900a01007387 */ /* 0x008fe80000100a00 */
[----:B--2---:R1:W-:Y:S02]  /*1c0d0*/  STL.64 [R1+0x3988], R8 ;  /* 0x0039880801007387 */ /* 0x0043e40000100a00 */
[----:B-1----:R-:W-:-:S02]  /*1c0e0*/  IMAD.MOV.U32 R8, RZ, RZ, R3 ;  /* 0x000000ffff087224 */ /* 0x002fc400078e0003 */
[----:B------:R-:W-:-:S05]  /*1c0f0*/  IMAD.MOV.U32 R9, RZ, RZ, R0 ;  /* 0x000000ffff097224 */ /* 0x000fca00078e0000 */
[----:B------:R1:W-:Y:S04]  /*1c100*/  STL.64 [R1+0x39a0], R8 ;  /* 0x0039a00801007387 */ /* 0x0003e80000100a00 */
[----:B-1----:R-:W2:Y:S04]  /*1c110*/  LDL.LU.64 R8, [R1+0x10b0] ;  /* 0x0010b00001087983 */ /* 0x002ea80000300a00 */
[----:B------:R-:W2:Y:S04]  /*1c120*/  LDL.LU.64 R10, [R1+0x10b8] ;  /* 0x0010b800010a7983 */ /* 0x000ea80000300a00 */
[----:B------:R-:W3:Y:S04]  /*1c130*/  LDL.64 R16, [R1+0x80] ;  /* 0x0000800001107983 */ /* 0x000ee80000100a00 */
[----:B---3--:R1:W-:Y:S04]  /*1c140*/  STL.64 [R1+0x3998], R16 ;  /* 0x0039981001007387 */ /* 0x0083e80000100a00 */
[----:B-1----:R-:W3:Y:S04]  /*1c150*/  LDL.LU.64 R16, [R1+0x10a0] ;  /* 0x0010a00001107983 */ /* 0x002ee80000300a00 */
[----:B------:R-:W3:Y:S04]  /*1c160*/  LDL.LU.64 R18, [R1+0x10a8] ;  /* 0x0010a80001127983 */ /* 0x000ee80000300a00 */
[----:B0-----:R-:W-:Y:S04]  /*1c170*/  STL [R1+0x38f4], R4 ;  /* 0x0038f40401007387 */ /* 0x001fe80000100800 */
[----:B------:R0:W-:Y:S04]  /*1c180*/  STL [R1+0x38f0], R5 ;  /* 0x0038f00501007387 */ /* 0x0001e80000100800 */
[----:B------:R-:W-:Y:S04]  /*1c190*/  STL [R1+0x2990], R6 ;  /* 0x0029900601007387 */ /* 0x000fe80000100800 */
[----:B------:R-:W-:Y:S04]  /*1c1a0*/  STL [R1+0x2978], R7 ;  /* 0x0029780701007387 */ /* 0x000fe80000100800 */
[----:B0-----:R-:W4:Y:S04]  /*1c1b0*/  LDL.64 R4, [R1+0x90] ;  /* 0x0000900001047983 */ /* 0x001f280000100a00 */
[----:B------:R-:W-:Y:S04]  /*1c1c0*/  STL [R1+0x38d8], R27 ;  /* 0x0038d81b01007387 */ /* 0x000fe80000100800 */
[----:B------:R-:W-:Y:S04]  /*1c1d0*/  STL [R1+0x3930], R26 ;  /* 0x0039301a01007387 */ /* 0x000fe80000100800 */
[----:B------:R0:W-:Y:S04]  /*1c1e0*/  STL.64 [R1+0x3928], R24 ;  /* 0x0039281801007387 */ /* 0x0001e80000100a00 */
[----:B0-----:R-:W3:Y:S01]  /*1c1f0*/  LDL.64 R24, [R1+0x60] ;  /* 0x0000600001187983 */ /* 0x001ee20000100a00 */
[----:B--2---:R-:W-:Y:S03]  /*1c200*/  HMMA.16816.F32 R12, R20, R12, R8 ;  /* 0x0000000c140c723c */ /* 0x004fe60000001808 */
[----:B---3--:R0:W-:Y:S04]  /*1c210*/  STL.64 [R1+0x3968], R24 ;  /* 0x0039681801007387 */ /* 0x0081e80000100a00 */
[----:B0-----:R-:W2:Y:S04]  /*1c220*/  LDL.64 R24, [R1+0x70] ;  /* 0x0000700001187983 */ /* 0x001ea80000100a00 */
[----:B------:R-:W-:Y:S04]  /*1c230*/  STL [R1+0x38b0], R2 ;  /* 0x0038b00201007387 */ /* 0x000fe80000100800 */
[----:B------:R-:W3:Y:S09]  /*1c240*/  LDL.LU.64 R8, [R1+0x39a0] ;  /* 0x0039a00001087983 */ /* 0x000ef20000300a00 */
[----:B------:R-:W-:-:S02]  /*1c250*/  IMAD.MOV.U32 R0, RZ, RZ, R15 ;  /* 0x000000ffff007224 */ /* 0x000fc400078e000f */
[----:B------:R-:W-:Y:S02]  /*1c260*/  IMAD.MOV.U32 R3, RZ, RZ, R14 ;  /* 0x000000ffff037224 */ /* 0x000fe400078e000e */
[----:B------:R-:W-:Y:S02]  /*1c270*/  IMAD.MOV.U32 R29, RZ, RZ, R12 ;  /* 0x000000ffff1d7224 */ /* 0x000fe400078e000c */
[----:B------:R-:W-:Y:S02]  /*1c280*/  IMAD.MOV.U32 R28, RZ, RZ, R13 ;  /* 0x000000ffff1c7224 */ /* 0x000fe400078e000d */
[----:B------:R-:W2:Y:S04]  /*1c290*/  LDL.LU.64 R12, [R1+0x1080] ;  /* 0x00108000010c7983 */ /* 0x000ea80000300a00 */
[----:B------:R-:W2:Y:S04]  /*1c2a0*/  LDL.LU.64 R14, [R1+0x1088] ;  /* 0x00108800010e7983 */ /* 0x000ea80000300a00 */
[----:B------:R-:W-:Y:S04]  /*1c2b0*/  STL [R1+0x2ba4], R0 ;  /* 0x002ba40001007387 */ /* 0x000fe80000100800 */
[----:B------:R-:W-:Y:S04]  /*1c2c0*/  STL [R1+0x2ba0], R3 ;  /* 0x002ba00301007387 */ /* 0x000fe80000100800 */
[----:B------:R-:W-:Y:S04]  /*1c2d0*/  STL [R1+0x2b9c], R28 ;  /* 0x002b9c1c01007387 */ /* 0x000fe80000100800 */
[----:B------:R-:W-:Y:S01]  /*1c2e0*/  STL [R1+0x2b98], R29 ;  /* 0x002b981d01007387 */ /* 0x000fe20000100800 */
[C---:B---3--:R-:W-:Y:S03]  /*1c2f0*/  HMMA.16816.F32 R8, R20.reuse, R8, R16 ;  /* 0x000000081408723c */ /* 0x048fe60000001810 */
[----:B------:R-:W2:Y:S11]  /*1c300*/  LDL.LU.64 R16, [R1+0x3998] ;  /* 0x0039980001107983 */ /* 0x000eb60000300a00 */
[----:B------:R-:W-:Y:S09]  /*1c310*/  @!UPT UIADD3 URZ, URZ, URZ, URZ ;  /* 0x0000003f3f3ff290 */ /* 0x000ff2000fffe03f */
[----:B------:R-:W-:Y:S04]  /*1c320*/  STL.64 [R1+0x10a0], R8 ;  /* 0x0010a00801007387 */ /* 0x000fe80000100a00 */
[----:B------:R0:W-:Y:S04]  /*1c330*/  STL.64 [R1+0x10a8], R10 ;  /* 0x0010a80a01007387 */ /* 0x0001e80000100a00 */
[----:B0-----:R-:W4:Y:S04]  /*1c340*/  LDL.LU.64 R10, [R1+0x3990] ;  /* 0x00399000010a7983 */ /* 0x001f280000300a00 */
[----:B------:R-:W4:Y:S02]  /*1c350*/  LDL.LU.64 R8, [R1+0x3988] ;  /* 0x0039880001087983 */ /* 0x000f240000300a00 */
[----:B----4-:R-:W-:Y:S11]  /*1c360*/  HMMA.16816.F32 R8, R20, R4, R8 ;  /* 0x000000041408723c */ /* 0x010ff60000001808 */
[----:B------:R-:W-:Y:S11]  /*1c370*/  @!UPT UIADD3 URZ, URZ, URZ, URZ ;  /* 0x0000003f3f3ff290 */ /* 0x000ff6000fffe03f */
[----:B------:R-:W-:Y:S01]  /*1c380*/  @!UPT UIADD3 URZ, URZ, URZ, URZ ;  /* 0x0000003f3f3ff290 */ /* 0x000fe2000fffe03f */
[----:B------:R0:W-:Y:S04]  /*1c390*/  STL.64 [R1+0x1090], R8 ;  /* 0x0010900801007387 */ /* 0x0001e80000100a00 */
[----:B------:R1:W-:Y:S04]  /*1c3a0*/  STL.64 [R1+0x1098], R10 ;  /* 0x0010980a01007387 */ /* 0x0003e80000100a00 */
[----:B0-----:R-:W3:Y:S01]  /*1c3b0*/  LDL.LU.64 R8, [R1+0x3980] ;  /* 0x0039800001087983 */ /* 0x001ee20000300a00 */
[----:B-1----:R-:W-:Y:S02]  /*1c3c0*/  IMAD.MOV.U32 R11, RZ, RZ, R4 ;  /* 0x000000ffff0b7224 */ /* 0x002fe400078e0004 */
[----:B------:R-:W-:-:S02]  /*1c3d0*/  IMAD.MOV.U32 R10, RZ, RZ, R5 ;  /* 0x000000ffff0a7224 */ /* 0x000fc400078e0005 */
[----:B------:R-:W4:Y:S01]  /*1c3e0*/  LDL.64 R4, [R1+0x40] ;  /* 0x0000400001047983 */ /* 0x000f220000100a00 */
[----:B--2---:R-:W-:Y:S03]  /*1c3f0*/  HMMA.16816.F32 R12, R20, R16, R12 ;  /* 0x00000010140c723c */ /* 0x004fe6000000180c */
[----:B----4-:R0:W-:Y:S04]  /*1c400*/  STL.64 [R1+0x3960], R4 ;  /* 0x0039600401007387 */ /* 0x0101e80000100a00 */
[----:B0-----:R-:W2:Y:S04]  /*1c410*/  LDL.LU.64 R4, [R1+0xf90] ;  /* 0x000f900001047983 */ /* 0x001ea80000300a00 */
[----:B------:R-:W4:Y:S01]  /*1c420*/  LDL.LU.64 R6, [R1+0xf98] ;  /* 0x000f980001067983 */ /* 0x000f220000300a00 */
[----:B------:R-:W-:-:S02]  /*1c430*/  IMAD.MOV.U32 R29, RZ, RZ, R16 ;  /* 0x000000ffff1d7224 */ /* 0x000fc400078e0010 */
[----:B------:R-:W-:Y:S01]  /*1c440*/  IMAD.MOV.U32 R28, RZ, RZ, R17 ;  /* 0x000000ffff1c7224 */ /* 0x000fe200078e0011 */
[----:B----4-:R-:W-:Y:S04]  /*1c450*/  STL.64 [R1+0x3978], R6 ;  /* 0x0039780601007387 */ /* 0x010fe80000100a00 */
[----:B--2---:R0:W-:Y:S04]  /*1c460*/  STL.64 [R1+0x3970], R4 ;  /* 0x0039700401007387 */ /* 0x0041e80000100a00 */
[----:B0-----:R-:W2:Y:S04]  /*1c470*/  LDL.LU.64 R4, [R1+0xfa0] ;  /* 0x000fa00001047983 */ /* 0x001ea80000300a00 */
[----:B------:R-:W2:Y:S04]  /*1c480*/  LDL.LU.64 R6, [R1+0xfa8] ;  /* 0x000fa80001067983 */ /* 0x000ea80000300a00 */
[----:B------:R-:W-:Y:S04]  /*1c490*/  STL [R1+0x38b8], R11 ;  /* 0x0038b80b01007387 */ /* 0x000fe80000100800 */
[----:B------:R-:W-:Y:S04]  /*1c4a0*/  STL [R1+0x38b4], R10 ;  /* 0x0038b40a01007387 */ /* 0x000fe80000100800 */
[----:B------:R0:W-:Y:S04]  /*1c4b0*/  STL.64 [R1+0x1080], R12 ;  /* 0x0010800c01007387 */ /* 0x0001e80000100a00 */
[----:B------:R1:W-:Y:S04]  /*1c4c0*/  STL.64 [R1+0x1088], R14 ;  /* 0x0010880e01007387 */ /* 0x0003e80000100a00 */
[----:B0-----:R-:W4:Y:S04]  /*1c4d0*/  LDL.LU.64 R12, [R1+0xf80] ;  /* 0x000f8000010c7983 */ /* 0x001f280000300a00 */
[----:B-1----:R-:W4:Y:S04]  /*1c4e0*/  LDL.LU.64 R14, [R1+0xf88] ;  /* 0x000f8800010e7983 */ /* 0x002f280000300a00 */
[----:B------:R-:W2:Y:S04]  /*1c4f0*/  LDL.64 R16, [R1] ;  /* 0x0000000001107983 */ /* 0x000ea80000100a00 */
[----:B--2---:R0:W-:Y:S04]  /*1c500*/  STL.64 [R1+0x3920], R16 ;  /* 0x0039201001007387 */ /* 0x0041e80000100a00 */
[----:B0-----:R-:W2:Y:S01]  /*1c510*/  LDL.64 R16, [R1+0x10] ;  /* 0x0000100001107983 */ /* 0x001ea20000100a00 */
[----:B------:R-:W-:Y:S01]  /*1c520*/  HMMA.16816.F32 R4, R20, R24, R4 ;  /* 0x000000181404723c */ /* 0x000fe20000001804 */
[----:B------:R-:W-:-:S02]  /*1c530*/  IMAD.MOV.U32 R2, RZ, RZ, R25 ;  /* 0x000000ffff027224 */ /* 0x000fc400078e0019 */
[----:B--2---:R0:W-:Y:S04]  /*1c540*/  STL.64 [R1+0x3938], R16 ;  /* 0x0039381001007387 */ /* 0x0041e80000100a00 */
[----:B0-----:R-:W4:Y:S04]  /*1c550*/  LDL.64 R16, [R1+0x50] ;  /* 0x0000500001107983 */ /* 0x001f280000100a00 */
[----:B------:R-:W-:Y:S04]  /*1c560*/  STL [R1+0x38c0], R28 ;  /* 0x0038c01c01007387 */ /* 0x000fe80000100800 */
[----:B------:R-:W-:Y:S08]  /*1c570*/  STL [R1+0x38bc], R29 ;  /* 0x0038bc1d01007387 */ /* 0x000ff00000100800 */
[----:B------:R-:W-:Y:S04]  /*1c580*/  STL.64 [R1+0xfa0], R4 ;  /* 0x000fa00401007387 */ /* 0x000fe80000100a00 */
[----:B------:R0:W-:Y:S04]  /*1c590*/  STL.64 [R1+0xfa8], R6 ;  /* 0x000fa80601007387 */ /* 0x0001e80000100a00 */
[----:B0-----:R-:W2:Y:S04]  /*1c5a0*/  LDL.LU.64 R6, [R1+0x3978] ;  /* 0x0039780001067983 */ /* 0x001ea80000300a00 */
[----:B------:R-:W2:Y:S04]  /*1c5b0*/  LDL.LU.64 R4, [R1+0x3970] ;  /* 0x0039700001047983 */ /* 0x000ea80000300a00 */
[----:B------:R-:W2:Y:S04]  /*1c5c0*/  LDL.LU.64 R24, [R1+0x3968] ;  /* 0x0039680001187983 */ /* 0x000ea80000300a00 */
[----:B------:R-:W-:Y:S01]  /*1c5d0*/  STL [R1+0x38c4], R2 ;  /* 0x0038c40201007387 */ /* 0x000fe20000100800 */
[----:B--2---:R-:W-:Y:S01]  /*1c5e0*/  HMMA.16816.F32 R4, R20, R24, R4 ;  /* 0x000000181404723c */ /* 0x004fe20000001804 */
[----:B------:R-:W-:-:S02]  /*1c5f0*/  IMAD.MOV.U32 R11, RZ, RZ, R24 ;  /* 0x000000ffff0b7224 */ /* 0x000fc400078e0018 */
[----:B------:R-:W-:Y:S11]  /*1c600*/  IMAD.MOV.U32 R10, RZ, RZ, R25 ;  /* 0x000000ffff0a7224 */ /* 0x000ff600078e0019 */
[----:B------:R-:W-:Y:S09]  /*1c610*/  @!UPT UIADD3 URZ, URZ, URZ, URZ ;  /* 0x0000003f3f3ff290 */ /* 0x000ff2000fffe03f */
[----:B------:R0:W-:Y:S04]  /*1c620*/  STL.64 [R1+0xf90], R4 ;  /* 0x000f900401007387 */ /* 0x0001e80000100a00 */
[----:B------:R-:W-:Y:S04]  /*1c630*/  STL.64 [R1+0xf98], R6 ;  /* 0x000f980601007387 */ /* 0x000fe80000100a00 */
[----:B0-----:R-:W2:Y:S04]  /*1c640*/  LDL.LU.64 R4, [R1+0x3960] ;  /* 0x0039600001047983 */ /* 0x001ea80000300a00 */
[----:B------:R-:W2:Y:S04]  /*1c650*/  LDL.LU.64 R24, [R1+0xf70] ;  /* 0x000f700001187983 */ /* 0x000ea80000300a00 */
[----:B------:R-:W2:Y:S04]  /*1c660*/  LDL.LU.64 R26, [R1+0xf78] ;  /* 0x000f7800011a7983 */ /* 0x000ea80000300a00 */
[----:B------:R-:W-:Y:S04]  /*1c670*/  STL.64 [R1+0x38e8], R10 ;  /* 0x0038e80a01007387 */ /* 0x000fe80000100a00 */
[----:B---3--:R0:W-:Y:S04]  /*1c680*/  STL.64 [R1+0x38e0], R8 ;  /* 0x0038e00801007387 */ /* 0x0081e80000100a00 */
[----:B0-----:R-:W3:Y:S01]  /*1c690*/  LDL.64 R8, [R1+0x20] ;  /* 0x0000200001087983 */ /* 0x001ee20000100a00 */
[----:B----4-:R-:W-:Y:S01]  /*1c6a0*/  HMMA.16816.F32 R12, R20, R16, R12 ;  /* 0x00000010140c723c */ /* 0x010fe2000000180c */
[----:B------:R-:W-:-:S02]  /*1c6b0*/  IMAD.MOV.U32 R28, RZ, RZ, R16 ;  /* 0x000000ffff1c7224 */ /* 0x000fc400078e0010 */
[----:B------:R-:W-:Y:S01]  /*1c6c0*/  IMAD.MOV.U32 R29, RZ, RZ, R17 ;  /* 0x000000ffff1d7224 */ /* 0x000fe200078e0011 */
[----:B---3--:R0:W-:Y:S04]  /*1c6d0*/  STL.64 [R1+0x3940], R8 ;  /* 0x0039400801007387 */ /* 0x0081e80000100a00 */
[----:B0-----:R-:W3:Y:S11]  /*1c6e0*/  LDL.64 R8, [R1+0x30] ;  /* 0x0000300001087983 */ /* 0x001ef60000100a00 */
[----:B------:R-:W-:Y:S04]  /*1c6f0*/  @!UPT UIADD3 URZ, URZ, URZ, URZ ;  /* 0x0000003f3f3ff290 */ /* 0x000fe8000fffe03f */
[----:B------:R0:W-:Y:S04]  /*1c700*/  STL.64 [R1+0xf80], R12 ;  /* 0x000f800c01007387 */ /* 0x0001e80000100a00 */
[----:B------:R-:W-:Y:S04]  /*1c710*/  STL.64 [R1+0xf88], R14 ;  /* 0x000f880e01007387 */ /* 0x000fe80000100a00 */
[----:B0-----:R-:W4:Y:S04]  /*1c720*/  LDL.LU.64 R12, [R1+0x3958] ;  /* 0x00395800010c7983 */ /* 0x001f280000300a00 */
[----:B------:R-:W3:Y:S04]  /*1c730*/  LDL.LU.64 R16, [R1+0xf50] ;  /* 0x000f500001107983 */ /* 0x000ee80000300a00 */
[----:B------:R-:W3:Y:S01]  /*1c740*/  LDL.LU.64 R18, [R1+0xf58] ;  /* 0x000f580001127983 */ /* 0x000ee20000300a00 */
[----:B--2---:R-:W-:Y:S03]  /*1c750*/  HMMA.16816.F32 R24, R20, R4, R24 ;  /* 0x000000041418723c */ /* 0x004fe60000001818 */
[----:B---3--:R-:W-:Y:S04]  /*1c760*/  STL.64 [R1+0x3950], R18 ;  /* 0x0039501201007387 */ /* 0x008fe80000100a00 */
[----:B------:R0:W-:Y:S04]  /*1c770*/  STL.64 [R1+0x3948], R16 ;  /* 0x0039481001007387 */ /* 0x0001e80000100a00 */
[----:B0-----:R-:W2:Y:S04]  /*1c780*/  LDL.LU.64 R16, [R1+0xf60] ;  /* 0x000f600001107983 */ /* 0x001ea80000300a00 */
[----:B------:R-:W2:Y:S08]  /*1c790*/  LDL.LU.64 R18, [R1+0xf68] ;  /* 0x000f680001127983 */ /* 0x000eb00000300a00 */
[----:B------:R0:W-:Y:S04]  /*1c7a0*/  STL.64 [R1+0xf70], R24 ;  /* 0x000f701801007387 */ /* 0x0001e80000100a00 */
[----:B------:R1:W-:Y:S01]  /*1c7b0*/  STL.64 [R1+0xf78], R26 ;  /* 0x000f781a01007387 */ /* 0x0003e20000100a00 */
[----:B------:R-:W-:-:S02]  /*1c7c0*/  IMAD.MOV.U32 R2, RZ, RZ, R8 ;  /* 0x000000ffff027224 */ /* 0x000fc400078e0008 */
[----:B------:R-:W-:Y:S01]  /*1c7d0*/  IMAD.MOV.U32 R15, RZ, RZ, R9 ;  /* 0x000000ffff0f7224 */ /* 0x000fe200078e0009 */
[----:B0-----:R-:W3:Y:S04]  /*1c7e0*/  LDL.LU.64 R24, [R1+0xf40] ;  /* 0x000f400001187983 */ /* 0x001ee80000300a00 */
[----:B-1----:R-:W3:Y:S01]  /*1c7f0*/  LDL.LU.64 R26, [R1+0xf48] ;  /* 0x000f4800011a7983 */ /* 0x002ee20000300a00 */
[----:B------:R-:W-:Y:S01]  /*1c800*/  IMAD.MOV.U32 R14, RZ, RZ, R4 ;  /* 0x000000ffff0e7224 */ /* 0x000fe200078e0004 */
[C---:B--2---:R-:W-:Y:S11]  /*1c810*/  HMMA.16816.F32 R16, R20.reuse, R8, R16 ;  /* 0x000000081410723c */ /* 0x044ff60000001810 */
[----:B------:R-:W-:Y:S11]  /*1c820*/  @!UPT UIADD3 URZ, URZ, URZ, URZ ;  /* 0x0000003f3f3ff290 */ /* 0x000ff6000fffe03f */
[----:B------:R-:W-:Y:S01]  /*1c830*/  @!UPT UIADD3 URZ, URZ, URZ, URZ ;  /* 0x0000003f3f3ff290 */ /* 0x000fe2000fffe03f */
[----:B------:R-:W-:Y:S04]  /*1c840*/  STL.64 [R1+0xf60], R16 ;  /* 0x000f601001007387 */ /* 0x000fe80000100a00 */
[----:B------:R0:W-:Y:S04]  /*1c850*/  STL.64 [R1+0xf68], R18 ;  /* 0x000f681201007387 */ /* 0x0001e80000100a00 */
[----:B0-----:R-:W2:Y:S04]  /*1c860*/  LDL.LU.64 R18, [R1+0x3950] ;  /* 0x0039500001127983 */ /* 0x001ea80000300a00 */
[----:B------:R-:W2:Y:S04]  /*1c870*/  LDL.LU.64 R16, [R1+0x3948] ;  /* 0x0039480001107983 */ /* 0x000ea80000300a00 */
[----:B------:R-:W2:Y:S04]  /*1c880*/  LDL.LU.64 R8, [R1+0x3940] ;  /* 0x0039400001087983 */ /* 0x000ea80000300a00 */
[----:B------:R-:W-:Y:S04]  /*1c890*/  STL.64 [R1+0x3900], R14 ;  /* 0x0039000e01007387 */ /* 0x000fe80000100a00 */
[----:B----4-:R0:W-:Y:S04]  /*1c8a0*/  STL.64 [R1+0x38f8], R12 ;  /* 0x0038f80c01007387 */ /* 0x0101e80000100a00 */
[----:B0-----:R-:W4:Y:S04]  /*1c8b0*/  LDL.LU.64 R12, [R1+0xf20] ;  /* 0x000f2000010c7983 */ /* 0x001f280000300a00 */
[----:B------:R-:W3:Y:S01]  /*1c8c0*/  LDL.LU.64 R14, [R1+0xf28] ;  /* 0x000f2800010e7983 */ /* 0x000ee20000300a00 */
[----:B--2---:R-:W-:Y:S03]  /*1c8d0*/  HMMA.16816.F32 R16, R20, R8, R16 ;  /* 0x000000081410723c */ /* 0x004fe60000001810 */
[----:B---3--:R-:W-:Y:S04]  /*1c8e0*/  STL.64 [R1+0x3918], R14 ;  /* 0x0039180e01007387 */ /* 0x008fe80000100a00 */
[----:B----4-:R0:W-:Y:S04]  /*1c8f0*/  STL.64 [R1+0x3910], R12 ;  /* 0x0039100c01007387 */ /* 0x0101e80000100a00 */
[----:B0-----:R-:W2:Y:S04]  /*1c900*/  LDL.LU.64 R12, [R1+0xf30] ;  /* 0x000f3000010c7983 */ /* 0x001ea80000300a00 */
[----:B------:R-:W2:Y:S08]  /*1c910*/  LDL.LU.64 R14, [R1+0xf38] ;  /* 0x000f3800010e7983 */ /* 0x000eb00000300a00 */
[----:B------:R0:W-:Y:S04]  /*1c920*/  STL.64 [R1+0xf50], R16 ;  /* 0x000f501001007387 */ /* 0x0001e80000100a00 */
[----:B------:R-:W-:Y:S04]  /*1c930*/  STL.64 [R1+0xf58], R18 ;  /* 0x000f581201007387 */ /* 0x000fe80000100a00 */
[----:B0-----:R-:W3:Y:S01]  /*1c940*/  LDL.LU.64 R16, [R1+0x3938] ;  /* 0x0039380001107983 */ /* 0x001ee20000300a00 */
[----:B------:R-:W-:-:S02]  /*1c950*/  IMAD.MOV.U32 R3, RZ, RZ, R8 ;  /* 0x000000ffff037224 */ /* 0x000fc400078e0008 */
[----:B------:R-:W-:Y:S02]  /*1c960*/  IMAD.MOV.U32 R0, RZ, RZ, R9 ;  /* 0x000000ffff007224 */ /* 0x000fe400078e0009 */
[----:B------:R-:W4:Y:S04]  /*1c970*/  LDL.LU.64 R8, [R1+0xf10] ;  /* 0x000f100001087983 */ /* 0x000f280000300a00 */
[----:B------:R-:W4:Y:S01]  /*1c980*/  LDL.LU.64 R10, [R1+0xf18] ;  /* 0x000f1800010a7983 */ /* 0x000f220000300a00 */
[----:B---3--:R-:W-:Y:S01]  /*1c990*/  HMMA.16816.F32 R24, R20, R16, R24 ;  /* 0x000000101418723c */ /* 0x008fe20000001818 */
[----:B------:R-:W-:Y:S11]  /*1c9a0*/  IMAD.MOV.U32 R7, RZ, RZ, R17 ;  /* 0x000000ffff077224 */ /* 0x000ff600078e0011 */
[----:B------:R-:W-:Y:S11]  /*1c9b0*/  @!UPT UIADD3 URZ, URZ, URZ, URZ ;  /* 0x0000003f3f3ff290 */ /* 0x000ff6000fffe03f */
[----:B------:R-:W-:Y:S04]  /*1c9c0*/  STL.64 [R1+0xf40], R24 ;  /* 0x000f401801007387 */ /* 0x000fe80000100a00 */
[----:B------:R0:W-:Y:S04]  /*1c9d0*/  STL.64 [R1+0xf48], R26 ;  /* 0x000f481a01007387 */ /* 0x0001e80000100a00 */
[----:B0-----:R-:W3:Y:S01]  /*1c9e0*/  LDL.LU R26, [R1+0x3930] ;  /* 0x00393000011a7983 */ /* 0x001ee20000300800 */
[----:B------:R-:W-:-:S03]  /*1c9f0*/  IMAD.MOV.U32 R27, RZ, RZ, R16 ;  /* 0x000000ffff1b7224 */ /* 0x000fc600078e0010 */
[----:B------:R-:W3:Y:S04]  /*1ca00*/  LDL.LU.64 R24, [R1+0x3928] ;  /* 0x0039280001187983 */ /* 0x000ee80000300a00 */
[----:B------:R-:W2:Y:S01]  /*1ca10*/  LDL.LU.64 R16, [R1+0x3920] ;  /* 0x0039200001107983 */ /* 0x000ea20000300a00 */
[----:B------:R-:W-:Y:S01]  /*1ca20*/  IMAD.MOV.U32 R6, RZ, RZ, R5 ;  /* 0x000000ffff067224 */ /* 0x000fe200078e0005 */
[C---:B--2---:R-:W-:Y:S01]  /*1ca30*/  HMMA.16816.F32 R12, R20.reuse, R16, R12 ;  /* 0x00000010140c723c */ /* 0x044fe2000000180c */
[----:B------:R-:W-:Y:S02]  /*1ca40*/  IMAD.MOV.U32 R4, RZ, RZ, R16 ;  /* 0x000000ffff047224 */ /* 0x000fe400078e0010 */
[----:B------:R-:W-:Y:S11]  /*1ca50*/  IMAD.MOV.U32 R5, RZ, RZ, R17 ;  /* 0x000000ffff057224 */ /* 0x000ff600078e0011 */
[----:B------:R-:W-:Y:S09]  /*1ca60*/  @!UPT UIADD3 URZ, URZ, URZ, URZ ;  /* 0x0000003f3f3ff290 */ /* 0x000ff2000fffe03f */
[----:B------:R-:W-:Y:S04]  /*1ca70*/  STL.64 [R1+0xf30], R12 ;  /* 0x000f300c01007387 */ /* 0x000fe80000100a00 */
[----:B------:R0:W-:Y:S04]  /*1ca80*/  STL.64 [R1+0xf38], R14 ;  /* 0x000f380e01007387 */ /* 0x0001e80000100a00 */
[----:B0-----:R-:W2:Y:S04]  /*1ca90*/  LDL.LU.64 R14, [R1+0x3918] ;  /* 0x00391800010e7983 */ /* 0x001ea80000300a00 */
[----:B------:R-:W2:Y:S04]  /*1caa0*/  LDL.LU.64 R12, [R1+0x3910] ;  /* 0x00391000010c7983 */ /* 0x000ea80000300a00 */
[----:B------:R-:W2:Y:S02]  /*1cab0*/  LDL.LU.64 R16, [R1+0x3908] ;  /* 0x0039080001107983 */ /* 0x000ea40000300a00 */
[----:B--2---:R-:W-:Y:S11]  /*1cac0*/  HMMA.16816.F32 R12, R20, R16, R12 ;  /* 0x00000010140c723c */ /* 0x004ff6000000180c */
[----:B------:R-:W-:Y:S11]  /*1cad0*/  @!UPT UIADD3 URZ, URZ, URZ, URZ ;  /* 0x0000003f3f3ff290 */ /* 0x000ff6000fffe03f */
[----:B------:R-:W-:Y:S01]  /*1cae0*/  @!UPT UIADD3 URZ, URZ, URZ, URZ ;  /* 0x0000003f3f3ff290 */ /* 0x000fe2000fffe03f */
[----:B------:R0:W-:Y:S01]  /*1caf0*/  STL.64 [R1+0xf20], R12 ;  /* 0x000f200c01007387 */ /* 0x0001e20000100a00 */
[----:B------:R-:W-:Y:S02]  /*1cb00*/  IMAD.MOV.U32 R18, RZ, RZ, R14 ;  /* 0x000000ffff127224 */ /* 0x000fe400078e000e */
[----:B------:R-:W-:Y:S02]  /*1cb10*/  IMAD.MOV.U32 R19, RZ, RZ, R15 ;  /* 0x000000ffff137224 */ /* 0x000fe400078e000f */
[----:B------:R-:W2:Y:S04]  /*1cb20*/  LDL.LU.64 R14, [R1+0x3900] ;  /* 0x00390000010e7983 */ /* 0x000ea80000300a00 */
[----:B0-----:R-:W4:Y:S01]  /*1cb30*/  LDL.LU.64 R12, [R1+0x38f8] ;  /* 0x0038f800010c7983 */ /* 0x001f220000300a00 */
[----:B------:R-:W-:Y:S02]  /*1cb40*/  STL.64 [R1+0x37d0], R18 ;  /* 0x0037d01201007387 */ /* 0x000fe40000100a00 */
[----:B------:R0:W-:Y:S02]  /*1cb50*/  STL.64 [R1+0x37c8], R16 ;  /* 0x0037c81001007387 */ /* 0x0001e40000100a00 */
[----:B0-----:R-:W-:-:S02]  /*1cb60*/  IMAD.MOV.U32 R16, RZ, RZ, R4 ;  /* 0x000000ffff107224 */ /* 0x001fc400078e0004 */
[----:B------:R-:W-:Y:S01]  /*1cb70*/  IMAD.MOV.U32 R17, RZ, RZ, R5 ;  /* 0x000000ffff117224 */ /* 0x000fe200078e0005 */
[----:B------:R-:W2:Y:S01]  /*1cb80*/  LDL.LU R4, [R1+0x38f4] ;  /* 0x0038f40001047983 */ /* 0x000ea20000300800 */
[----:B------:R-:W2:Y:S03]  /*1cb90*/  LDL.LU R5, [R1+0x38f0] ;  /* 0x0038f00001057983 */ /* 0x000ea60000300800 */
[----:B------:R0:W-:Y:S04]  /*1cba0*/  STL.64 [R1+0x37e8], R16 ;  /* 0x0037e81001007387 */ /* 0x0001e80000100a00 */
[----:B0-----:R-:W2:Y:S01]  /*1cbb0*/  LDL.LU.64 R16, [R1+0xf00] ;  /* 0x000f000001107983 */ /* 0x001ea20000300a00 */
[----:B------:R-:W2:Y:S01]  /*1cbc0*/  LDL.LU.64 R18, [R1+0xf08] ;  /* 0x000f080001127983 */ /* 0x000ea20000300a00 */
[C---:B----4-:R-:W-:Y:S11]  /*1cbd0*/  HMMA.16816.F32 R8, R20.reuse, R12, R8 ;  /* 0x0000000c1408723c */ /* 0x050ff60000001808 */
[----:B------:R-:W-:Y:S11]  /*1cbe0*/  @!UPT UIADD3 URZ, URZ, URZ, URZ ;  /* 0x0000003f3f3ff290 */ /* 0x000ff6000fffe03f */
[----:B------:R-:W-:Y:S01]  /*1cbf0*/  @!UPT UIADD3 URZ, URZ, URZ, URZ ;  /* 0x0000003f3f3ff290 */ /* 0x000fe2000fffe03f */
[----:B------:R-:W-:Y:S01]  /*1cc00*/  STL.64 [R1+0xf10], R8 ;  /* 0x000f100801007387 */ /* 0x000fe20000100a00 */
[----:B------:R0:W-:Y:S03]  /*1cc10*/  STL.64 [R1+0xf18], R10 ;  /* 0x000f180a01007387 */ /* 0x0001e60000100a00 */
[----:B0-----:R-:W4:Y:S01]  /*1cc20*/  LDL.LU.64 R10, [R1+0x38e8] ;  /* 0x0038e800010a7983 */ /* 0x001f220000300a00 */
[----:B------:R-:W3:Y:S02]  /*1cc30*/  LDL.LU.64 R8, [R1+0x38e0] ;  /* 0x0038e00001087983 */ /* 0x000ee40000300a00 */
[----:B--2---:R-:W-:Y:S02]  /*1cc40*/  STL.64 [R1+0x38d0], R14 ;  /* 0x0038d00e01007387 */ /* 0x004fe40000100a00 */
[----:B------:R0:W-:Y:S02]  /*1cc50*/  STL.64 [R1+0x38c8], R12 ;  /* 0x0038c80c01007387 */ /* 0x0001e40000100a00 */
[----:B0-----:R-:W2:Y:S01]  /*1cc60*/  LDL.64 R12, [R1+0xb0] ;  /* 0x0000b000010c7983 */ /* 0x001ea20000100a00 */
[C---:B---3--:R-:W-:Y:S11]  /*1cc70*/  HMMA.16816.F32 R16, R20.reuse, R8, R16 ;  /* 0x000000081410723c */ /* 0x048ff60000001810 */
[----:B------:R-:W-:Y:S11]  /*1cc80*/  @!UPT UIADD3 URZ, URZ, URZ, URZ ;  /* 0x0000003f3f3ff290 */ /* 0x000ff6000fffe03f */
[----:B------:R-:W-:Y:S01]  /*1cc90*/  @!UPT UIADD3 URZ, URZ, URZ, URZ ;  /* 0x0000003f3f3ff290 */ /* 0x000fe2000fffe03f */
[----:B------:R0:W-:Y:S01]  /*1cca0*/  STL.64 [R1+0xf00], R16 ;  /* 0x000f001001007387 */ /* 0x0001e20000100a00 */
[----:B------:R-:W-:Y:S02]  /*1ccb0*/  STL.64 [R1+0xf08], R18 ;  /* 0x000f081201007387 */ /* 0x000fe40000100a00 */
[----:B0-----:R-:W-:Y:S02]  /*1ccc0*/  IMAD.MOV.U32 R16, RZ, RZ, R27 ;  /* 0x000000ffff107224 */ /* 0x001fe400078e001b */
[----:B------:R-:W-:Y:S01]  /*1ccd0*/  IMAD.MOV.U32 R17, RZ, RZ, R7 ;  /* 0x000000ffff117224 */ /* 0x000fe200078e0007 */
[----:B------:R-:W3:Y:S04]  /*1cce0*/  LDL.LU R27, [R1+0x38d8] ;  /* 0x0038d800011b7983 */ /* 0x000ee80000300800 */
[----:B------:R0:W-:Y:S04]  /*1ccf0*/  STL.64 [R1+0x3800], R16 ;  /* 0x0038001001007387 */ /* 0x0001e80000100a00 */
[----:B0-----:R-:W2:Y:S01]  /*1cd00*/  LDL.LU.64 R16, [R1+0x8f0] ;  /* 0x0008f00001107983 */ /* 0x001ea20000300a00 */
[----:B------:R-:W2:Y:S02]  /*1cd10*/  LDL.LU.64 R18, [R1+0x8f8] ;  /* 0x0008f80001127983 */ /* 0x000ea40000300a00 */
[----:B------:R-:W-:Y:S01]  /*1cd20*/  STL.64 [R1+0x37c0], R8 ;  /* 0x0037c00801007387 */ /* 0x000fe20000100a00 */
[----:B--2---:R-:W-:Y:S01]  /*1cd30*/  HMMA.16816.F32 R16, R20, R4, R16 ;  /* 0x000000041410723c */ /* 0x004fe20000001810 */
[----:B------:R-:W2:Y:S01]  /*1cd40*/  LDL.LU.64 R20, [R1+0xce0] ;  /* 0x000ce00001147983 */ /* 0x000ea20000300a00 */
[----:B------:R-:W2:Y:S11]  /*1cd50*/  LDL.LU.64 R22, [R1+0xce8] ;  /* 0x000ce80001167983 */ /* 0x000eb60000300a00 */
[----:B------:R-:W-:Y:S10]  /*1cd60*/  @!UPT UIADD3 URZ, URZ, URZ, URZ ;  /* 0x0000003f3f3ff290 */ /* 0x000ff4000fffe03f */
[----:B------:R0:W-:Y:S01]  /*1cd70*/  STL.64 [R1+0x8f0], R16 ;  /* 0x0008f01001007387 */ /* 0x0001e20000100a00 */
[----:B------:R-:W-:Y:S02]  /*1cd80*/  STL.64 [R1+0x8f8], R18 ;  /* 0x0008f81201007387 */ /* 0x000fe40000100a00 */
[----:B0-----:R-:W-:Y:S02]  /*1cd90*/  IMAD.MOV.U32 R16, RZ, RZ, R3 ;  /* 0x000000ffff107224 */ /* 0x001fe400078e0003 */
[----:B------:R-:W-:-:S05]  /*1cda0*/  IMAD.MOV.U32 R17, RZ, RZ, R0 ;  /* 0x000000ffff117224 */ /* 0x000fca00078e0000 */
[----:B------:R0:W-:Y:S04]  /*1cdb0*/  STL.64 [R1+0x3818], R16 ;  /* 0x0038181001007387 */ /* 0x0001e80000100a00 */
[----:B0-----:R-:W3:Y:S01]  /*1cdc0*/  LDL.LU.64 R16, [R1+0xfb0] ;  /* 0x000fb00001107983 */ /* 0x001ee20000300a00 */
[----:B------:R-:W3:Y:S02]  /*1cdd0*/  LDL.LU.64 R18, [R1+0xfb8] ;  /* 0x000fb80001127983 */ /* 0x000ee40000300a00 */
[----:B------:R-:W2:Y:S02]  /*1cde0*/  LDL.LU.64 R14, [R1+0x38d0] ;  /* 0x0038d000010e7983 */ /* 0x000ea40000300a00 */
[----:B------:R-:W-:Y:S02]  /*1cdf0*/  IMAD.MOV.U32 R3, RZ, RZ, R12 ;  /* 0x000000ffff037224 */ /* 0x000fe400078e000c */
[----:B------:R-:W-:Y:S01]  /*1ce00*/  IMAD.MOV.U32 R0, RZ, RZ, R13 ;  /* 0x000000ffff007224 */ /* 0x000fe200078e000d */
[----:B---3--:R-:W-:Y:S01]  /*1ce10*/  HMMA.16816.F32 R16, R24, R12, R16 ;  /* 0x0000000c1810723c */ /* 0x008fe20000001810 */
[----:B------:R-:W3:Y:S11]  /*1ce20*/  LDL.LU.64 R12, [R1+0x38c8] ;  /* 0x0038c800010c7983 */ /* 0x000ef60000300a00 */
[----:B------:R-:W-:Y:S11]  /*1ce30*/  @!UPT UIADD3 URZ, URZ, URZ, URZ ;  /* 0x0000003f3f3ff290 */ /* 0x000ff6000fffe03f */
[----:B------:R2:W-:Y:S01]  /*1ce40*/  STL [R1+0xfb4], R17 ;  /* 0x000fb41101007387 */ /* 0x0005e20000100800 */
[----:B------:R-:W-:Y:S02]  /*1ce50*/  IMAD.MOV.U32 R7, RZ, RZ, R16 ;  /* 0x000000ffff077224 */ /* 0x000fe400078e0010 */
[----:B------:R-:W-:Y:S02]  /*1ce60*/  IMAD.MOV.U32 R16, RZ, RZ, R2 ;  /* 0x000000ffff107224 */ /* 0x000fe400078e0002 */
[----:B------:R-:W-:Y:S01]  /*1ce70*/  STL.64 [R1+0xfb8], R18 ;  /* 0x000fb81201007387 */ /* 0x000fe20000100a00 */
[----:B------:R-:W3:Y:S01]  /*1ce80*/  LDL.LU R2, [R1+0x38c4] ;  /* 0x0038c40001027983 */ /* 0x000ee20000300800 */
[----:B--2---:R-:W-:-:S05]  /*1ce90*/  IMAD.MOV.U32 R17, RZ, RZ, R15 ;  /* 0x000000ffff117224 */ /* 0x004fca00078e000f */
[----:B------:R0:W-:Y:S02]  /*1cea0*/  STL.64 [R1+0x3830], R16 ;  /* 0x0038301001007387 */ /* 0x0001e40000100a00 */
[----:B0-----:R-:W-:Y:S02]  /*1ceb0*/  IMAD.MOV.U32 R16, RZ, RZ, R14 ;  /* 0x000000ffff107224 */ /* 0x001fe400078e000e */
[----:B------:R-:W-:-:S05]  /*1cec0*/  IMAD.MOV.U32 R17, RZ, RZ, R6 ;  /* 0x000000ffff117224 */ /* 0x000fca00078e0006 */
[----:B------:R0:W-:Y:S04]  /*1ced0*/  STL.64 [R1+0x3848], R16 ;  /* 0x0038481001007387 */ /* 0x0001e80000100a00 */
[----:B0-----:R-:W2:Y:S01]  /*1cee0*/  LDL.64 R16, [R1+0xa0] ;  /* 0x0000a00001107983 */ /* 0x001ea20000100a00 */
[----:B------:R0:W-:Y:S02]  /*1cef0*/  STL [R1+0x2ba8], R7 ;  /* 0x002ba80701007387 */ /* 0x0001e40000100800 */
[----:B----4-:R-:W-:Y:S02]  /*1cf00*/  IMAD.MOV.U32 R8, RZ, RZ, R11 ;  /* 0x000000ffff087224 */ /* 0x010fe400078e000b */
[----:B------:R-:W-:Y:S01]  /*1cf10*/  IMAD.MOV.U32 R9, RZ, RZ, R10 ;  /* 0x000000ffff097224 */ /* 0x000fe200078e000a */
[----:B--2---:R-:W-:Y:S01]  /*1cf20*/  HMMA.16816.F32 R20, R24, R16, R20 ;  /* 0x000000101814723c */ /* 0x004fe20000001814 */
[----:B------:R-:W-:-:S02]  /*1cf30*/  IMAD.MOV.U32 R14, RZ, RZ, R16 ;  /* 0x000000ffff0e7224 */ /* 0x000fc400078e0010 */
[----:B0-----:R-:W-:-:S04]  /*1cf40*/  IMAD.MOV.U32 R7, RZ, RZ, R17 ;  /* 0x000000ffff077224 */ /* 0x001fc800078e0011 */
[----:B------:R-:W-:Y:S02]  /*1cf50*/  IMAD.MOV.U32 R16, RZ, RZ, R28 ;  /* 0x000000ffff107224 */ /* 0x000fe400078e001c */
[----:B------:R-:W-:Y:S11]  /*1cf60*/  IMAD.MOV.U32 R17, RZ, RZ, R29 ;  /* 0x000000ffff117224 */ /* 0x000ff600078e001d */
[----:B------:R-:W-:Y:S03]  /*1cf70*/  @!UPT UIADD3 URZ, URZ, URZ, URZ ;  /* 0x0000003f3f3ff290 */ /* 0x000fe6000fffe03f */
[----:B------:R-:W-:Y:S01]  /*1cf80*/  STL [R1+0xce4], R21 ;  /* 0x000ce41501007387 */ /* 0x000fe20000100800 */
[----:B------:R-:W-:Y:S02]  /*1cf90*/  STL [R1+0xce8], R22 ;  /* 0x000ce81601007387 */ /* 0x000fe40000100800 */
[----:B------:R-:W2:Y:S02]  /*1cfa0*/  LDL.LU R28, [R1+0x38c0] ;  /* 0x0038c000011c7983 */ /* 0x000ea40000300800 */
[----:B------:R-:W4:Y:S01]  /*1cfb0*/  LDL.LU R29, [R1+0x38bc] ;  /* 0x0038bc00011d7983 */ /* 0x000f220000300800 */
[----:B------:R-:W-:Y:S01]  /*1cfc0*/  STL.64 [R1+0x3860], R16 ;  /* 0x0038601001007387 */ /* 0x000fe20000100a00 */
[----:B------:R-:W2:Y:S02]  /*1cfd0*/  LDL.LU R11, [R1+0x38b8] ;  /* 0x0038b800010b7983 */ /* 0x000ea40000300800 */
[----:B------:R-:W2:Y:S02]  /*1cfe0*/  LDL.LU R10, [R1+0x38b4] ;  /* 0x0038b400010a7983 */ /* 0x000ea40000300800 */
[----:B------:R0:W-:Y:S02]  /*1cff0*/  STL.64 [R1+0x3868], R8 ;  /* 0x0038680801007387 */ /* 0x0001e40000100a00 */
[----:B0-----:R-:W2:Y:S01]  /*1d000*/  LDL R8, [R1+0x70] ;  /* 0x0000700001087983 */ /* 0x001ea20000100800 */
[----:B---3--:R-:W-:-:S02]  /*1d010*/  IMAD.MOV.U32 R9, RZ, RZ, R2 ;  /* 0x000000ffff097224 */ /* 0x008fc400078e0002 */
[----:B------:R-:W3:Y:S03]  /*1d020*/  LDL.LU R2, [R1+0x38b0] ;  /* 0x0038b00001027983 */ /* 0x000ee60000300800 */
[----:B--2---:R4:W-:Y:S02]  /*1d030*/  STL.64 [R1+0x3880], R8 ;  /* 0x0038800801007387 */ /* 0x0049e40000100a00 */
[----:B----4-:R-:W-:Y:S02]  /*1d040*/  IMAD.MOV.U32 R8, RZ, RZ, R29 ;  /* 0x000000ffff087224 */ /* 0x010fe400078e001d */
[----:B------:R-:W-:-:S05]  /*1d050*/  IMAD.MOV.U32 R9, RZ, RZ, R28 ;  /* 0x000000ffff097224 */ /* 0x000fca00078e001c */
[----:B------:R-:W-:Y:S01]  /*1d060*/  STL.64 [R1+0x3898], R8 ;  /* 0x0038980801007387 */ /* 0x000fe20000100a00 */
[----:B------:R-:W2:Y:S02]  /*1d070*/  LDL.LU.64 R16, [R1+0x8a0] ;  /* 0x0008a00001107983 */ /* 0x000ea40000300a00 */
[----:B------:R-:W4:Y:S02]  /*1d080*/  LDL.LU.64 R18, [R1+0x8a8] ;  /* 0x0008a80001127983 */ /* 0x000f240000300a00 */
[----:B----4-:R-:W-:Y:S01]  /*1d090*/  STL.64 [R1+0x3878], R18 ;  /* 0x0038781201007387 */ /* 0x010fe20000100a00 */
[----:B--2---:R0:W-:Y:S03]  /*1d0a0*/  STL.64 [R1+0x3870], R16 ;  /* 0x0038701001007387 */ /* 0x0041e60000100a00 */
[----:B0-----:R-:W2:Y:S01]  /*1d0b0*/  LDL.LU.64 R16, [R1+0x8b0] ;  /* 0x0008b00001107983 */ /* 0x001ea20000300a00 */
[----:B------:R-:W4:Y:S03]  /*1d0c0*/  LDL.LU.64 R18, [R1+0x8b8] ;  /* 0x0008b80001127983 */ /* 0x000f260000300a00 */
[----:B----4-:R-:W-:Y:S01]  /*1d0d0*/  STL.64 [R1+0x3890], R18 ;  /* 0x0038901201007387 */ /* 0x010fe20000100a00 */
[----:B--2---:R0:W-:Y:S03]  /*1d0e0*/  STL.64 [R1+0x3888], R16 ;  /* 0x0038881001007387 */ /* 0x0041e60000100a00 */
[----:B0-----:R-:W2:Y:S01]  /*1d0f0*/  LDL.LU.64 R16, [R1+0xcc0] ;  /* 0x000cc00001107983 */ /* 0x001ea20000300a00 */
[----:B------:R-:W4:Y:S02]  /*1d100*/  LDL.LU.64 R18, [R1+0xcc8] ;  /* 0x000cc80001127983 */ /* 0x000f240000300a00 */
[----:B------:R-:W-:-:S02]  /*1d110*/  IMAD.MOV.U32 R15, RZ, RZ, R20 ;  /* 0x000000ffff0f7224 */ /* 0x000fc400078e0014 */
[----:B------:R-:W-:Y:S01]  /*1d120*/  IMAD.MOV.U32 R6, RZ, RZ, R23 ;  /* 0x000000ffff067224 */ /* 0x000fe200078e0017 */
[----:B----4-:R-:W-:Y:S01]  /*1d130*/  STL.64 [R1+0x38a8], R18 ;  /* 0x0038a81201007387 */ /* 0x010fe20000100a00 */
[----:B--2---:R0:W-:Y:S03]  /*1d140*/  STL.64 [R1+0x38a0], R16 ;  /* 0x0038a01001007387 */ /* 0x0041e60000100a00 */
[----:B0-----:R-:W2:Y:S01]  /*1d150*/  LDL.LU.64 R16, [R1+0xcd0] ;  /* 0x000cd00001107983 */ /* 0x001ea20000300a00 */
[----:B------:R-:W2:Y:S02]  /*1d160*/  LDL.LU.64 R18, [R1+0xcd8] ;  /* 0x000cd80001127983 */ /* 0x000ea40000300a00 */
[----:B------:R-:W4:Y:S02]  /*1d170*/  LDL.LU.64 R20, [R1+0x830] ;  /* 0x0008300001147983 */ /* 0x000f240000300a00 */
[----:B------:R-:W2:Y:S02]  /*1d180*/  LDL.LU.64 R22, [R1+0x838] ;  /* 0x0008380001167983 */ /* 0x000ea40000300a00 */
[----:B--2---:R-:W-:Y:S01]  /*1d190*/  STL.64 [R1+0x37e0], R22 ;  /* 0x0037e01601007387 */ /* 0x004fe20000100a00 */
[----:B----4-:R0:W-:Y:S03]  /*1d1a0*/  STL.64 [R1+0x37d8], R20 ;  /* 0x0037d81401007387 */ /* 0x0101e60000100a00 */
[----:B0-----:R-:W2:Y:S01]  /*1d1b0*/  LDL.LU.64 R20, [R1+0x840] ;  /* 0x0008400001147983 */ /* 0x001ea20000300a00 */
[----:B------:R-:W4:Y:S03]  /*1d1c0*/  LDL.LU.64 R22, [R1+0x848] ;  /* 0x0008480001167983 */ /* 0x000f260000300a00 */
[----:B----4-:R-:W-:Y:S01]  /*1d1d0*/  STL.64 [R1+0x37f8], R22 ;  /* 0x0037f81601007387 */ /* 0x010fe20000100a00 */
[----:B--2---:R0:W-:Y:S03]  /*1d1e0*/  STL.64 [R1+0x37f0], R20 ;  /* 0x0037f01401007387 */ /* 0x0041e60000100a00 */
        /* <DEDUP_REMOVED lines=11> */
[----:B------:R-:W-:-:S07]  /*1d2a0*/  IMAD.MOV.U32 R9, RZ, RZ, R10 ;  /* 0x000000ffff097224 */ /* 0x000fce00078e000a */
[C---:B------:R-:W-:Y:S01]  /*1d2b0*/  HMMA.16816.F32 R8, R24.reuse, R8, R16 ;  /* 0x000000081808723c */ /* 0x040fe20000001810 */
[----:B----4-:R-:W-:Y:S01]  /*1d2c0*/  STL.64 [R1+0x3840], R22 ;  /* 0x0038401601007387 */ /* 0x010fe20000100a00 */
[----:B--2---:R0:W-:Y:S03]  /*1d2d0*/  STL.64 [R1+0x3838], R20 ;  /* 0x0038381401007387 */ /* 0x0041e60000100a00 */
[----:B0-----:R-:W2:Y:S01]  /*1d2e0*/  LDL.LU.64 R20, [R1+0x880] ;  /* 0x0008800001147983 */ /* 0x001ea20000300a00 */
[----:B------:R-:W4:Y:S03]  /*1d2f0*/  LDL.LU.64 R22, [R1+0x888] ;  /* 0x0008880001167983 */ /* 0x000f260000300a00 */
[----:B----4-:R-:W-:Y:S01]  /*1d300*/  STL.64 [R1+0x3858], R22 ;  /* 0x0038581601007387 */ /* 0x010fe20000100a00 */
[----:B--2---:R0:W-:Y:S03]  /*1d310*/  STL.64 [R1+0x3850], R20 ;  /* 0x0038501401007387 */ /* 0x0041e60000100a00 */
[----:B0-----:R-:W2:Y:S01]  /*1d320*/  LDL.LU.64 R20, [R1+0x890] ;  /* 0x0008900001147983 */ /* 0x001ea20000300a00 */
[----:B------:R-:W2:Y:S02]  /*1d330*/  LDL.LU.64 R22, [R1+0x898] ;  /* 0x0008980001167983 */ /* 0x000ea40000300a00 */
[----:B------:R-:W-:Y:S02]  /*1d340*/  STL [R1+0x2bf8], R15 ;  /* 0x002bf80f01007387 */ /* 0x000fe40000100800 */
[----:B------:R-:W-:Y:S01]  /*1d350*/  STL [R1+0x2bac], R6 ;  /* 0x002bac0601007387 */ /* 0x000fe20000100800 */
[----:B------:R-:W4:Y:S01]  /*1d360*/  LDL.LU.64 R18, [R1+0x38a8] ;  /* 0x0038a80001127983 */ /* 0x000f220000300a00 */
[----:B------:R-:W4:Y:S03]  /*1d370*/  LDL.LU.64 R16, [R1+0x38a0] ;  /* 0x0038a00001107983 */ /* 0x000f260000300a00 */
[----:B------:R0:W-:Y:S02]  /*1d380*/  STL.64 [R1+0xcd0], R8 ;  /* 0x000cd00801007387 */ /* 0x0001e40000100a00 */
[----:B------:R4:W-:Y:S01]  /*1d390*/  STL.64 [R1+0xcd8], R10 ;  /* 0x000cd80a01007387 */ /* 0x0009e20000100a00 */
[----:B0-----:R-:W4:Y:S02]  /*1d3a0*/  LDL.LU.64 R8, [R1+0x3898] ;  /* 0x0038980001087983 */ /* 0x001f240000300a00 */
[C---:B----4-:R-:W-:Y:S02]  /*1d3b0*/  HMMA.16816.F32 R8, R24.reuse, R8, R16 ;  /* 0x000000081808723c */ /* 0x050fe40000001810 */
[----:B------:R-:W4:Y:S01]  /*1d3c0*/  LDL.LU.64 R18, [R1+0x3890] ;  /* 0x0038900001127983 */ /* 0x000f220000300a00 */
[----:B------:R-:W4:Y:S11]  /*1d3d0*/  LDL.LU.64 R16, [R1+0x3888] ;  /* 0x0038880001107983 */ /* 0x000f360000300a00 */
[----:B------:R-:W-:Y:S09]  /*1d3e0*/  @!UPT UIADD3 URZ, URZ, URZ, URZ ;  /* 0x0000003f3f3ff290 */ /* 0x000ff2000fffe03f */
[----:B------:R0:W-:Y:S01]  /*1d3f0*/  STL.64 [R1+0xcc0], R8 ;  /* 0x000cc00801007387 */ /* 0x0001e20000100a00 */
[----:B------:R4:W-:Y:S03]  /*1d400*/  STL.64 [R1+0xcc8], R10 ;  /* 0x000cc80a01007387 */ /* 0x0009e60000100a00 */
        /* <DEDUP_REMOVED lines=9> */
[----:B------:R-:W2:Y:S11]  /*1d4a0*/  LDL.LU.64 R16, [R1+0x3860] ;  /* 0x0038600001107983 */ /* 0x000eb60000300a00 */
[----:B------:R-:W-:Y:S10]  /*1d4b0*/  @!UPT UIADD3 URZ, URZ, URZ, URZ ;  /* 0x0000003f3f3ff290 */ /* 0x000ff4000fffe03f */
[----:B------:R0:W-:Y:S01]  /*1d4c0*/  STL.64 [R1+0x8a0], R8 ;  /* 0x0008a00801007387 */ /* 0x0001e20000100a00 */
[----:B------:R1:W-:Y:S03]  /*1d4d0*/  STL.64 [R1+0x8a8], R10 ;  /* 0x0008a80a01007387 */ /* 0x0003e60000100a00 */
[----:B0-----:R-:W4:Y:S01]  /*1d4e0*/  LDL.LU.64 R8, [R1+0x820] ;  /* 0x0008200001087983 */ /* 0x001f220000300a00 */
[----:B-1----:R-:W4:Y:S01]  /*1d4f0*/  LDL.LU.64 R10, [R1+0x828] ;  /* 0x00082800010a7983 */ /* 0x002f220000300a00 */
[C---:B--2---:R-:W-:Y:S02]  /*1d500*/  HMMA.16816.F32 R16, R24.reuse, R16, R20 ;  /* 0x000000101810723c */ /* 0x044fe40000001814 */
[----:B------:R-:W2:Y:S01]  /*1d510*/  LDL.LU.64 R22, [R1+0x3858] ;  /* 0x0038580001167983 */ /* 0x000ea20000300a00 */
[----:B------:R-:W2:Y:S11]  /*1d520*/  LDL.LU.64 R20, [R1+0x3850] ;  /* 0x0038500001147983 */ /* 0x000eb60000300a00 */
[----:B------:R-:W-:Y:S09]  /*1d530*/  @!UPT UIADD3 URZ, URZ, URZ, URZ ;  /* 0x0000003f3f3ff290 */ /* 0x000ff2000fffe03f */
[----:B------:R0:W-:Y:S01]  /*1d540*/  STL.64 [R1+0x890], R16 ;  /* 0x0008901001007387 */ /* 0x0001e20000100a00 */
[----:B------:R2:W-:Y:S03]  /*1d550*/  STL.64 [R1+0x898], R18 ;  /* 0x0008981201007387 */ /* 0x0005e60000100a00 */
[----:B0-----:R-:W2:Y:S02]  /*1d560*/  LDL.LU.64 R16, [R1+0x3848] ;  /* 0x0038480001107983 */ /* 0x001ea40000300a00 */
        /* <DEDUP_REMOVED lines=32> */
[----:B------:R-:W-:Y:S01]  /*1d770*/  STL.64 [R1+0x840], R16 ;  /* 0x0008401001007387 */ /* 0x000fe20000100a00 */
[----:B------:R0:W-:Y:S03]  /*1d780*/  STL.64 [R1+0x848], R18 ;  /* 0x0008481201007387 */ /* 0x0001e60000100a00 */
[----:B0-----:R-:W2:Y:S01]  /*1d790*/  LDL.LU.64 R18, [R1+0x37d0] ;  /* 0x0037d00001127983 */ /* 0x001ea20000300a00 */
[----:B------:R-:W2:Y:S01]  /*1d7a0*/  LDL.LU.64 R16, [R1+0x37c8] ;  /* 0x0037c80001107983 */ /* 0x000ea20000300a00 */
[C---:B----4-:R-:W-:Y:S08]  /*1d7b0*/  HMMA.16816.F32 R8, R24.reuse, R12, R8 ;  /* 0x0000000c1808723c */ /* 0x050ff00000001808 */
[----:B--2---:R-:W-:Y:S01]  /*1d7c0*/  HMMA.16816.F32 R20, R24, R16, R20 ;  /* 0x000000101814723c */ /* 0x004fe20000001814 */
[----:B------:R-:W-:Y:S01]  /*1d7d0*/  STL.64 [R1+0x3728], R18 ;  /* 0x0037281201007387 */ /* 0x000fe20000100a00 */
[----:B------:R0:W-:Y:S05]  /*1d7e0*/  STL.64 [R1+0x3720], R16 ;  /* 0x0037201001007387 */ /* 0x0001ea0000100a00 */
[----:B0-----:R-:W-:-:S02]  /*1d7f0*/  IMAD.MOV.U32 R16, RZ, RZ, R14 ;  /* 0x000000ffff107224 */ /* 0x001fc400078e000e */
[----:B------:R-:W-:Y:S11]  /*1d800*/  IMAD.MOV.U32 R17, RZ, RZ, R7 ;  /* 0x000000ffff117224 */ /* 0x000ff600078e0007 */
[----:B------:R-:W-:Y:S03]  /*1d810*/  @!UPT UIADD3 URZ, URZ, URZ, URZ ;  /* 0x0000003f3f3ff290 */ /* 0x000fe6000fffe03f */
[----:B------:R0:W-:Y:S01]  /*1d820*/  STL.64 [R1+0x830], R20 ;  /* 0x0008301401007387 */ /* 0x0001e20000100a00 */
[----:B------:R1:W-:Y:S03]  /*1d830*/  STL.64 [R1+0x838], R22 ;  /* 0x0008381601007387 */ /* 0x0003e60000100a00 */
[----:B0-----:R-:W2:Y:S01]  /*1d840*/  LDL.LU.64 R20, [R1+0x130] ;  /* 0x0001300001147983 */ /* 0x001ea20000300a00 */
[----:B-1----:R-:W2:Y:S02]  /*1d850*/  LDL.LU.64 R22, [R1+0x138] ;  /* 0x0001380001167983 */ /* 0x002ea40000300a00 */
[----:B------:R-:W-:Y:S02]  /*1d860*/  STL.64 [R1+0x37a8], R16 ;  /* 0x0037a81001007387 */ /* 0x000fe40000100a00 */
[----:B------:R0:W-:Y:S01]  /*1d870*/  STL.64 [R1+0x820], R8 ;  /* 0x0008200801007387 */ /* 0x0001e20000100a00 */
[----:B------:R-:W-:Y:S04]  /*1d880*/  STL.64 [R1+0x828], R10 ;  /* 0x0008280a01007387 */ /* 0x000fe80000100a00 */
[----:B0-----:R-:W4:Y:S01]  /*1d890*/  LDL.LU.64 R8, [R1+0x37c0] ;  /* 0x0037c00001087983 */ /* 0x001f220000300a00 */
[----:B------:R-:W-:Y:S02]  /*1d8a0*/  STL [R1+0x3704], R12 ;  /* 0x0037040c01007387 */ /* 0x000fe40000100800 */
[----:B------:R0:W-:Y:S02]  /*1d8b0*/  STL [R1+0x3700], R13 ;  /* 0x0037000d01007387 */ /* 0x0001e40000100800 */
[----:B0-----:R-:W2:Y:S04]  /*1d8c0*/  LDL.64 R12, [R1+0x90] ;  /* 0x00009000010c7983 */ /* 0x001ea80000100a00 */
[----:B--2---:R0:W-:Y:S04]  /*1d8d0*/  STL.64 [R1+0x37a0], R12 ;  /* 0x0037a00c01007387 */ /* 0x0041e80000100a00 */
[----:B0-----:R-:W4:Y:S01]  /*1d8e0*/  LDL.LU.64 R12, [R1+0x810] ;  /* 0x00081000010c7983 */ /* 0x001f220000300a00 */
[----:B------:R-:W4:Y:S02]  /*1d8f0*/  LDL.LU.64 R14, [R1+0x818] ;  /* 0x00081800010e7983 */ /* 0x000f240000300a00 */
[C---:B----4-:R-:W-:Y:S11]  /*1d900*/  HMMA.16816.F32 R12, R24.reuse, R8, R12 ;  /* 0x00000008180c723c */ /* 0x050ff6000000180c */
[----:B------:R-:W-:Y:S11]  /*1d910*/  @!UPT UIADD3 URZ, URZ, URZ, URZ ;  /* 0x0000003f3f3ff290 */ /* 0x000ff6000fffe03f */
[----:B------:R-:W-:Y:S01]  /*1d920*/  @!UPT UIADD3 URZ, URZ, URZ, URZ ;  /* 0x0000003f3f3ff290 */ /* 0x000fe2000fffe03f */
[----:B------:R0:W-:Y:S01]  /*1d930*/  STL.64 [R1+0x810], R12 ;  /* 0x0008100c01007387 */ /* 0x0001e20000100a00 */
[----:B------:R1:W-:Y:S03]  /*1d940*/  STL.64 [R1+0x818], R14 ;  /* 0x0008180e01007387 */ /* 0x0003e60000100a00 */
[----:B0-----:R-:W2:Y:S01]  /*1d950*/  LDL.LU.64 R12, [R1+0xca0] ;  /* 0x000ca000010c7983 */ /* 0x001ea20000300a00 */
[----:B-1----:R-:W4:Y:S02]  /*1d960*/  LDL.LU.64 R14, [R1+0xca8] ;  /* 0x000ca800010e7983 */ /* 0x002f240000300a00 */
[----:B------:R-:W-:Y:S02]  /*1d970*/  IMAD.MOV.U32 R16, RZ, RZ, R3 ;  /* 0x000000ffff107224 */ /* 0x000fe400078e0003 */
[----:B------:R-:W-:Y:S01]  /*1d980*/  IMAD.MOV.U32 R17, RZ, RZ, R0 ;  /* 0x000000ffff117224 */ /* 0x000fe200078e0000 */
[----:B----4-:R-:W-:Y:S01]  /*1d990*/  STL.64 [R1+0x37b8], R14 ;  /* 0x0037b80e01007387 */ /* 0x010fe20000100a00 */
[----:B--2---:R0:W-:Y:S03]  /*1d9a0*/  STL.64 [R1+0x37b0], R12 ;  /* 0x0037b00c01007387 */ /* 0x0041e60000100a00 */
[----:B0-----:R-:W2:Y:S01]  /*1d9b0*/  LDL.LU.64 R12, [R1+0xcb0] ;  /* 0x000cb000010c7983 */ /* 0x001ea20000300a00 */
[----:B------:R-:W2:Y:S02]  /*1d9c0*/  LDL.LU.64 R14, [R1+0xcb8] ;  /* 0x000cb800010e7983 */ /* 0x000ea40000300a00 */
[----:B------:R-:W-:Y:S02]  /*1d9d0*/  STL [R1+0x36f8], R8 ;  /* 0x0036f80801007387 */ /* 0x000fe40000100800 */
[----:B------:R0:W-:Y:S02]  /*1d9e0*/  STL [R1+0x36f4], R9 ;  /* 0x0036f40901007387 */ /* 0x0001e40000100800 */
[----:B0-----:R-:W-:Y:S01]  /*1d9f0*/  HMMA.16816.F32 R8, R24, R4, R20 ;  /* 0x000000041808723c */ /* 0x001fe20000001814 */
[----:B---3--:R-:W-:Y:S04]  /*1da00*/  LDSM.16.MT88.4 R20, [R2+0x8100] ;  /* 0x008100000214783b */ /* 0x008fe80000004200 */
[----:B------:R-:W0:Y:S04]  /*1da10*/  LDSM.16.MT88.4 R24, [R2+0x8180] ;  /* 0x008180000218783b */ /* 0x000e280000004200 */
[----:B------:R-:W-:Y:S01]  /*1da20*/  STL [R1+0x36f0], R4 ;  /* 0x0036f00401007387 */ /* 0x000fe20000100800 */
[----:B------:R1:W-:Y:S11]  /*1da30*/  STL [R1+0x36ec], R5 ;  /* 0x0036ec0501007387 */ /* 0x0003f60000100800 */
[----:B------:R-:W-:Y:S02]  /*1da40*/  @!UPT UIADD3 URZ, URZ, URZ, URZ ;  /* 0x0000003f3f3ff290 */ /* 0x000fe4000fffe03f */
[----:B------:R3:W-:Y:S01]  /*1da50*/  STL.64 [R1+0x130], R8 ;  /* 0x0001300801007387 */ /* 0x0007e20000100a00 */
[----:B------:R4:W-:Y:S02]  /*1da60*/  STL.64 [R1+0x138], R10 ;  /* 0x0001380a01007387 */ /* 0x0009e40000100a00 */
[----:B-1----:R-:W2:Y:S02]  /*1da70*/  LDL.LU.64 R4, [R1+0xc90] ;  /* 0x000c900001047983 */ /* 0x002ea40000300a00 */
[----:B------:R-:W2:Y:S01]  /*1da80*/  LDL.LU.64 R6, [R1+0xc98] ;  /* 0x000c980001067983 */ /* 0x000ea20000300a00 */
[----:B---3--:R-:W3:Y:S01]  /*1da90*/  LDL.LU.64 R8, [R1+0xc80] ;  /* 0x000c800001087983 */ /* 0x008ee20000300a00 */
[----:B----4-:R-:W3:Y:S03]  /*1daa0*/  LDL.LU.64 R10, [R1+0xc88] ;  /* 0x000c8800010a7983 */ /* 0x010ee60000300a00 */
[----:B0-----:R-:W-:Y:S01]  /*1dab0*/  STL [R1+0x3708], R25 ;  /* 0x0037081901007387 */ /* 0x001fe20000100800 */
[----:B------:R-:W-:Y:S02]  /*1dac0*/  STL [R1+0x36fc], R26 ;  /* 0x0036fc1a01007387 */ /* 0x000fe40000100800 */
[----:B------:R-:W-:Y:S02]  /*1dad0*/  STL [R1+0x36e8], R27 ;  /* 0x0036e81b01007387 */ /* 0x000fe40000100800 */
[----:B------:R0:W-:Y:S02]  /*1dae0*/  STL [R1+0x3770], R24 ;  /* 0x0037701801007387 */ /* 0x0001e40000100800 */
[----:B0-----:R-:W3:Y:S01]  /*1daf0*/  LDL.64 R24, [R1+0x80] ;  /* 0x0000800001187983 */ /* 0x001ee20000100a00 */
[C---:B--2---:R-:W-:Y:S03]  /*1db00*/  HMMA.16816.F32 R16, R20.reuse, R16, R12 ;  /* 0x000000101410723c */ /* 0x044fe6000000180c */
[----:B------:R-:W2:Y:S01]  /*1db10*/  LDL.LU.64 R14, [R1+0x37b8] ;  /* 0x0037b800010e7983 */ /* 0x000ea20000300a00 */
[----:B------:R-:W2:Y:S11]  /*1db20*/  LDL.LU.64 R12, [R1+0x37b0] ;  /* 0x0037b000010c7983 */ /* 0x000eb60000300a00 */
[----:B------:R-:W-:Y:S08]  /*1db30*/  @!UPT UIADD3 URZ, URZ, URZ, URZ ;  /* 0x0000003f3f3ff290 */ /* 0x000ff0000fffe03f */
[----:B------:R0:W-:Y:S01]  /*1db40*/  STL.64 [R1+0xcb0], R16 ;  /* 0x000cb01001007387 */ /* 0x0001e20000100a00 */
[----:B------:R2:W-:Y:S03]  /*1db50*/  STL.64 [R1+0xcb8], R18 ;  /* 0x000cb81201007387 */ /* 0x0005e60000100a00 */
[----:B0-----:R-:W2:Y:S02]  /*1db60*/  LDL.LU.64 R16, [R1+0x37a8] ;  /* 0x0037a80001107983 */ /* 0x001ea40000300a00 */
[----:B--2---:R-:W-:Y:S02]  /*1db70*/  HMMA.16816.F32 R16, R20, R16, R12 ;  /* 0x000000101410723c */ /* 0x004fe4000000180c */
[----:B------:R-:W2:Y:S11]  /*1db80*/  LDL.LU.64 R12, [R1+0x37a0] ;  /* 0x0037a000010c7983 */ /* 0x000eb60000300a00 */
[----:B------:R-:W-:Y:S10]  /*1db90*/  @!UPT UIADD3 URZ, URZ, URZ, URZ ;  /* 0x0000003f3f3ff290 */ /* 0x000ff4000fffe03f */
[----:B------:R0:W-:Y:S01]  /*1dba0*/  STL.64 [R1+0xca0], R16 ;  /* 0x000ca01001007387 */ /* 0x0001e20000100a00 */
[----:B------:R-:W-:Y:S03]  /*1dbb0*/  STL.64 [R1+0xca8], R18 ;  /* 0x000ca81201007387 */ /* 0x000fe60000100a00 */
[----:B0-----:R-:W4:Y:S04]  /*1dbc0*/  LDL.64 R16, [R1] ;  /* 0x0000000001107983 */ /* 0x001f280000100a00 */
[----:B----4-:R0:W-:Y:S04]  /*1dbd0*/  STL.64 [R1+0x3740], R16 ;  /* 0x0037401001007387 */ /* 0x0101e80000100a00 */
[----:B0-----:R-:W4:Y:S04]  /*1dbe0*/  LDL.64 R16, [R1+0x10] ;  /* 0x0000100001107983 */ /* 0x001f280000100a00 */
[----:B----4-:R0:W-:Y:S04]  /*1dbf0*/  STL.64 [R1+0x3750], R16 ;  /* 0x0037501001007387 */ /* 0x0101e80000100a00 */
[----:B0-----:R-:W4:Y:S04]  /*1dc00*/  LDL.64 R16, [R1+0x20] ;  /* 0x0000200001107983 */ /* 0x001f280000100a00 */
[----:B----4-:R0:W-:Y:S04]  /*1dc10*/  STL.64 [R1+0x3760], R16 ;  /* 0x0037601001007387 */ /* 0x0101e80000100a00 */
[----:B0-----:R-:W4:Y:S01]  /*1dc20*/  LDL.64 R16, [R1+0x30] ;  /* 0x0000300001107983 */ /* 0x001f220000100a00 */
[----:B--2---:R-:W-:-:S03]  /*1dc30*/  IMAD.MOV.U32 R0, RZ, RZ, R13 ;  /* 0x000000ffff007224 */ /* 0x004fc600078e000d */
[----:B----4-:R0:W-:Y:S02]  /*1dc40*/  STL.64 [R1+0x3778], R16 ;  /* 0x0037781001007387 */ /* 0x0101e40000100a00 */
[C---:B0-----:R-:W-:Y:S11]  /*1dc50*/  HMMA.16816.F32 R16, R20.reuse, R12, R4 ;  /* 0x0000000c1410723c */ /* 0x041ff60000001804 */
[----:B------:R-:W-:Y:S11]  /*1dc60*/  @!UPT UIADD3 URZ, URZ, URZ, URZ ;  /* 0x0000003f3f3ff290 */ /* 0x000ff6000fffe03f */
[----:B------:R-:W-:Y:S01]  /*1dc70*/  @!UPT UIADD3 URZ, URZ, URZ, URZ ;  /* 0x0000003f3f3ff290 */ /* 0x000fe2000fffe03f */
[----:B------:R-:W-:Y:S01]  /*1dc80*/  STL.64 [R1+0xc90], R16 ;  /* 0x000c901001007387 */ /* 0x000fe20000100a00 */
[----:B------:R3:W-:Y:S02]  /*1dc90*/  STL.64 [R1+0xc98], R18 ;  /* 0x000c981201007387 */ /* 0x0007e40000100a00 */
[C---:B---3--:R-:W-:Y:S01]  /*1dca0*/  HMMA.16816.F32 R16, R20.reuse, R24, R8 ;  /* 0x000000181410723c */ /* 0x048fe20000001808 */
[----:B------:R-:W-:Y:S02]  /*1dcb0*/  IMAD.MOV.U32 R6, RZ, RZ, R12 ;  /* 0x000000ffff067224 */ /* 0x000fe400078e000c */
[----:B------:R-:W2:Y:S01]  /*1dcc0*/  LDL.LU.64 R12, [R1+0xc70] ;  /* 0x000c7000010c7983 */ /* 0x000ea20000300a00 */
[----:B------:R-:W2:Y:S11]  /*1dcd0*/  LDL.LU.64 R14, [R1+0xc78] ;  /* 0x000c7800010e7983 */ /* 0x000eb60000300a00 */
[----:B------:R-:W-:Y:S08]  /*1dce0*/  @!UPT UIADD3 URZ, URZ, URZ, URZ ;  /* 0x0000003f3f3ff290 */ /* 0x000ff0000fffe03f */
[----:B------:R0:W-:Y:S01]  /*1dcf0*/  STL.64 [R1+0xc80], R16 ;  /* 0x000c801001007387 */ /* 0x0001e20000100a00 */
[----:B------:R1:W-:Y:S03]  /*1dd00*/  STL.64 [R1+0xc88], R18 ;  /* 0x000c881201007387 */ /* 0x0003e60000100a00 */
[----:B0-----:R-:W3:Y:S01]  /*1dd10*/  LDL.LU.64 R16, [R1+0xc50] ;  /* 0x000c500001107983 */ /* 0x001ee20000300a00 */
[----:B-1----:R-:W4:Y:S02]  /*1dd20*/  LDL.LU.64 R18, [R1+0xc58] ;  /* 0x000c580001127983 */ /* 0x002f240000300a00 */
[----:B------:R-:W-:Y:S02]  /*1dd30*/  IMAD.MOV.U32 R10, RZ, RZ, R24 ;  /* 0x000000ffff0a7224 */ /* 0x000fe400078e0018 */
[----:B------:R-:W-:Y:S01]  /*1dd40*/  IMAD.MOV.U32 R7, RZ, RZ, R25 ;  /* 0x000000ffff077224 */ /* 0x000fe200078e0019 */
[----:B----4-:R-:W-:Y:S01]  /*1dd50*/  STL.64 [R1+0x3788], R18 ;  /* 0x0037881201007387 */ /* 0x010fe20000100a00 */
[----:B---3--:R0:W-:Y:S03]  /*1dd60*/  STL.64 [R1+0x3780], R16 ;  /* 0x0037801001007387 */ /* 0x0081e60000100a00 */
[----:B0-----:R-:W3:Y:S01]  /*1dd70*/  LDL.64 R16, [R1+0x60] ;  /* 0x0000600001107983 */ /* 0x001ee20000100a00 */
[----:B------:R-:W4:Y:S02]  /*1dd80*/  LDL.LU.64 R24, [R1+0xc40] ;  /* 0x000c400001187983 */ /* 0x000f240000300a00 */
[----:B------:R-:W2:Y:S02]  /*1dd90*/  LDL.LU.64 R26, [R1+0xc48] ;  /* 0x000c4800011a7983 */ /* 0x000ea40000300a00 */
[----:B--2---:R-:W-:Y:S01]  /*1dda0*/  STL.64 [R1+0x3798], R26 ;  /* 0x0037981a01007387 */ /* 0x004fe20000100a00 */
[----:B----4-:R0:W-:Y:S03]  /*1ddb0*/  STL.64 [R1+0x3790], R24 ;  /* 0x0037901801007387 */ /* 0x0101e60000100a00 */
[----:B0-----:R-:W2:Y:S01]  /*1ddc0*/  LDL.LU.64 R24, [R1+0xc60] ;  /* 0x000c600001187983 */ /* 0x001ea20000300a00 */
[----:B------:R-:W2:Y:S02]  /*1ddd0*/  LDL.LU.64 R26, [R1+0xc68] ;  /* 0x000c6800011a7983 */ /* 0x000ea40000300a00 */
[----:B------:R-:W-:Y:S02]  /*1dde0*/  STL.64 [R1+0x3768], R6 ;  /* 0x0037680601007387 */ /* 0x000fe40000100a00 */
[----:B------:R-:W4:Y:S02]  /*1ddf0*/  LDL.64 R4, [R1+0x70] ;  /* 0x0000700001047983 */ /* 0x000f240000100a00 */
[----:B---3--:R-:W-:Y:S01]  /*1de00*/  IMAD.MOV.U32 R28, RZ, RZ, R16 ;  /* 0x000000ffff1c7224 */ /* 0x008fe200078e0010 */
[C---:B----4-:R-:W-:Y:S08]  /*1de10*/  HMMA.16816.F32 R12, R20.reuse, R4, R12 ;  /* 0x00000004140c723c */ /* 0x050ff0000000180c */
[C---:B--2---:R-:W-:Y:S01]  /*1de20*/  HMMA.16816.F32 R24, R20.reuse, R16, R24 ;  /* 0x000000101418723c */ /* 0x044fe20000001818 */
[----:B------:R-:W-:Y:S11]  /*1de30*/  IMAD.MOV.U32 R11, RZ, RZ, R5 ;  /* 0x000000ffff0b7224 */ /* 0x000ff600078e0005 */
[----:B------:R-:W-:Y:S03]  /*1de40*/  @!UPT UIADD3 URZ, URZ, URZ, URZ ;  /* 0x0000003f3f3ff290 */ /* 0x000fe6000fffe03f */
[----:B------:R-:W-:Y:S01]  /*1de50*/  STL.64 [R1+0xc70], R12 ;  /* 0x000c700c01007387 */ /* 0x000fe20000100a00 */
[----:B------:R0:W-:Y:S02]  /*1de60*/  STL.64 [R1+0xc78], R14 ;  /* 0x000c780e01007387 */ /* 0x0001e40000100a00 */
[----:B0-----:R-:W-:Y:S02]  /*1de70*/  IMAD.MOV.U32 R14, RZ, RZ, R4 ;  /* 0x000000ffff0e7224 */ /* 0x001fe400078e0004 */
[----:B------:R-:W2:Y:S01]  /*1de80*/  LDL.LU.64 R4, [R1+0xc30] ;  /* 0x000c300001047983 */ /* 0x000ea20000300a00 */
[----:B------:R-:W2:Y:S02]  /*1de90*/  LDL.LU.64 R6, [R1+0xc38] ;  /* 0x000c380001067983 */ /* 0x000ea40000300a00 */
[----:B------:R-:W-:Y:S02]  /*1dea0*/  STL.64 [R1+0x3758], R10 ;  /* 0x0037580a01007387 */ /* 0x000fe40000100a00 */
[----:B------:R-:W3:Y:S01]  /*1deb0*/  LDL.64 R8, [R1+0x50] ;  /* 0x0000500001087983 */ /* 0x000ee20000100a00 */
[----:B------:R-:W-:Y:S01]  /*1dec0*/  STL.64 [R1+0xc60], R24 ;  /* 0x000c601801007387 */ /* 0x000fe20000100a00 */
[----:B------:R0:W-:Y:S02]  /*1ded0*/  STL.64 [R1+0xc68], R26 ;  /* 0x000c681a01007387 */ /* 0x0001e40000100a00 */
[----:B------:R-:W-:Y:S01]  /*1dee0*/  IMAD.MOV.U32 R15, RZ, RZ, R17 ;  /* 0x000000ffff0f7224 */ /* 0x000fe200078e0011 */
[----:B0-----:R-:W4:Y:S01]  /*1def0*/  LDL.LU.64 R26, [R1+0x3798] ;  /* 0x00379800011a7983 */ /* 0x001f220000300a00 */
[----:B------:R-:W4:Y:S02]  /*1df00*/  LDL.LU.64 R24, [R1+0x3790] ;  /* 0x0037900001187983 */ /* 0x000f240000300a00 */
[----:B------:R-:W3:Y:S02]  /*1df10*/  LDL.LU.64 R18, [R1+0x3788] ;  /* 0x0037880001127983 */ /* 0x000ee40000300a00 */
[----:B------:R-:W3:Y:S01]  /*1df20*/  LDL.LU.64 R16, [R1+0x3780] ;  /* 0x0037800001107983 */ /* 0x000ee20000300a00 */
[----:B------:R-:W-:Y:S01]  /*1df30*/  STL.64 [R1+0x3748], R14 ;  /* 0x0037480e01007387 */ /* 0x000fe20000100a00 */
[----:B------:R-:W4:Y:S01]  /*1df40*/  LDL.64 R12, [R1+0x40] ;  /* 0x00004000010c7983 */ /* 0x000f220000100a00 */
[C---:B---3--:R-:W-:Y:S11]  /*1df50*/  HMMA.16816.F32 R16, R20.reuse, R8, R16 ;  /* 0x000000081410723c */ /* 0x048ff60000001810 */
[----:B------:R-:W-:Y:S11]  /*1df60*/  @!UPT UIADD3 URZ, URZ, URZ, URZ ;  /* 0x0000003f3f3ff290 */ /* 0x000ff6000fffe03f */
[----:B------:R-:W-:Y:S01]  /*1df70*/  @!UPT UIADD3 URZ, URZ, URZ, URZ ;  /* 0x0000003f3f3ff290 */ /* 0x000fe2000fffe03f */
[----:B------:R0:W-:Y:S01]  /*1df80*/  STL.64 [R1+0xc50], R16 ;  /* 0x000c501001007387 */ /* 0x0001e20000100a00 */
[----:B------:R-:W-:Y:S03]  /*1df90*/  STL.64 [R1+0xc58], R18 ;  /* 0x000c581201007387 */ /* 0x000fe60000100a00 */
[----:B0-----:R-:W2:Y:S01]  /*1dfa0*/  LDL.LU.64 R16, [R1+0x3778] ;  /* 0x0037780001107983 */ /* 0x001ea20000300a00 */
[C---:B----4-:R-:W-:Y:S01]  /*1dfb0*/  HMMA.16816.F32 R24, R20.reuse, R12, R24 ;  /* 0x0000000c1418723c */ /* 0x050fe20000001818 */
[----:B------:R-:W-:Y:S02]  /*1dfc0*/  IMAD.MOV.U32 R3, RZ, RZ, R8 ;  /* 0x000000ffff037224 */ /* 0x000fe400078e0008 */
[----:B------:R-:W-:Y:S02]  /*1dfd0*/  IMAD.MOV.U32 R2, RZ, RZ, R9 ;  /* 0x000000ffff027224 */ /* 0x000fe400078e0009 */
[----:B------:R-:W3:Y:S01]  /*1dfe0*/  LDL.LU.64 R8, [R1+0xc20] ;  /* 0x000c200001087983 */ /* 0x000ee20000300a00 */
[----:B------:R-:W3:Y:S02]  /*1dff0*/  LDL.LU.64 R10, [R1+0xc28] ;  /* 0x000c2800010a7983 */ /* 0x000ee40000300a00 */
[----:B------:R-:W-:Y:S11]  /*1e000*/  IMAD.MOV.U32 R29, RZ, RZ, R13 ;  /* 0x000000ffff1d7224 */ /* 0x000ff600078e000d */
[----:B------:R-:W-:Y:S04]  /*1e010*/  @!UPT UIADD3 URZ, URZ, URZ, URZ ;  /* 0x0000003f3f3ff290 */ /* 0x000fe8000fffe03f */
[----:B------:R0:W-:Y:S01]  /*1e020*/  STL.64 [R1+0xc40], R24 ;  /* 0x000c401801007387 */ /* 0x0001e20000100a00 */
[----:B------:R1:W-:Y:S03]  /*1e030*/  STL.64 [R1+0xc48], R26 ;  /* 0x000c481a01007387 */ /* 0x0003e60000100a00 */
[----:B0-----:R-:W4:Y:S01]  /*1e040*/  LDL.LU R24, [R1+0x3770] ;  /* 0x0037700001187983 */ /* 0x001f220000300800 */
[----:B-1----:R-:W-:Y:S02]  /*1e050*/  IMAD.MOV.U32 R27, RZ, RZ, R12 ;  /* 0x000000ffff1b7224 */ /* 0x002fe400078e000c */
[----:B------:R-:W3:Y:S02]  /*1e060*/  LDL.LU.64 R12, [R1+0xc10] ;  /* 0x000c1000010c7983 */ /* 0x000ee40000300a00 */
[----:B------:R-:W3:Y:S01]  /*1e070*/  LDL.LU.64 R14, [R1+0xc18] ;  /* 0x000c1800010e7983 */ /* 0x000ee20000300a00 */
[C---:B--2---:R-:W-:Y:S11]  /*1e080*/  HMMA.16816.F32 R4, R20.reuse, R16, R4 ;  /* 0x000000101404723c */ /* 0x044ff60000001804 */
[----:B------:R-:W-:Y:S11]  /*1e090*/  @!UPT UIADD3 URZ, URZ, URZ, URZ ;  /* 0x0000003f3f3ff290 */ /* 0x000ff6000fffe03f */
[----:B------:R-:W-:Y:S01]  /*1e0a0*/  @!UPT UIADD3 URZ, URZ, URZ, URZ ;  /* 0x0000003f3f3ff290 */ /* 0x000fe2000fffe03f */
[----:B------:R-:W-:Y:S01]  /*1e0b0*/  STL.64 [R1+0xc30], R4 ;  /* 0x000c300401007387 */ /* 0x000fe20000100a00 */
[----:B------:R0:W-:Y:S03]  /*1e0c0*/  STL.64 [R1+0xc38], R6 ;  /* 0x000c380601007387 */ /* 0x0001e60000100a00 */
[----:B0-----:R-:W2:Y:S01]  /*1e0d0*/  LDL.LU.64 R6, [R1+0x3768] ;  /* 0x0037680001067983 */ /* 0x001ea20000300a00 */
[----:B------:R-:W-:Y:S02]  /*1e0e0*/  IMAD.MOV.U32 R4, RZ, RZ, R16 ;  /* 0x000000ffff047224 */ /* 0x000fe400078e0010 */
[----:B------:R-:W-:Y:S02]  /*1e0f0*/  IMAD.MOV.U32 R5, RZ, RZ, R17 ;  /* 0x000000ffff057224 */ /* 0x000fe400078e0011 */
[----:B------:R-:W3:Y:S04]  /*1e100*/  LDL.LU.64 R16, [R1+0x3760] ;  /* 0x0037600001107983 */ /* 0x000ee80000300a00 */
[----:B--2---:R-:W-:Y:S01]  /*1e110*/  STL.64 [R1+0x3718], R6 ;  /* 0x0037180601007387 */ /* 0x004fe20000100a00 */
[----:B------:R0:W-:Y:S03]  /*1e120*/  STL.64 [R1+0x3710], R4 ;  /* 0x0037100401007387 */ /* 0x0001e60000100a00 */
[----:B0-----:R-:W2:Y:S01]  /*1e130*/  LDL.LU.64 R4, [R1+0xbf0] ;  /* 0x000bf00001047983 */ /* 0x001ea20000300a00 */
[----:B------:R-:W2:Y:S01]  /*1e140*/  LDL.LU.64 R6, [R1+0xbf8] ;  /* 0x000bf80001067983 */ /* 0x000ea20000300a00 */
[C---:B---3--:R-:W-:Y:S02]  /*1e150*/  HMMA.16816.F32 R8, R20.reuse, R16, R8 ;  /* 0x000000101408723c */ /* 0x048fe40000001808 */
[----:B--2---:R-:W-:Y:S01]  /*1e160*/  STL.64 [R1+0x3738], R6 ;  /* 0x0037380601007387 */ /* 0x004fe20000100a00 */
[----:B------:R0:W-:Y:S03]  /*1e170*/  STL.64 [R1+0x3730], R4 ;  /* 0x0037300401007387 */ /* 0x0001e60000100a00 */
[----:B0-----:R-:W2:Y:S01]  /*1e180*/  LDL.LU.64 R4, [R1+0xc00] ;  /* 0x000c000001047983 */ /* 0x001ea20000300a00 */
[----:B------:R-:W2:Y:S11]  /*1e190*/  LDL.LU.64 R6, [R1+0xc08] ;  /* 0x000c080001067983 */ /* 0x000eb60000300a00 */
[----:B------:R-:W-:Y:S05]  /*1e1a0*/  @!UPT UIADD3 URZ, URZ, URZ, URZ ;  /* 0x0000003f3f3ff290 */ /* 0x000fea000fffe03f */
[----:B------:R0:W-:Y:S02]  /*1e1b0*/  STL.64 [R1+0xc20], R8 ;  /* 0x000c200801007387 */ /* 0x0001e40000100a00 */
[----:B------:R1:W-:Y:S02]  /*1e1c0*/  STL.64 [R1+0xc28], R10 ;  /* 0x000c280a01007387 */ /* 0x0003e40000100a00 */
[----:B0-----:R-:W-:Y:S01]  /*1e1d0*/  IMAD.MOV.U32 R8, RZ, RZ, R16 ;  /* 0x000000ffff087224 */ /* 0x001fe200078e0010 */
[----:B-1----:R-:W3:Y:S01]  /*1e1e0*/  LDL.LU.64 R10, [R1+0x3758] ;  /* 0x00375800010a7983 */ /* 0x002ee20000300a00 */
[----:B------:R-:W-:Y:S02]  /*1e1f0*/  IMAD.MOV.U32 R9, RZ, RZ, R17 ;  /* 0x000000ffff097224 */ /* 0x000fe400078e0011 */
[----:B------:R-:W2:Y:S02]  /*1e200*/  LDL.LU.64 R16, [R1+0x3750] ;  /* 0x0037500001107983 */ /* 0x000ea40000300a00 */
[C---:B--2---:R-:W-:Y:S01]  /*1e210*/  HMMA.16816.F32 R12, R20.reuse, R16, R12 ;  /* 0x00000010140c723c */ /* 0x044fe2000000180c */
[----:B------:R-:W-:Y:S11]  /*1e220*/  IMAD.MOV.U32 R26, RZ, RZ, R17 ;  /* 0x000000ffff1a7224 */ /* 0x000ff600078e0011 */
[----:B------:R-:W-:Y:S11]  /*1e230*/  @!UPT UIADD3 URZ, URZ, URZ, URZ ;  /* 0x0000003f3f3ff290 */ /* 0x000ff6000fffe03f */
[----:B------:R0:W-:Y:S01]  /*1e240*/  STL.64 [R1+0xc10], R12 ;  /* 0x000c100c01007387 */ /* 0x0001e20000100a00 */
[----:B------:R1:W-:Y:S02]  /*1e250*/  STL.64 [R1+0xc18], R14 ;  /* 0x000c180e01007387 */ /* 0x0003e40000100a00 */
[----:B0-----:R-:W-:Y:S01]  /*1e260*/  IMAD.MOV.U32 R13, RZ, RZ, R16 ;  /* 0x000000ffff0d7224 */ /* 0x001fe200078e0010 */
[----:B-1----:R-:W2:Y:S01]  /*1e270*/  LDL.LU.64 R14, [R1+0x3748] ;  /* 0x00374800010e7983 */ /* 0x002ea20000300a00 */
[----:B------:R-:W2:Y:S02]  /*1e280*/  LDL.LU.64 R16, [R1+0x3740] ;  /* 0x0037400001107983 */ /* 0x000ea40000300a00 */
[C---:B--2---:R-:W-:Y:S01]  /*1e290*/  HMMA.16816.F32 R4, R20.reuse, R16, R4 ;  /* 0x000000101404723c */ /* 0x044fe20000001804 */
[----:B------:R-:W-:Y:S02]  /*1e2a0*/  IMAD.MOV.U32 R25, RZ, RZ, R16 ;  /* 0x000000ffff197224 */ /* 0x000fe400078e0010 */
[----:B------:R-:W-:Y:S11]  /*1e2b0*/  IMAD.MOV.U32 R12, RZ, RZ, R17 ;  /* 0x000000ffff0c7224 */ /* 0x000ff600078e0011 */
[----:B------:R-:W-:Y:S09]  /*1e2c0*/  @!UPT UIADD3 URZ, URZ, URZ, URZ ;  /* 0x0000003f3f3ff290 */ /* 0x000ff2000fffe03f */
[----:B------:R-:W-:Y:S01]  /*1e2d0*/  STL.64 [R1+0xc00], R4 ;  /* 0x000c000401007387 */ /* 0x000fe20000100a00 */
[----:B------:R0:W-:Y:S03]  /*1e2e0*/  STL.64 [R1+0xc08], R6 ;  /* 0x000c080601007387 */ /* 0x0001e60000100a00 */
[----:B0-----:R-:W2:Y:S01]  /*1e2f0*/  LDL.LU.64 R6, [R1+0x3738] ;  /* 0x0037380001067983 */ /* 0x001ea20000300a00 */
[----:B------:R-:W2:Y:S02]  /*1e300*/  LDL.LU.64 R4, [R1+0x3730] ;  /* 0x0037300001047983 */ /* 0x000ea40000300a00 */
[----:B------:R-:W2:Y:S02]  /*1e310*/  LDL.LU.64 R18, [R1+0x3728] ;  /* 0x0037280001127983 */ /* 0x000ea40000300a00 */
[----:B------:R-:W2:Y:S02]  /*1e320*/  LDL.LU.64 R16, [R1+0x3720] ;  /* 0x0037200001107983 */ /* 0x000ea40000300a00 */
[----:B--2---:R-:W-:Y:S11]  /*1e330*/  HMMA.16816.F32 R4, R20, R16, R4 ;  /* 0x000000101404723c */ /* 0x004ff60000001804 */
[----:B------:R-:W-:Y:S11]  /*1e340*/  @!UPT UIADD3 URZ, URZ, URZ, URZ ;  /* 0x0000003f3f3ff290 */ /* 0x000ff6000fffe03f */
[----:B------:R-:W-:Y:S01]  /*1e350*/  @!UPT UIADD3 URZ, URZ, URZ, URZ ;  /* 0x0000003f3f3ff290 */ /* 0x000fe2000fffe03f */
[----:B------:R-:W-:Y:S01]  /*1e360*/  STL.64 [R1+0xbf0], R4 ;  /* 0x000bf00401007387 */ /* 0x000fe20000100a00 */
[----:B------:R0:W-:Y:S03]  /*1e370*/  STL.64 [R1+0xbf8], R6 ;  /* 0x000bf80601007387 */ /* 0x0001e60000100a00 */
[----:B0-----:R-:W2:Y:S01]  /*1e380*/  LDL.LU.64 R6, [R1+0x3718] ;  /* 0x0037180001067983 */ /* 0x001ea20000300a00 */
[----:B------:R-:W2:Y:S02]  /*1e390*/  LDL.LU.64 R4, [R1+0x3710] ;  /* 0x0037100001047983 */ /* 0x000ea40000300a00 */
[----:B------:R-:W-:Y:S02]  /*1e3a0*/  STL.64 [R1+0x3600], R18 ;  /* 0x0036001201007387 */ /* 0x000fe40000100a00 */
[----:B------:R0:W-:Y:S02]  /*1e3b0*/  STL.64 [R1+0x35f8], R16 ;  /* 0x0035f81001007387 */ /* 0x0001e40000100a00 */
[----:B0-----:R-:W-:-:S02]  /*1e3c0*/  IMAD.MOV.U32 R16, RZ, RZ, R25 ;  /* 0x000000ffff107224 */ /* 0x001fc400078e0019 */
[----:B------:R-:W-:Y:S01]  /*1e3d0*/  IMAD.MOV.U32 R17, RZ, RZ, R12 ;  /* 0x000000ffff117224 */ /* 0x000fe200078e000c */
[----:B------:R-:W4:Y:S01]  /*1e3e0*/  LDL.LU R25, [R1+0x3708] ;  /* 0x0037080001197983 */ /* 0x000f220000300800 */
[----:B------:R-:W2:Y:S03]  /*1e3f0*/  LDL.LU R12, [R1+0x3704] ;  /* 0x00370400010c7983 */ /* 0x000ea60000300800 */
[----:B------:R0:W-:Y:S02]  /*1e400*/  STL.64 [R1+0x3610], R16 ;  /* 0x0036101001007387 */ /* 0x0001e40000100a00 */
[----:B0-----:R-:W-:Y:S02]  /*1e410*/  IMAD.MOV.U32 R16, RZ, RZ, R13 ;  /* 0x000000ffff107224 */ /* 0x001fe400078e000d */
[----:B------:R-:W-:Y:S01]  /*1e420*/  IMAD.MOV.U32 R17, RZ, RZ, R26 ;  /* 0x000000ffff117224 */ /* 0x000fe200078e001a */
[----:B------:R-:W2:Y:S01]  /*1e430*/  LDL.LU R13, [R1+0x3700] ;  /* 0x00370000010d7983 */ /* 0x000ea20000300800 */
[----:B------:R-:W4:Y:S03]  /*1e440*/  LDL.LU R26, [R1+0x36fc] ;  /* 0x0036fc00011a7983 */ /* 0x000f260000300800 */
[----:B------:R0:W-:Y:S02]  /*1e450*/  STL.64 [R1+0x3628], R16 ;  /* 0x0036281001007387 */ /* 0x0001e40000100a00 */
[----:B0-----:R-:W-:-:S02]  /*1e460*/  IMAD.MOV.U32 R16, RZ, RZ, R8 ;  /* 0x000000ffff107224 */ /* 0x001fc400078e0008 */
[----:B------:R-:W-:Y:S01]  /*1e470*/  IMAD.MOV.U32 R17, RZ, RZ, R9 ;  /* 0x000000ffff117224 */ /* 0x000fe200078e0009 */
[----:B------:R-:W2:Y:S01]  /*1e480*/  LDL.LU R8, [R1+0x36f8] ;  /* 0x0036f80001087983 */ /* 0x000ea20000300800 */
[----:B------:R-:W2:Y:S03]  /*1e490*/  LDL.LU R9, [R1+0x36f4] ;  /* 0x0036f40001097983 */ /* 0x000ea60000300800 */
[----:B------:R0:W-:Y:S04]  /*1e4a0*/  STL.64 [R1+0x3640], R16 ;  /* 0x0036401001007387 */ /* 0x0001e80000100a00 */
[----:B0-----:R-:W2:Y:S01]  /*1e4b0*/  LDL.LU.64 R16, [R1+0xbe0] ;  /* 0x000be00001107983 */ /* 0x001ea20000300a00 */
[----:B------:R-:W2:Y:S02]  /*1e4c0*/  LDL.LU.64 R18, [R1+0xbe8] ;  /* 0x000be80001127983 */ /* 0x000ea40000300a00 */
[C---:B--2---:R-:W-:Y:S11]  /*1e4d0*/  HMMA.16816.F32 R16, R20.reuse, R12, R16 ;  /* 0x0000000c1410723c */ /* 0x044ff60000001810 */
[----:B------:R-:W-:Y:S11]  /*1e4e0*/  @!UPT UIADD3 URZ, URZ, URZ, URZ ;  /* 0x0000003f3f3ff290 */ /* 0x000ff6000fffe03f */
[----:B------:R-:W-:Y:S01]  /*1e4f0*/  @!UPT UIADD3 URZ, URZ, URZ, URZ ;  /* 0x0000003f3f3ff290 */ /* 0x000fe2000fffe03f */
[----:B------:R0:W-:Y:S01]  /*1e500*/  STL.64 [R1+0xbe0], R16 ;  /* 0x000be01001007387 */ /* 0x0001e20000100a00 */
[----:B------:R-:W-:Y:S02]  /*1e510*/  STL.64 [R1+0xbe8], R18 ;  /* 0x000be81201007387 */ /* 0x000fe40000100a00 */
[----:B0-----:R-:W-:Y:S02]  /*1e520*/  IMAD.MOV.U32 R16, RZ, RZ, R4 ;  /* 0x000000ffff107224 */ /* 0x001fe400078e0004 */
[----:B------:R-:W-:Y:S01]  /*1e530*/  IMAD.MOV.U32 R17, RZ, RZ, R5 ;  /* 0x000000ffff117224 */ /* 0x000fe200078e0005 */
[----:B------:R-:W2:Y:S01]  /*1e540*/  LDL.LU R4, [R1+0x36f0] ;  /* 0x0036f00001047983 */ /* 0x000ea20000300800 */
[----:B------:R-:W2:Y:S03]  /*1e550*/  LDL.LU R5, [R1+0x36ec] ;  /* 0x0036ec0001057983 */ /* 0x000ea60000300800 */
[----:B------:R0:W-:Y:S04]  /*1e560*/  STL.64 [R1+0x3658], R16 ;  /* 0x0036581001007387 */ /* 0x0001e80000100a00 */
[----:B0-----:R-:W2:Y:S01]  /*1e570*/  LDL.LU.64 R16, [R1+0xbd0] ;  /* 0x000bd00001107983 */ /* 0x001ea20000300a00 */
[----:B------:R-:W2:Y:S02]  /*1e580*/  LDL.LU.64 R18, [R1+0xbd8] ;  /* 0x000bd80001127983 */ /* 0x000ea40000300a00 */
[----:B------:R-:W-:Y:S01]  /*1e590*/  STL.64 [R1+0x3608], R12 ;  /* 0x0036080c01007387 */ /* 0x000fe20000100a00 */
[C---:B--2---:R-:W-:Y:S11]  /*1e5a0*/  HMMA.16816.F32 R16, R20.reuse, R8, R16 ;  /* 0x000000081410723c */ /* 0x044ff60000001810 */
[----:B------:R-:W-:Y:S11]  /*1e5b0*/  @!UPT UIADD3 URZ, URZ, URZ, URZ ;  /* 0x0000003f3f3ff290 */ /* 0x000ff6000fffe03f */
[----:B------:R-:W-:Y:S01]  /*1e5c0*/  @!UPT UIADD3 URZ, URZ, URZ, URZ ;  /* 0x0000003f3f3ff290 */ /* 0x000fe2000fffe03f */
[----:B------:R0:W-:Y:S01]  /*1e5d0*/  STL.64 [R1+0xbd0], R16 ;  /* 0x000bd01001007387 */ /* 0x0001e20000100a00 */
[----:B------:R-:W-:Y:S02]  /*1e5e0*/  STL.64 [R1+0xbd8], R18 ;  /* 0x000bd81201007387 */ /* 0x000fe40000100a00 */
[----:B0-----:R-:W-:Y:S02]  /*1e5f0*/  IMAD.MOV.U32 R16, RZ, RZ, R27 ;  /* 0x000000ffff107224 */ /* 0x001fe400078e001b */
[----:B------:R-:W-:Y:S01]  /*1e600*/  IMAD.MOV.U32 R17, RZ, RZ, R29 ;  /* 0x000000ffff117224 */ /* 0x000fe200078e001d */
[----:B------:R-:W4:Y:S04]  /*1e610*/  LDL.LU R27, [R1+0x36e8] ;  /* 0x0036e800011b7983 */ /* 0x000f280000300800 */
[----:B------:R0:W-:Y:S04]  /*1e620*/  STL.64 [R1+0x3670], R16 ;  /* 0x0036701001007387 */ /* 0x0001e80000100a00 */
[----:B0-----:R-:W2:Y:S01]  /*1e630*/  LDL.LU.64 R16, [R1+0x530] ;  /* 0x0005300001107983 */ /* 0x001ea20000300a00 */
[----:B------:R-:W2:Y:S02]  /*1e640*/  LDL.LU.64 R18, [R1+0x538] ;  /* 0x0005380001127983 */ /* 0x000ea40000300a00 */
[----:B------:R-:W-:Y:S01]  /*1e650*/  STL.64 [R1+0x35f0], R8 ;  /* 0x0035f00801007387 */ /* 0x000fe20000100a00 */
[----:B--2---:R-:W-:Y:S01]  /*1e660*/  HMMA.16816.F32 R16, R20, R4, R16 ;  /* 0x000000041410723c */ /* 0x004fe20000001810 */
[----:B------:R-:W4:Y:S01]  /*1e670*/  LDL.64 R20, [R1+0xb0] ;  /* 0x0000b00001147983 */ /* 0x000f220000100a00 */
[----:B------:R-:W-:Y:S11]  /*1e680*/  STL.64 [R1+0x36e0], R4 ;  /* 0x0036e00401007387 */ /* 0x000ff60000100a00 */
[----:B------:R-:W-:Y:S10]  /*1e690*/  @!UPT UIADD3 URZ, URZ, URZ, URZ ;  /* 0x0000003f3f3ff290 */ /* 0x000ff4000fffe03f */
[----:B------:R0:W-:Y:S01]  /*1e6a0*/  STL.64 [R1+0x530], R16 ;  /* 0x0005301001007387 */ /* 0x0001e20000100a00 */
[----:B------:R-:W-:Y:S02]  /*1e6b0*/  STL.64 [R1+0x538], R18 ;  /* 0x0005381201007387 */ /* 0x000fe40000100a00 */
[----:B0-----:R-:W-:Y:S02]  /*1e6c0*/  IMAD.MOV.U32 R16, RZ, RZ, R3 ;  /* 0x000000ffff107224 */ /* 0x001fe400078e0003 */
[----:B------:R-:W-:-:S05]  /*1e6d0*/  IMAD.MOV.U32 R17, RZ, RZ, R2 ;  /* 0x000000ffff117224 */ /* 0x000fca00078e0002 */
[----:B------:R0:W-:Y:S04]  /*1e6e0*/  STL.64 [R1+0x3688], R16 ;  /* 0x0036881001007387 */ /* 0x0001e80000100a00 */
[----:B0-----:R-:W4:Y:S01]  /*1e6f0*/  LDL.LU.64 R16, [R1+0x4f0] ;  /* 0x0004f00001107983 */ /* 0x001f220000300a00 */
[----:B------:R-:W4:Y:S02]  /*1e700*/  LDL.LU.64 R18, [R1+0x4f8] ;  /* 0x0004f80001127983 */ /* 0x000f240000300a00 */
[----:B------:R-:W-:Y:S02]  /*1e710*/  IMAD.MOV.U32 R8, RZ, RZ, R28 ;  /* 0x000000ffff087224 */ /* 0x000fe400078e001c */
[----:B------:R-:W-:Y:S01]  /*1e720*/  IMAD.MOV.U32 R9, RZ, RZ, R15 ;  /* 0x000000ffff097224 */ /* 0x000fe200078e000f */
[----:B----4-:R-:W-:Y:S11]  /*1e730*/  HMMA.16816.F32 R16, R24, R20, R16 ;  /* 0x000000141810723c */ /* 0x010ff60000001810 */
[----:B------:R-:W-:Y:S11]  /*1e740*/  @!UPT UIADD3 URZ, URZ, URZ, URZ ;  /* 0x0000003f3f3ff290 */ /* 0x000ff6000fffe03f */
[----:B------:R-:W-:Y:S01]  /*1e750*/  @!UPT UIADD3 URZ, URZ, URZ, URZ ;  /* 0x0000003f3f3ff290 */ /* 0x000fe2000fffe03f */
[----:B------:R-:W-:Y:S01]  /*1e760*/  STL.64 [R1+0x4f0], R16 ;  /* 0x0004f01001007387 */ /* 0x000fe20000100a00 */
[----:B------:R-:W-:Y:S02]  /*1e770*/  STL.64 [R1+0x4f8], R18 ;  /* 0x0004f81201007387 */ /* 0x000fe40000100a00 */
[----:B------:R0:W-:Y:S02]  /*1e780*/  STL.64 [R1+0x3690], R8 ;  /* 0x0036900801007387 */ /* 0x0001e40000100a00 */
[----:B0-----:R-:W-:Y:S02]  /*1e790*/  IMAD.MOV.U32 R8, RZ, RZ, R14 ;  /* 0x000000ffff087224 */ /* 0x001fe400078e000e */
[----:B---3--:R-:W-:-:S05]  /*1e7a0*/  IMAD.MOV.U32 R9, RZ, RZ, R11 ;  /* 0x000000ffff097224 */ /* 0x008fca00078e000b */
[----:B------:R0:W-:Y:S02]  /*1e7b0*/  STL.64 [R1+0x36a8], R8 ;  /* 0x0036a80801007387 */ /* 0x0001e40000100a00 */
[----:B0-----:R-:W-:Y:S02]  /*1e7c0*/  IMAD.MOV.U32 R8, RZ, RZ, R10 ;  /* 0x000000ffff087224 */ /* 0x001fe400078e000a */
[----:B------:R-:W-:-:S05]  /*1e7d0*/  IMAD.MOV.U32 R9, RZ, RZ, R7 ;  /* 0x000000ffff097224 */ /* 0x000fca00078e0007 */
[----:B------:R0:W-:Y:S01]  /*1e7e0*/  STL.64 [R1+0x36c0], R8 ;  /* 0x0036c00801007387 */ /* 0x0001e20000100a00 */
[----:B------:R-:W2:Y:S02]  /*1e7f0*/  LDL.LU.64 R4, [R1+0x4e0] ;  /* 0x0004e00001047983 */ /* 0x000ea40000300a00 */
[----:B0-----:R-:W-:Y:S02]  /*1e800*/  IMAD.MOV.U32 R8, RZ, RZ, R6 ;  /* 0x000000ffff087224 */ /* 0x001fe400078e0006 */
[----:B------:R-:W-:Y:S01]  /*1e810*/  IMAD.MOV.U32 R9, RZ, RZ, R0 ;  /* 0x000000ffff097224 */ /* 0x000fe200078e0000 */
[----:B------:R-:W2:Y:S04]  /*1e820*/  LDL.LU.64 R6, [R1+0x4e8] ;  /* 0x0004e80001067983 */ /* 0x000ea80000300a00 */
[----:B------:R0:W-:Y:S04]  /*1e830*/  STL.64 [R1+0x36d8], R8 ;  /* 0x0036d80801007387 */ /* 0x0001e80000100a00 */
[----:B0-----:R-:W2:Y:S01]  /*1e840*/  LDL.64 R8, [R1+0xa0] ;  /* 0x0000a00001087983 */ /* 0x001ea20000100a00 */
[----:B------:R-:W3:Y:S02]  /*1e850*/  LDL.LU.64 R16, [R1+0x4a0] ;  /* 0x0004a00001107983 */ /* 0x000ee40000300a00 */
[----:B------:R-:W4:Y:S02]  /*1e860*/  LDL.LU.64 R18, [R1+0x4a8] ;  /* 0x0004a80001127983 */ /* 0x000f240000300a00 */
[----:B----4-:R-:W-:Y:S01]  /*1e870*/  STL.64 [R1+0x36a0], R18 ;  /* 0x0036a01201007387 */ /* 0x010fe20000100a00 */
[----:B---3--:R0:W-:Y:S03]  /*1e880*/  STL.64 [R1+0x3698], R16 ;  /* 0x0036981001007387 */ /* 0x0081e60000100a00 */
[----:B0-----:R-:W3:Y:S01]  /*1e890*/  LDL.LU.64 R16, [R1+0x4b0] ;  /* 0x0004b00001107983 */ /* 0x001ee20000300a00 */
[----:B------:R-:W4:Y:S03]  /*1e8a0*/  LDL.LU.64 R18, [R1+0x4b8] ;  /* 0x0004b80001127983 */ /* 0x000f260000300a00 */
[----:B----4-:R-:W-:Y:S01]  /*1e8b0*/  STL.64 [R1+0x36b8], R18 ;  /* 0x0036b81201007387 */ /* 0x010fe20000100a00 */
[----:B---3--:R0:W-:Y:S03]  /*1e8c0*/  STL.64 [R1+0x36b0], R16 ;  /* 0x0036b01001007387 */ /* 0x0081e60000100a00 */
[----:B0-----:R-:W3:Y:S01]  /*1e8d0*/  LDL.LU.64 R16, [R1+0x4c0] ;  /* 0x0004c00001107983 */ /* 0x001ee20000300a00 */
[----:B------:R-:W4:Y:S03]  /*1e8e0*/  LDL.LU.64 R18, [R1+0x4c8] ;  /* 0x0004c80001127983 */ /* 0x000f260000300a00 */
[----:B----4-:R-:W-:Y:S01]  /*1e8f0*/  STL.64 [R1+0x36d0], R18 ;  /* 0x0036d01201007387 */ /* 0x010fe20000100a00 */
[----:B---3--:R0:W-:Y:S03]  /*1e900*/  STL.64 [R1+0x36c8], R16 ;  /* 0x0036c81001007387 */ /* 0x0081e60000100a00 */
[----:B0-----:R-:W3:Y:S01]  /*1e910*/  LDL.LU.64 R16, [R1+0x4d0] ;  /* 0x0004d00001107983 */ /* 0x001ee20000300a00 */
[----:B------:R-:W3:Y:S02]  /*1e920*/  LDL.LU.64 R18, [R1+0x4d8] ;  /* 0x0004d80001127983 */ /* 0x000ee40000300a00 */
        /* <DEDUP_REMOVED lines=13> */
[----:B------:R-:W4:Y:S01]  /*1ea00*/  LDL.LU.64 R14, [R1+0x478] ;  /* 0x00047800010e7983 */ /* 0x000f220000300a00 */
[----:B------:R-:W-:Y:S02]  /*1ea10*/  HMMA.16816.F32 R4, R24, R8, R4 ;  /* 0x000000081804723c */ /* 0x000fe40000001804 */
        /* <DEDUP_REMOVED lines=11> */
[----:B------:R-:W4:Y:S02]  /*1ead0*/  LDL.LU.64 R22, [R1+0x438] ;  /* 0x0004380001167983 */ /* 0x000f240000300a00 */
[----:B------:R0:W-:Y:S01]  /*1eae0*/  STL.64 [R1+0x4e0], R4 ;  /* 0x0004e00401007387 */ /* 0x0001e20000100a00 */
[----:B------:R1:W-:Y:S03]  /*1eaf0*/  STL.64 [R1+0x4e8], R6 ;  /* 0x0004e80601007387 */ /* 0x0003e60000100a00 */
[----:B0-----:R-:W2:Y:S01]  /*1eb00*/  LDL.LU.64 R4, [R1+0x36e0] ;  /* 0x0036e00001047983 */ /* 0x001ea20000300a00 */
[----:B-1----:R-:W-:-:S02]  /*1eb10*/  IMAD.MOV.U32 R7, RZ, RZ, R8 ;  /* 0x000000ffff077224 */ /* 0x002fc400078e0008 */
[----:B------:R-:W-:Y:S02]  /*1eb20*/  IMAD.MOV.U32 R6, RZ, RZ, R9 ;  /* 0x000000ffff067224 */ /* 0x000fe400078e0009 */
[----:B------:R-:W3:Y:S02]  /*1eb30*/  LDL.LU.64 R8, [R1+0x36d8] ;  /* 0x0036d80001087983 */ /* 0x000ee40000300a00 */
[C---:B---3--:R-:W-:Y:S02]  /*1eb40*/  HMMA.16816.F32 R8, R24.reuse, R8, R16 ;  /* 0x000000081808723c */ /* 0x048fe40000001810 */
[----:B------:R-:W3:Y:S01]  /*1eb50*/  LDL.LU.64 R18, [R1+0x36d0] ;  /* 0x0036d00001127983 */ /* 0x000ee20000300a00 */
[----:B------:R-:W3:Y:S11]  /*1eb60*/  LDL.LU.64 R16, [R1+0x36c8] ;  /* 0x0036c80001107983 */ /* 0x000ef60000300a00 */
[----:B------:R-:W-:Y:S09]  /*1eb70*/  @!UPT UIADD3 URZ, URZ, URZ, URZ ;  /* 0x0000003f3f3ff290 */ /* 0x000ff2000fffe03f */
[----:B------:R0:W-:Y:S01]  /*1eb80*/  STL.64 [R1+0x4d0], R8 ;  /* 0x0004d00801007387 */ /* 0x0001e20000100a00 */
[----:B------:R3:W-:Y:S03]  /*1eb90*/  STL.64 [R1+0x4d8], R10 ;  /* 0x0004d80a01007387 */ /* 0x0007e60000100a00 */
[----:B0-----:R-:W3:Y:S02]  /*1eba0*/  LDL.LU.64 R8, [R1+0x36c0] ;  /* 0x0036c00001087983 */ /* 0x001ee40000300a00 */
        /* <DEDUP_REMOVED lines=15> */
[----:B------:R-:W2:Y:S11]  /*1eca0*/  LDL.LU.64 R16, [R1+0x3688] ;  /* 0x0036880001107983 */ /* 0x000eb60000300a00 */
[----:B------:R-:W-:Y:S10]  /*1ecb0*/  @!UPT UIADD3 URZ, URZ, URZ, URZ ;  /* 0x0000003f3f3ff290 */ /* 0x000ff4000fffe03f */
[----:B------:R0:W-:Y:S01]  /*1ecc0*/  STL.64 [R1+0x4a0], R8 ;  /* 0x0004a00801007387 */ /* 0x0001e20000100a00 */
[----:B------:R1:W-:Y:S03]  /*1ecd0*/  STL.64 [R1+0x4a8], R10 ;  /* 0x0004a80a01007387 */ /* 0x0003e60000100a00 */
[----:B0-----:R-:W3:Y:S01]  /*1ece0*/  LDL.LU.64 R8, [R1+0x420] ;  /* 0x0004200001087983 */ /* 0x001ee20000300a00 */
[----:B-1----:R-:W3:Y:S01]  /*1ecf0*/  LDL.LU.64 R10, [R1+0x428] ;  /* 0x00042800010a7983 */ /* 0x002ee20000300a00 */
        /* <DEDUP_REMOVED lines=35> */
[----:B--2---:R-:W-:Y:S02]  /*1ef30*/  HMMA.16816.F32 R16, R24, R16, R12 ;  /* 0x000000101810723c */ /* 0x004fe4000000180c */
[----:B------:R-:W3:Y:S11]  /*1ef40*/  LDL.LU.64 R12, [R1+0x3608] ;  /* 0x00360800010c7983 */ /* 0x000ef60000300a00 */
[----:B------:R-:W-:Y:S10]  /*1ef50*/  @!UPT UIADD3 URZ, URZ, URZ, URZ ;  /* 0x0000003f3f3ff290 */ /* 0x000ff4000fffe03f */
[----:B------:R-:W-:Y:S01]  /*1ef60*/  STL.64 [R1+0x440], R16 ;  /* 0x0004401001007387 */ /* 0x000fe20000100a00 */
[----:B------:R0:W-:Y:S03]  /*1ef70*/  STL.64 [R1+0x448], R18 ;  /* 0x0004481201007387 */ /* 0x0001e60000100a00 */
[----:B0-----:R-:W2:Y:S01]  /*1ef80*/  LDL.LU.64 R18, [R1+0x3600] ;  /* 0x0036000001127983 */ /* 0x001ea20000300a00 */
[----:B------:R-:W4:Y:S03]  /*1ef90*/  LDL.LU.64 R16, [R1+0x35f8] ;  /* 0x0035f80001107983 */ /* 0x000f260000300a00 */
[----:B------:R-:W0:Y:S02]  /*1efa0*/  S2R R14, SR_TID.X ;  /* 0x00000000000e7919 */ /* 0x000e240000002100 */
[C---:B0-----:R-:W-:Y:S01]  /*1efb0*/  LOP3.LUT R0, R14.reuse, 0x7, RZ, 0xc0, !PT ;  /* 0x000000070e007812 */ /* 0x041fe200078ec0ff */
[----:B------:R-:W-:-:S04]  /*1efc0*/  IMAD.SHL.U32 R28, R14, 0x2, RZ ;  /* 0x000000020e1c7824 */ /* 0x000fc800078e00ff */
[----:B------:R-:W-:Y:S02]  /*1efd0*/  IMAD R0, R0, 0x210, RZ ;  /* 0x0000021000007824 */ /* 0x000fe400078e02ff */
[----:B------:R-:W-:-:S03]  /*1efe0*/  IMAD.SHL.U32 R14, R14, 0x100, RZ ;  /* 0x000001000e0e7824 */ /* 0x000fc600078e00ff */
[----:B------:R-:W-:-:S04]  /*1eff0*/  LOP3.LUT R0, R0, 0x10, R28, 0x78, !PT ;  /* 0x0000001000007812 */ /* 0x000fc800078e781c */
[----:B------:R-:W-:Y:S01]  /*1f000*/  LOP3.LUT R0, R0, 0x1000, R14, 0xf8, !PT ;  /* 0x0000100000007812 */ /* 0x000fe200078ef80e */
[C---:B---3--:R-:W-:Y:S08]  /*1f010*/  HMMA.16816.F32 R8, R24.reuse, R12, R8 ;  /* 0x0000000c1808723c */ /* 0x048ff00000001808 */
[C---:B----4-:R-:W-:Y:S11]  /*1f020*/  HMMA.16816.F32 R20, R24.reuse, R16, R20 ;  /* 0x000000101814723c */ /* 0x050ff60000001814 */
[----:B------:R-:W-:Y:S11]  /*1f030*/  @!UPT UIADD3 URZ, URZ, URZ, URZ ;  /* 0x0000003f3f3ff290 */ /* 0x000ff6000fffe03f */
[----:B------:R-:W-:Y:S01]  /*1f040*/  @!UPT UIADD3 URZ, URZ, URZ, URZ ;  /* 0x0000003f3f3ff290 */ /* 0x000fe2000fffe03f */
[----:B------:R0:W-:Y:S01]  /*1f050*/  STL.64 [R1+0x430], R20 ;  /* 0x0004301401007387 */ /* 0x0001e20000100a00 */
[----:B------:R1:W-:Y:S03]  /*1f060*/  STL.64 [R1+0x438], R22 ;  /* 0x0004381601007387 */ /* 0x0003e60000100a00 */
[----:B0-----:R-:W3:Y:S01]  /*1f070*/  LDL.LU.64 R20, [R1+0xf0] ;  /* 0x0000f00001147983 */ /* 0x001ee20000300a00 */
[----:B-1----:R-:W3:Y:S02]  /*1f080*/  LDL.LU.64 R22, [R1+0xf8] ;  /* 0x0000f80001167983 */ /* 0x002ee40000300a00 */
[----:B--2---:R-:W-:Y:S02]  /*1f090*/  STL.64 [R1+0x3578], R18 ;  /* 0x0035781201007387 */ /* 0x004fe40000100a00 */
[----:B------:R-:W-:Y:S01]  /*1f0a0*/  STL.64 [R1+0x3570], R16 ;  /* 0x0035701001007387 */ /* 0x000fe20000100a00 */
[----:B------:R0:W-:Y:S01]  /*1f0b0*/  STL.64 [R1+0x420], R8 ;  /* 0x0004200801007387 */ /* 0x0001e20000100a00 */
[----:B------:R-:W-:Y:S03]  /*1f0c0*/  STL.64 [R1+0x428], R10 ;  /* 0x0004280a01007387 */ /* 0x000fe60000100a00 */
[----:B0-----:R-:W2:Y:S01]  /*1f0d0*/  LDL.LU.64 R8, [R1+0x35f0] ;  /* 0x0035f00001087983 */ /* 0x001ea20000300a00 */
[----:B------:R-:W-:Y:S02]  /*1f0e0*/  STL [R1+0x3558], R12 ;  /* 0x0035580c01007387 */ /* 0x000fe40000100800 */
[----:B------:R0:W-:Y:S02]  /*1f0f0*/  STL [R1+0x3554], R13 ;  /* 0x0035540d01007387 */ /* 0x0001e40000100800 */
[----:B0-----:R-:W2:Y:S01]  /*1f100*/  LDL.LU.64 R12, [R1+0x410] ;  /* 0x00041000010c7983 */ /* 0x001ea20000300a00 */
[----:B------:R-:W2:Y:S01]  /*1f110*/  LDL.LU.64 R14, [R1+0x418] ;  /* 0x00041800010e7983 */ /* 0x000ea20000300a00 */
[----:B------:R-:W-:Y:S01]  /*1f120*/  LOP3.LUT R0, R0, 0x20, RZ, 0x3c, !PT ;  /* 0x0000002000007812 */ /* 0x000fe200078e3cff */
[C---:B---3--:R-:W-:Y:S08]  /*1f130*/  HMMA.16816.F32 R20, R24.reuse, R4, R20 ;  /* 0x000000041814723c */ /* 0x048ff00000001814 */
[----:B--2---:R-:W-:Y:S01]  /*1f140*/  HMMA.16816.F32 R12, R24, R8, R12 ;  /* 0x00000008180c723c */ /* 0x004fe2000000180c */
[----:B------:R-:W0:Y:S11]  /*1f150*/  LDSM.16.MT88.4 R24, [R0+0x8080] ;  /* 0x008080000018783b */ /* 0x000e360000004200 */
[----:B------:R-:W-:Y:S11]  /*1f160*/  @!UPT UIADD3 URZ, URZ, URZ, URZ ;  /* 0x0000003f3f3ff290 */ /* 0x000ff6000fffe03f */
[----:B------:R1:W-:Y:S01]  /*1f170*/  STL.64 [R1+0x410], R12 ;  /* 0x0004100c01007387 */ /* 0x0003e20000100a00 */
[----:B------:R2:W-:Y:S03]  /*1f180*/  STL.64 [R1+0x418], R14 ;  /* 0x0004180e01007387 */ /* 0x0005e60000100a00 */
[----:B-1----:R-:W3:Y:S01]  /*1f190*/  LDL.LU.64 R12, [R1+0x1060] ;  /* 0x00106000010c7983 */ /* 0x002ee20000300a00 */
[----:B--2---:R-:W3:Y:S02]  /*1f1a0*/  LDL.LU.64 R14, [R1+0x1068] ;  /* 0x00106800010e7983 */ /* 0x004ee40000300a00 */
[----:B------:R-:W-:Y:S02]  /*1f1b0*/  STL [R1+0x354c], R8 ;  /* 0x00354c0801007387 */ /* 0x000fe40000100800 */
[----:B------:R-:W-:Y:S01]  /*1f1c0*/  STL [R1+0x3548], R9 ;  /* 0x0035480901007387 */ /* 0x000fe20000100800 */
[----:B------:R-:W-:Y:S01]  /*1f1d0*/  STL [R1+0x3544], R4 ;  /* 0x0035440401007387 */ /* 0x000fe20000100800 */
[----:B------:R1:W-:Y:S02]  /*1f1e0*/  STL [R1+0x3540], R5 ;  /* 0x0035400501007387 */ /* 0x0003e40000100800 */
[----:B------:R-:W-:Y:S02]  /*1f1f0*/  STL.64 [R1+0xf0], R20 ;  /* 0x0000f01401007387 */ /* 0x000fe40000100a00 */
[----:B------:R-:W-:Y:S02]  /*1f200*/  STL.64 [R1+0xf8], R22 ;  /* 0x0000f81601007387 */ /* 0x000fe40000100a00 */
[----:B------:R-:W3:Y:S04]  /*1f210*/  LDSM.16.MT88.4 R20, [R0+0x8000] ;  /* 0x008000000014783b */ /* 0x000ee80000004200 */
[----:B-1----:R-:W2:Y:S01]  /*1f220*/  LDL.64 R4, [R1+0x90] ;  /* 0x0000900001047983 */ /* 0x002ea20000100a00 */
[----:B0-----:R-:W-:Y:S02]  /*1f230*/  STL [R1+0x355c], R25 ;  /* 0x00355c1901007387 */ /* 0x001fe40000100800 */
[----:B------:R-:W-:Y:S02]  /*1f240*/  STL [R1+0x3550], R26 ;  /* 0x0035501a01007387 */ /* 0x000fe40000100800 */
[----:B------:R-:W-:Y:S01]  /*1f250*/  STL [R1+0x353c], R27 ;  /* 0x00353c1b01007387 */ /* 0x000fe20000100800 */
[----:B------:R0:W-:Y:S04]  /*1f260*/  STL [R1+0x35c0], R24 ;  /* 0x0035c01801007387 */ /* 0x0001e80000100800 */
[----:B0-----:R-:W4:Y:S01]  /*1f270*/  LDL.64 R24, [R1+0x80] ;  /* 0x0000800001187983 */ /* 0x001f220000100a00 */
[----:B------:R-:W-:-:S02]  /*1f280*/  IMAD.MOV.U32 R8, RZ, RZ, R3 ;  /* 0x000000ffff087224 */ /* 0x000fc400078e0003 */
[----:B------:R-:W-:Y:S01]  /*1f290*/  IMAD.MOV.U32 R9, RZ, RZ, R2 ;  /* 0x000000ffff097224 */ /* 0x000fe200078e0002 */
[----:B----4-:R0:W-:Y:S04]  /*1f2a0*/  STL.64 [R1+0x35e8], R24 ;  /* 0x0035e81801007387 */ /* 0x0101e80000100a00 */
[----:B0-----:R-:W4:Y:S01]  /*1f2b0*/  LDL.LU.64 R24, [R1+0x1070] ;  /* 0x0010700001187983 */ /* 0x001f220000300a00 */
[----:B------:R-:W4:Y:S02]  /*1f2c0*/  LDL.LU.64 R26, [R1+0x1078] ;  /* 0x00107800011a7983 */ /* 0x000f240000300a00 */
[----:B------:R-:W-:Y:S02]  /*1f2d0*/  IMAD.MOV.U32 R16, RZ, RZ, R7 ;  /* 0x000000ffff107224 */ /* 0x000fe400078e0007 */
[----:B------:R-:W-:-:S07]  /*1f2e0*/  IMAD.MOV.U32 R17, RZ, RZ, R6 ;  /* 0x000000ffff117224 */ /* 0x000fce00078e0006 */
[C---:B---3--:R-:W-:Y:S01]  /*1f2f0*/  HMMA.16816.F32 R12, R20.reuse, R16, R12 ;  /* 0x00000010140c723c */ /* 0x048fe2000000180c */
[----:B------:R-:W-:Y:S07]  /*1f300*/  STL [R1+0x3538], R0 ;  /* 0x0035380001007387 */ /* 0x000fee0000100800 */
[C---:B----4-:R-:W-:Y:S01]  /*1f310*/  HMMA.16816.F32 R8, R20.reuse, R8, R24 ;  /* 0x000000081408723c */ /* 0x050fe20000001818 */
[----:B------:R-:W2:Y:S01]  /*1f320*/  LDL.LU.64 R24, [R1+0x1050] ;  /* 0x0010500001187983 */ /* 0x000ea20000300a00 */
[----:B------:R-:W2:Y:S11]  /*1f330*/  LDL.LU.64 R26, [R1+0x1058] ;  /* 0x00105800011a7983 */ /* 0x000eb60000300a00 */
[----:B------:R-:W-:Y:S10]  /*1f340*/  @!UPT UIADD3 URZ, URZ, URZ, URZ ;  /* 0x0000003f3f3ff290 */ /* 0x000ff4000fffe03f */
[----:B------:R0:W-:Y:S01]  /*1f350*/  STL.64 [R1+0x1070], R8 ;  /* 0x0010700801007387 */ /* 0x0001e20000100a00 */
[----:B------:R1:W-:Y:S03]  /*1f360*/  STL.64 [R1+0x1078], R10 ;  /* 0x0010780a01007387 */ /* 0x0003e60000100a00 */
[----:B0-----:R-:W3:Y:S01]  /*1f370*/  LDL.LU.64 R8, [R1+0x1040] ;  /* 0x0010400001087983 */ /* 0x001ee20000300a00 */
[----:B-1----:R-:W3:Y:S02]  /*1f380*/  LDL.LU.64 R10, [R1+0x1048] ;  /* 0x00104800010a7983 */ /* 0x002ee40000300a00 */
[----:B------:R0:W-:Y:S02]  /*1f390*/  STL.64 [R1+0x1060], R12 ;  /* 0x0010600c01007387 */ /* 0x0001e40000100a00 */
[----:B------:R1:W-:Y:S01]  /*1f3a0*/  STL.64 [R1+0x1068], R14 ;  /* 0x0010680e01007387 */ /* 0x0003e20000100a00 */
[----:B0-----:R-:W4:Y:S01]  /*1f3b0*/  LDL.LU.64 R12, [R1+0xef0] ;  /* 0x000ef000010c7983 */ /* 0x001f220000300a00 */
[----:B-1----:R-:W4:Y:S02]  /*1f3c0*/  LDL.LU.64 R14, [R1+0xef8] ;  /* 0x000ef800010e7983 */ /* 0x002f240000300a00 */
[----:B------:R-:W2:Y:S02]  /*1f3d0*/  LDL.64 R16, [R1] ;  /* 0x0000000001107983 */ /* 0x000ea40000100a00 */
[----:B--2---:R0:W-:Y:S04]  /*1f3e0*/  STL.64 [R1+0x3590], R16 ;  /* 0x0035901001007387 */ /* 0x0041e80000100a00 */
[----:B0-----:R-:W2:Y:S04]  /*1f3f0*/  LDL.64 R16, [R1+0x10] ;  /* 0x0000100001107983 */ /* 0x001ea80000100a00 */
[----:B--2---:R0:W-:Y:S04]  /*1f400*/  STL.64 [R1+0x35a0], R16 ;  /* 0x0035a01001007387 */ /* 0x0041e80000100a00 */
[----:B0-----:R-:W2:Y:S04]  /*1f410*/  LDL.64 R16, [R1+0x20] ;  /* 0x0000200001107983 */ /* 0x001ea80000100a00 */
[----:B--2---:R0:W-:Y:S04]  /*1f420*/  STL.64 [R1+0x35b0], R16 ;  /* 0x0035b01001007387 */ /* 0x0041e80000100a00 */
[----:B0-----:R-:W2:Y:S01]  /*1f430*/  LDL.64 R16, [R1+0x30] ;  /* 0x0000300001107983 */ /* 0x001ea20000100a00 */
[----:B------:R-:W-:Y:S03]  /*1f440*/  HMMA.16816.F32 R24, R20, R4, R24 ;  /* 0x000000041418723c */ /* 0x000fe60000001818 */
[----:B--2---:R0:W-:Y:S04]  /*1f450*/  STL.64 [R1+0x35c8], R16 ;  /* 0x0035c81001007387 */ /* 0x0041e80000100a00 */
[----:B0-----:R-:W2:Y:S01]  /*1f460*/  LDL.64 R16, [R1+0x60] ;  /* 0x0000600001107983 */ /* 0x001ea20000100a00 */
[----:B------:R-:W-:-:S02]  /*1f470*/  IMAD.MOV.U32 R3, RZ, RZ, R4 ;  /* 0x000000ffff037224 */ /* 0x000fc400078e0004 */
[----:B------:R-:W-:Y:S01]  /*1f480*/  IMAD.MOV.U32 R2, RZ, RZ, R5 ;  /* 0x000000ffff027224 */ /* 0x000fe200078e0005 */
[----:B--2---:R0:W-:Y:S04]  /*1f490*/  STL.64 [R1+0x35e0], R16 ;  /* 0x0035e01001007387 */ /* 0x0041e80000100a00 */
[----:B0-----:R-:W4:Y:S08]  /*1f4a0*/  LDL.64 R16, [R1+0x70] ;  /* 0x0000700001107983 */ /* 0x001f300000100a00 */
[----:B------:R0:W-:Y:S02]  /*1f4b0*/  STL.64 [R1+0x1050], R24 ;  /* 0x0010501801007387 */ /* 0x0001e40000100a00 */
[----:B------:R-:W-:Y:S01]  /*1f4c0*/  STL.64 [R1+0x1058], R26 ;  /* 0x0010581a01007387 */ /* 0x000fe20000100a00 */
[----:B0-----:R-:W3:Y:S01]  /*1f4d0*/  LDL.LU.64 R24, [R1+0x35e8] ;  /* 0x0035e80001187983 */ /* 0x001ee20000300a00 */
[----:B------:R-:W2:Y:S02]  /*1f4e0*/  LDL.LU.64 R4, [R1+0xed0] ;  /* 0x000ed00001047983 */ /* 0x000ea40000300a00 */
[----:B------:R-:W2:Y:S01]  /*1f4f0*/  LDL.LU.64 R6, [R1+0xed8] ;  /* 0x000ed80001067983 */ /* 0x000ea20000300a00 */
[C---:B----4-:R-:W-:Y:S08]  /*1f500*/  HMMA.16816.F32 R12, R20.reuse, R16, R12 ;  /* 0x00000010140c723c */ /* 0x050ff0000000180c */
[----:B---3--:R-:W-:Y:S01]  /*1f510*/  HMMA.16816.F32 R8, R20, R24, R8 ;  /* 0x000000181408723c */ /* 0x008fe20000001808 */
[----:B--2---:R-:W-:Y:S01]  /*1f520*/  STL.64 [R1+0x35d8], R6 ;  /* 0x0035d80601007387 */ /* 0x004fe20000100a00 */
[----:B------:R0:W-:Y:S03]  /*1f530*/  STL.64 [R1+0x35d0], R4 ;  /* 0x0035d00401007387 */ /* 0x0001e60000100a00 */
[----:B0-----:R-:W2:Y:S01]  /*1f540*/  LDL.LU.64 R4, [R1+0xee0] ;  /* 0x000ee00001047983 */ /* 0x001ea20000300a00 */
[----:B------:R-:W2:Y:S11]  /*1f550*/  LDL.LU.64 R6, [R1+0xee8] ;  /* 0x000ee80001067983 */ /* 0x000eb60000300a00 */
[----:B------:R-:W-:Y:S06]  /*1f560*/  @!UPT UIADD3 URZ, URZ, URZ, URZ ;  /* 0x0000003f3f3ff290 */ /* 0x000fec000fffe03f */
[----:B------:R-:W-:Y:S01]  /*1f570*/  STL.64 [R1+0x1040], R8 ;  /* 0x0010400801007387 */ /* 0x000fe20000100a00 */
[----:B------:R0:W-:Y:S02]  /*1f580*/  STL.64 [R1+0x1048], R10 ;  /* 0x0010480a01007387 */ /* 0x0001e40000100a00 */
[----:B0-----:R-:W-:Y:S02]  /*1f590*/  IMAD.MOV.U32 R11, RZ, RZ, R24 ;  /* 0x000000ffff0b7224 */ /* 0x001fe400078e0018 */
[----:B------:R-:W-:Y:S02]  /*1f5a0*/  IMAD.MOV.U32 R10, RZ, RZ, R25 ;  /* 0x000000ffff0a7224 */ /* 0x000fe400078e0019 */
[----:B------:R-:W3:Y:S01]  /*1f5b0*/  LDL.LU.64 R24, [R1+0xec0] ;  /* 0x000ec00001187983 */ /* 0x000ee20000300a00 */
[----:B------:R-:W3:Y:S02]  /*1f5c0*/  LDL.LU.64 R26, [R1+0xec8] ;  /* 0x000ec800011a7983 */ /* 0x000ee40000300a00 */
[----:B------:R-:W-:Y:S02]  /*1f5d0*/  STL.64 [R1+0x35a8], R10 ;  /* 0x0035a80a01007387 */ /* 0x000fe40000100a00 */
[----:B------:R-:W4:Y:S01]  /*1f5e0*/  LDL.64 R8, [R1+0x50] ;  /* 0x0000500001087983 */ /* 0x000f220000100a00 */
[----:B------:R-:W-:Y:S01]  /*1f5f0*/  STL.64 [R1+0xef0], R12 ;  /* 0x000ef00c01007387 */ /* 0x000fe20000100a00 */
[----:B------:R0:W-:Y:S02]  /*1f600*/  STL.64 [R1+0xef8], R14 ;  /* 0x000ef80e01007387 */ /* 0x0001e40000100a00 */
[----:B0-----:R-:W-:-:S02]  /*1f610*/  IMAD.MOV.U32 R15, RZ, RZ, R16 ;  /* 0x000000ffff0f7224 */ /* 0x001fc400078e0010 */
[----:B------:R-:W-:Y:S02]  /*1f620*/  IMAD.MOV.U32 R14, RZ, RZ, R17 ;  /* 0x000000ffff0e7224 */ /* 0x000fe400078e0011 */
[----:B------:R-:W2:Y:S03]  /*1f630*/  LDL.LU.64 R16, [R1+0x35e0] ;  /* 0x0035e00001107983 */ /* 0x000ea60000300a00 */
[----:B------:R-:W-:Y:S02]  /*1f640*/  STL.64 [R1+0x3598], R14 ;  /* 0x0035980e01007387 */ /* 0x000fe40000100a00 */
[----:B------:R-:W3:Y:S01]  /*1f650*/  LDL.64 R12, [R1+0x40] ;  /* 0x00004000010c7983 */ /* 0x000ee20000100a00 */
[C---:B--2---:R-:W-:Y:S11]  /*1f660*/  HMMA.16816.F32 R4, R20.reuse, R16, R4 ;  /* 0x000000101404723c */ /* 0x044ff60000001804 */
[----:B------:R-:W-:Y:S11]  /*1f670*/  @!UPT UIADD3 URZ, URZ, URZ, URZ ;  /* 0x0000003f3f3ff290 */ /* 0x000ff6000fffe03f */
[----:B------:R-:W-:Y:S01]  /*1f680*/  @!UPT UIADD3 URZ, URZ, URZ, URZ ;  /* 0x0000003f3f3ff290 */ /* 0x000fe2000fffe03f */
[----:B------:R-:W-:Y:S01]  /*1f690*/  STL.64 [R1+0xee0], R4 ;  /* 0x000ee00401007387 */ /* 0x000fe20000100a00 */
[----:B------:R0:W-:Y:S03]  /*1f6a0*/  STL.64 [R1+0xee8], R6 ;  /* 0x000ee80601007387 */ /* 0x0001e60000100a00 */
[----:B0-----:R-:W4:Y:S01]  /*1f6b0*/  LDL.LU.64 R6, [R1+0x35d8] ;  /* 0x0035d80001067983 */ /* 0x001f220000300a00 */
[----:B------:R-:W4:Y:S02]  /*1f6c0*/  LDL.LU.64 R4, [R1+0x35d0] ;  /* 0x0035d00001047983 */ /* 0x000f240000300a00 */
[----:B------:R-:W-:Y:S02]  /*1f6d0*/  IMAD.MOV.U32 R29, RZ, RZ, R16 ;  /* 0x000000ffff1d7224 */ /* 0x000fe400078e0010 */
[----:B------:R-:W-:Y:S02]  /*1f6e0*/  IMAD.MOV.U32 R28, RZ, RZ, R17 ;  /* 0x000000ffff1c7224 */ /* 0x000fe400078e0011 */
[----:B------:R-:W2:Y:S01]  /*1f6f0*/  LDL.LU.64 R16, [R1+0x35c8] ;  /* 0x0035c80001107983 */ /* 0x000ea20000300a00 */
[----:B----4-:R-:W-:Y:S11]  /*1f700*/  HMMA.16816.F32 R4, R20, R8, R4 ;  /* 0x000000081404723c */ /* 0x010ff60000001804 */
[----:B------:R-:W-:Y:S11]  /*1f710*/  @!UPT UIADD3 URZ, URZ, URZ, URZ ;  /* 0x0000003f3f3ff290 */ /* 0x000ff6000fffe03f */
[----:B------:R-:W-:Y:S01]  /*1f720*/  @!UPT UIADD3 URZ, URZ, URZ, URZ ;  /* 0x0000003f3f3ff290 */ /* 0x000fe2000fffe03f */
[----:B------:R-:W-:Y:S01]  /*1f730*/  STL.64 [R1+0xed0], R4 ;  /* 0x000ed00401007387 */ /* 0x000fe20000100a00 */
[----:B------:R0:W-:Y:S02]  /*1f740*/  STL.64 [R1+0xed8], R6 ;  /* 0x000ed80601007387 */ /* 0x0001e40000100a00 */
[----:B0-----:R-:W-:Y:S02]  /*1f750*/  IMAD.MOV.U32 R7, RZ, RZ, R8 ;  /* 0x000000ffff077224 */ /* 0x001fe400078e0008 */
[----:B------:R-:W-:-:S05]  /*1f760*/  IMAD.MOV.U32 R6, RZ, RZ, R9 ;  /* 0x000000ffff067224 */ /* 0x000fca00078e0009 */
[----:B------:R0:W-:Y:S01]  /*1f770*/  STL.64 [R1+0x35b8], R6 ;  /* 0x0035b80601007387 */ /* 0x0001e20000100a00 */
[----:B------:R-:W2:Y:S03]  /*1f780*/  LDL.LU.64 R4, [R1+0xeb0] ;  /* 0x000eb00001047983 */ /* 0x000ea60000300a00 */
[----:B0-----:R-:W2:Y:S01]  /*1f790*/  LDL.LU.64 R6, [R1+0xeb8] ;  /* 0x000eb80001067983 */ /* 0x001ea20000300a00 */
[C---:B---3--:R-:W-:Y:S01]  /*1f7a0*/  HMMA.16816.F32 R24, R20.reuse, R12, R24 ;  /* 0x0000000c1418723c */ /* 0x048fe20000001818 */
[----:B------:R-:W3:Y:S02]  /*1f7b0*/  LDL.LU.64 R8, [R1+0xea0] ;  /* 0x000ea00001087983 */ /* 0x000ee40000300a00 */
[----:B------:R-:W3:Y:S02]  /*1f7c0*/  LDL.LU.64 R10, [R1+0xea8] ;  /* 0x000ea800010a7983 */ /* 0x000ee40000300a00 */
[----:B------:R-:W-:Y:S11]  /*1f7d0*/  IMAD.MOV.U32 R0, RZ, RZ, R13 ;  /* 0x000000ffff007224 */ /* 0x000ff600078e000d */
[----:B------:R-:W-:Y:S07]  /*1f7e0*/  @!UPT UIADD3 URZ, URZ, URZ, URZ ;  /* 0x0000003f3f3ff290 */ /* 0x000fee000fffe03f */
        /* <DEDUP_REMOVED lines=95> */
[----:B------:R-:W4:Y:S01]  /*1fde0*/  LDL.LU R27, [R1+0x353c] ;  /* 0x00353c00011b7983 */ /* 0x000f220000300800 */
[----:B------:R-:W2:Y:S03]  /*1fdf0*/  LDL.LU R0, [R1+0x3538] ;  /* 0x0035380001007983 */ /* 0x000ea60000300800 */
[----:B------:R0:W-:Y:S04]  /*1fe00*/  STL.64 [R1+0x34b8], R16 ;  /* 0x0034b81001007387 */ /* 0x0001e80000100a00 */
[----:B0-----:R-:W2:Y:S01]  /*1fe10*/  LDL.LU.64 R16, [R1+0x8e0] ;  /* 0x0008e00001107983 */ /* 0x001ea20000300a00 */
[----:B------:R-:W2:Y:S02]  /*1fe20*/  LDL.LU.64 R18, [R1+0x8e8] ;  /* 0x0008e80001127983 */ /* 0x000ea40000300a00 */
[----:B------:R-:W-:Y:S01]  /*1fe30*/  STL.64 [R1+0x3450], R8 ;  /* 0x0034500801007387 */ /* 0x000fe20000100a00 */
[----:B--2---:R-:W-:Y:S01]  /*1fe40*/  HMMA.16816.F32 R16, R20, R4, R16 ;  /* 0x000000041410723c */ /* 0x004fe20000001810 */
[----:B------:R-:W2:Y:S11]  /*1fe50*/  LDL.64 R20, [R1+0xb0] ;  /* 0x0000b00001147983 */ /* 0x000eb60000100a00 */
[----:B------:R-:W-:Y:S11]  /*1fe60*/  @!UPT UIADD3 URZ, URZ, URZ, URZ ;  /* 0x0000003f3f3ff290 */ /* 0x000ff6000fffe03f */
[----:B------:R0:W-:Y:S01]  /*1fe70*/  STL.64 [R1+0x8e0], R16 ;  /* 0x0008e01001007387 */ /* 0x0001e20000100a00 */
[----:B------:R-:W-:Y:S02]  /*1fe80*/  STL.64 [R1+0x8e8], R18 ;  /* 0x0008e81201007387 */ /* 0x000fe40000100a00 */
[----:B0-----:R-:W-:Y:S02]  /*1fe90*/  IMAD.MOV.U32 R16, RZ, RZ, R7 ;  /* 0x000000ffff107224 */ /* 0x001fe400078e0007 */
[----:B------:R-:W-:-:S05]  /*1fea0*/  IMAD.MOV.U32 R17, RZ, RZ, R6 ;  /* 0x000000ffff117224 */ /* 0x000fca00078e0006 */
[----:B------:R0:W-:Y:S04]  /*1feb0*/  STL.64 [R1+0x34d0], R16 ;  /* 0x0034d01001007387 */ /* 0x0001e80000100a00 */
[----:B0-----:R-:W4:Y:S01]  /*1fec0*/  LDL.LU.64 R16, [R1+0x800] ;  /* 0x0008000001107983 */ /* 0x001f220000300a00 */
[----:B------:R-:W4:Y:S02]  /*1fed0*/  LDL.LU.64 R18, [R1+0x808] ;  /* 0x0008080001127983 */ /* 0x000f240000300a00 */
[----:B--2---:R-:W-:Y:S02]  /*1fee0*/  IMAD.MOV.U32 R7, RZ, RZ, R20 ;  /* 0x000000ffff077224 */ /* 0x004fe400078e0014 */
[----:B------:R-:W-:Y:S01]  /*1fef0*/  IMAD.MOV.U32 R6, RZ, RZ, R21 ;  /* 0x000000ffff067224 */ /* 0x000fe200078e0015 */
[----:B----4-:R-:W-:Y:S07]  /*1ff00*/  HMMA.16816.F32 R16, R24, R20, R16 ;  /* 0x000000141810723c */ /* 0x010fee0000001810 */
[----:B------:R-:W-:-:S02]  /*1ff10*/  IMAD.MOV.U32 R20, RZ, RZ, R15 ;  /* 0x000000ffff147224 */ /* 0x000fc400078e000f */
[----:B------:R-:W-:Y:S11]  /*1ff20*/  IMAD.MOV.U32 R21, RZ, RZ, R14 ;  /* 0x000000ffff157224 */ /* 0x000ff600078e000e */
[----:B------:R-:W-:Y:S03]  /*1ff30*/  @!UPT UIADD3 URZ, URZ, URZ, URZ ;  /* 0x0000003f3f3ff290 */ /* 0x000fe6000fffe03f */
[----:B------:R0:W-:Y:S01]  /*1ff40*/  STL.64 [R1+0x800], R16 ;  /* 0x0008001001007387 */ /* 0x0001e20000100a00 */
[----:B------:R-:W-:Y:S02]  /*1ff50*/  STL.64 [R1+0x808], R18 ;  /* 0x0008081201007387 */ /* 0x000fe40000100a00 */
[----:B0-----:R-:W-:Y:S02]  /*1ff60*/  IMAD.MOV.U32 R16, RZ, RZ, R29 ;  /* 0x000000ffff107224 */ /* 0x001fe400078e001d */
[----:B------:R-:W-:-:S05]  /*1ff70*/  IMAD.MOV.U32 R17, RZ, RZ, R28 ;  /* 0x000000ffff117224 */ /* 0x000fca00078e001c */
[----:B------:R-:W-:Y:S01]  /*1ff80*/  STL.64 [R1+0x34e8], R16 ;  /* 0x0034e81001007387 */ /* 0x000fe20000100a00 */
[----:B------:R3:W-:Y:S02]  /*1ff90*/  STL.64 [R1+0x34f0], R20 ;  /* 0x0034f01401007387 */ /* 0x0007e40000100a00 */
[----:B---3--:R-:W-:Y:S02]  /*1ffa0*/  IMAD.MOV.U32 R20, RZ, RZ, R11 ;  /* 0x000000ffff147224 */ /* 0x008fe400078e000b */
[----:B------:R-:W-:-:S05]  /*1ffb0*/  IMAD.MOV.U32 R21, RZ, RZ, R10 ;  /* 0x000000ffff157224 */ /* 0x000fca00078e000a */
[----:B------:R0:W-:Y:S02]  /*1ffc0*/  STL.64 [R1+0x3508], R20 ;  /* 0x0035081401007387 */ /* 0x0001e40000100a00 */
[----:B0-----:R-:W-:Y:S02]  /*1ffd0*/  IMAD.MOV.U32 R20, RZ, RZ, R3 ;  /* 0x000000ffff147224 */ /* 0x001fe400078e0003 */
[----:B------:R-:W-:-:S05]  /*1ffe0*/  IMAD.MOV.U32 R21, RZ, RZ, R2 ;  /* 0x000000ffff157224 */ /* 0x000fca00078e0002 */
        /* <DEDUP_REMOVED lines=14> */
[----:B0-----:R-:W2:Y:S01]  /*200d0*/  LDL.LU.64 R16, [R1+0x7f0] ;  /* 0x0007f00001107983 */ /* 0x001ea20000300a00 */
[----:B------:R-:W2:Y:S02]  /*200e0*/  LDL.LU.64 R18, [R1+0x7f8] ;  /* 0x0007f80001127983 */ /* 0x000ea40000300a00 */
[----:B------:R-:W-:Y:S02]  /*200f0*/  STL.64 [R1+0x3468], R6 ;  /* 0x0034680601007387 */ /* 0x000fe40000100a00 */
[----:B------:R0:W-:Y:S02]  /*20100*/  STL.64 [R1+0x3460], R4 ;  /* 0x0034600401007387 */ /* 0x0001e40000100a00 */
        /* <DEDUP_REMOVED lines=13> */
[----:B------:R-:W4:Y:S01]  /*201e0*/  LDL.LU.64 R6, [R1+0x798] ;  /* 0x0007980001067983 */ /* 0x000f220000300a00 */
[----:B--2---:R-:W-:Y:S02]  /*201f0*/  HMMA.16816.F32 R16, R24, R20, R16 ;  /* 0x000000141810723c */ /* 0x004fe40000001810 */
[----:B----4-:R-:W-:Y:S01]  /*20200*/  STL.64 [R1+0x34c8], R6 ;  /* 0x0034c80601007387 */ /* 0x010fe20000100a00 */
[----:B---3--:R0:W-:Y:S03]  /*20210*/  STL.64 [R1+0x34c0], R4 ;  /* 0x0034c00401007387 */ /* 0x0081e60000100a00 */
[----:B0-----:R-:W2:Y:S01]  /*20220*/  LDL.LU.64 R4, [R1+0x7a0] ;  /* 0x0007a00001047983 */ /* 0x001ea20000300a00 */
[----:B------:R-:W3:Y:S02]  /*20230*/  LDL.LU.64 R6, [R1+0x7a8] ;  /* 0x0007a80001067983 */ /* 0x000ee40000300a00 */
[----:B------:R-:W-:-:S02]  /*20240*/  IMAD.MOV.U32 R3, RZ, RZ, R20 ;  /* 0x000000ffff037224 */ /* 0x000fc400078e0014 */
[----:B------:R-:W-:Y:S01]  /*20250*/  IMAD.MOV.U32 R2, RZ, RZ, R21 ;  /* 0x000000ffff027224 */ /* 0x000fe200078e0015 */
[----:B---3--:R-:W-:Y:S01]  /*20260*/  STL.64 [R1+0x34e0], R6 ;  /* 0x0034e00601007387 */ /* 0x008fe20000100a00 */
[----:B--2---:R0:W-:Y:S03]  /*20270*/  STL.64 [R1+0x34d8], R4 ;  /* 0x0034d80401007387 */ /* 0x0041e60000100a00 */
[----:B0-----:R-:W2:Y:S01]  /*20280*/  LDL.LU.64 R4, [R1+0x7b0] ;  /* 0x0007b00001047983 */ /* 0x001ea20000300a00 */
[----:B------:R-:W2:Y:S02]  /*20290*/  LDL.LU.64 R6, [R1+0x7b8] ;  /* 0x0007b80001067983 */ /* 0x000ea40000300a00 */
[----:B------:R-:W3:Y:S02]  /*202a0*/  LDL.LU.64 R8, [R1+0x750] ;  /* 0x0007500001087983 */ /* 0x000ee40000300a00 */
[----:B------:R-:W3:Y:S01]  /*202b0*/  LDL.LU.64 R10, [R1+0x758] ;  /* 0x00075800010a7983 */ /* 0x000ee20000300a00 */
[----:B------:R-:W4:Y:S01]  /*202c0*/  LDL.LU.64 R12, [R1+0x740] ;  /* 0x00074000010c7983 */ /* 0x000f220000300a00 */
[----:B------:R-:W4:Y:S02]  /*202d0*/  LDL.LU.64 R14, [R1+0x748] ;  /* 0x00074800010e7983 */ /* 0x000f240000300a00 */
[----:B------:R-:W-:Y:S02]  /*202e0*/  STL.64 [R1+0x7f0], R16 ;  /* 0x0007f01001007387 */ /* 0x000fe40000100a00 */
[----:B------:R0:W-:Y:S02]  /*202f0*/  STL.64 [R1+0x7f8], R18 ;  /* 0x0007f81201007387 */ /* 0x0001e40000100a00 */
[----:B0-----:R-:W2:Y:S01]  /*20300*/  LDL.LU.64 R18, [R1+0x3530] ;  /* 0x0035300001127983 */ /* 0x001ea20000300a00 */
[----:B------:R-:W2:Y:S02]  /*20310*/  LDL.LU.64 R16, [R1+0x3528] ;  /* 0x0035280001107983 */ /* 0x000ea40000300a00 */
[----:B------:R-:W2:Y:S02]  /*20320*/  LDL.LU.64 R20, [R1+0x3520] ;  /* 0x0035200001147983 */ /* 0x000ea40000300a00 */
[C---:B--2---:R-:W-:Y:S01]  /*20330*/  HMMA.16816.F32 R20, R24.reuse, R20, R16 ;  /* 0x000000141814723c */ /* 0x044fe20000001810 */
[----:B------:R-:W2:Y:S01]  /*20340*/  LDL.LU.64 R18, [R1+0x3518] ;  /* 0x0035180001127983 */ /* 0x000ea20000300a00 */
[----:B------:R-:W2:Y:S11]  /*20350*/  LDL.LU.64 R16, [R1+0x3510] ;  /* 0x0035100001107983 */ /* 0x000eb60000300a00 */
[----:B------:R-:W-:Y:S10]  /*20360*/  @!UPT UIADD3 URZ, URZ, URZ, URZ ;  /* 0x0000003f3f3ff290 */ /* 0x000ff4000fffe03f */
        /* <DEDUP_REMOVED lines=58> */
[----:B0-----:R-:W3:Y:S02]  /*20710*/  LDL.LU.64 R16, [R1+0x3458] ;  /* 0x0034580001107983 */ /* 0x001ee40000300a00 */
[C---:B---3--:R-:W-:Y:S02]  /*20720*/  HMMA.16816.F32 R16, R24.reuse, R16, R8 ;  /* 0x000000101810723c */ /* 0x048fe40000001808 */
[----:B------:R-:W3:Y:S11]  /*20730*/  LDL.LU.64 R8, [R1+0x3450] ;  /* 0x0034500001087983 */ /* 0x000ef60000300a00 */
[----:B------:R-:W-:Y:S10]  /*20740*/  @!UPT UIADD3 URZ, URZ, URZ, URZ ;  /* 0x0000003f3f3ff290 */ /* 0x000ff4000fffe03f */
[----:B------:R-:W-:Y:S01]  /*20750*/  STL.64 [R1+0x750], R16 ;  /* 0x0007501001007387 */ /* 0x000fe20000100a00 */
[----:B------:R0:W-:Y:S03]  /*20760*/  STL.64 [R1+0x758], R18 ;  /* 0x0007581201007387 */ /* 0x0001e60000100a00 */
[----:B0-----:R-:W2:Y:S01]  /*20770*/  LDL.LU.64 R18, [R1+0x3448] ;  /* 0x0034480001127983 */ /* 0x001ea20000300a00 */
[----:B------:R-:W4:Y:S02]  /*20780*/  LDL.LU.64 R16, [R1+0x3440] ;  /* 0x0034400001107983 */ /* 0x000f240000300a00 */
[C---:B----4-:R-:W-:Y:S11]  /*20790*/  HMMA.16816.F32 R12, R24.reuse, R16, R12 ;  /* 0x00000010180c723c */ /* 0x050ff6000000180c */
[----:B------:R-:W-:Y:S11]  /*207a0*/  @!UPT UIADD3 URZ, URZ, URZ, URZ ;  /* 0x0000003f3f3ff290 */ /* 0x000ff6000fffe03f */
[----:B------:R-:W-:Y:S01]  /*207b0*/  @!UPT UIADD3 URZ, URZ, URZ, URZ ;  /* 0x0000003f3f3ff290 */ /* 0x000fe2000fffe03f */
[----:B------:R0:W-:Y:S01]  /*207c0*/  STL.64 [R1+0x740], R12 ;  /* 0x0007400c01007387 */ /* 0x0001e20000100a00 */
[----:B------:R-:W-:Y:S03]  /*207d0*/  STL.64 [R1+0x748], R14 ;  /* 0x0007480e01007387 */ /* 0x000fe60000100a00 */
[----:B0-----:R-:W4:Y:S01]  /*207e0*/  LDL.LU.64 R12, [R1+0x3438] ;  /* 0x00343800010c7983 */ /* 0x001f220000300a00 */
[----:B--2---:R-:W-:Y:S02]  /*207f0*/  STL.64 [R1+0x33b0], R18 ;  /* 0x0033b01201007387 */ /* 0x004fe40000100a00 */
[----:B------:R0:W-:Y:S02]  /*20800*/  STL.64 [R1+0x33a8], R16 ;  /* 0x0033a81001007387 */ /* 0x0001e40000100a00 */
[----:B0-----:R-:W2:Y:S04]  /*20810*/  LDL.64 R16, [R1+0x90] ;  /* 0x0000900001107983 */ /* 0x001ea80000100a00 */
[----:B--2---:R0:W-:Y:S04]  /*20820*/  STL.64 [R1+0x3410], R16 ;  /* 0x0034101001007387 */ /* 0x0041e80000100a00 */
[----:B0-----:R-:W2:Y:S01]  /*20830*/  LDL.LU.64 R16, [R1+0x730] ;  /* 0x0007300001107983 */ /* 0x001ea20000300a00 */
[----:B------:R-:W2:Y:S02]  /*20840*/  LDL.LU.64 R18, [R1+0x738] ;  /* 0x0007380001127983 */ /* 0x000ea40000300a00 */
[----:B----4-:R0:W-:Y:S01]  /*20850*/  STL.64 [R1+0x33f8], R12 ;  /* 0x0033f80c01007387 */ /* 0x0101e20000100a00 */
[C---:B--2---:R-:W-:Y:S01]  /*20860*/  HMMA.16816.F32 R16, R24.reuse, R12, R16 ;  /* 0x0000000c1810723c */ /* 0x044fe20000001810 */
[----:B0-----:R-:W2:Y:S11]  /*20870*/  LDL.64 R12, [R1+0x80] ;  /* 0x00008000010c7983 */ /* 0x001eb60000100a00 */
[----:B------:R-:W-:Y:S11]  /*20880*/  @!UPT UIADD3 URZ, URZ, URZ, URZ ;  /* 0x0000003f3f3ff290 */ /* 0x000ff6000fffe03f */
[----:B------:R-:W-:Y:S01]  /*20890*/  STL.64 [R1+0x730], R16 ;  /* 0x0007301001007387 */ /* 0x000fe20000100a00 */
[----:B------:R-:W-:Y:S03]  /*208a0*/  STL.64 [R1+0x738], R18 ;  /* 0x0007381201007387 */ /* 0x000fe60000100a00 */
[----:B--2---:R3:W-:Y:S02]  /*208b0*/  STL.64 [R1+0x3408], R12 ;  /* 0x0034080c01007387 */ /* 0x0047e40000100a00 */
[C---:B---3--:R-:W-:Y:S02]  /*208c0*/  HMMA.16816.F32 R12, R24.reuse, R8, R20 ;  /* 0x00000008180c723c */ /* 0x048fe40000001814 */
[----:B------:R-:W2:Y:S01]  /*208d0*/  LDL.LU.64 R20, [R1+0x120] ;  /* 0x0001200001147983 */ /* 0x000ea20000300a00 */
[----:B------:R-:W2:Y:S11]  /*208e0*/  LDL.LU.64 R22, [R1+0x128] ;  /* 0x0001280001167983 */ /* 0x000eb60000300a00 */
[----:B------:R-:W-:Y:S09]  /*208f0*/  @!UPT UIADD3 URZ, URZ, URZ, URZ ;  /* 0x0000003f3f3ff290 */ /* 0x000ff2000fffe03f */
[----:B------:R0:W-:Y:S01]  /*20900*/  STL.64 [R1+0x720], R12 ;  /* 0x0007200c01007387 */ /* 0x0001e20000100a00 */
[----:B------:R1:W-:Y:S02]  /*20910*/  STL.64 [R1+0x728], R14 ;  /* 0x0007280e01007387 */ /* 0x0003e40000100a00 */
[----:B------:R-:W3:Y:S02]  /*20920*/  LDL.LU.64 R16, [R1+0xbb0] ;  /* 0x000bb00001107983 */ /* 0x000ee40000300a00 */
[----:B------:R-:W4:Y:S02]  /*20930*/  LDL.LU.64 R18, [R1+0xbb8] ;  /* 0x000bb80001127983 */ /* 0x000f240000300a00 */
[----:B----4-:R-:W-:Y:S01]  /*20940*/  STL.64 [R1+0x3420], R18 ;  /* 0x0034201201007387 */ /* 0x010fe20000100a00 */
[----:B---3--:R-:W-:Y:S02]  /*20950*/  STL.64 [R1+0x3418], R16 ;  /* 0x0034181001007387 */ /* 0x008fe40000100a00 */
[----:B0-----:R-:W3:Y:S02]  /*20960*/  LDL.LU.64 R12, [R1+0xba0] ;  /* 0x000ba000010c7983 */ /* 0x001ee40000300a00 */
[----:B-1----:R-:W4:Y:S01]  /*20970*/  LDL.LU.64 R14, [R1+0xba8] ;  /* 0x000ba800010e7983 */ /* 0x002f220000300a00 */
[----:B--2---:R-:W-:Y:S01]  /*20980*/  HMMA.16816.F32 R24, R24, R4, R20 ;  /* 0x000000041818723c */ /* 0x004fe20000001814 */
[----:B------:R-:W-:Y:S04]  /*20990*/  LDSM.16.MT88.4 R20, [R0+0x8100] ;  /* 0x008100000014783b */ /* 0x000fe80000004200 */
[----:B----4-:R-:W-:Y:S01]  /*209a0*/  STL.64 [R1+0x3430], R14 ;  /* 0x0034300e01007387 */ /* 0x010fe20000100a00 */
[----:B---3--:R0:W-:Y:S03]  /*209b0*/  STL.64 [R1+0x3428], R12 ;  /* 0x0034280c01007387 */ /* 0x0081e60000100a00 */
[----:B0-----:R-:W2:Y:S01]  /*209c0*/  LDL.LU.64 R12, [R1+0xbc0] ;  /* 0x000bc000010c7983 */ /* 0x001ea20000300a00 */
[----:B------:R-:W2:Y:S02]  /*209d0*/  LDL.LU.64 R14, [R1+0xbc8] ;  /* 0x000bc800010e7983 */ /* 0x000ea40000300a00 */
[----:B------:R-:W-:Y:S02]  /*209e0*/  STL [R1+0x3384], R8 ;  /* 0x0033840801007387 */ /* 0x000fe40000100800 */
[----:B------:R-:W-:Y:S01]  /*209f0*/  STL [R1+0x3380], R9 ;  /* 0x0033800901007387 */ /* 0x000fe20000100800 */
[----:B------:R0:W-:Y:S08]  /*20a00*/  STL.64 [R1+0x3400], R4 ;  /* 0x0034000401007387 */ /* 0x0001f00000100a00 */
[----:B------:R-:W-:Y:S02]  /*20a10*/  STL.64 [R1+0x120], R24 ;  /* 0x0001201801007387 */ /* 0x000fe40000100a00 */
[----:B------:R-:W-:Y:S02]  /*20a20*/  STL.64 [R1+0x128], R26 ;  /* 0x0001281a01007387 */ /* 0x000fe40000100a00 */
[----:B------:R-:W1:Y:S01]  /*20a30*/  LDSM.16.MT88.4 R24, [R0+0x8180] ;  /* 0x008180000018783b */ /* 0x000e620000004200 */
[----:B------:R-:W-:-:S02]  /*20a40*/  IMAD.MOV.U32 R16, RZ, RZ, R7 ;  /* 0x000000ffff107224 */ /* 0x000fc400078e0007 */
[----:B------:R-:W-:Y:S01]  /*20a50*/  IMAD.MOV.U32 R17, RZ, RZ, R6 ;  /* 0x000000ffff117224 */ /* 0x000fe200078e0006 */
[----:B0-----:R-:W3:Y:S01]  /*20a60*/  LDL.LU.64 R4, [R1+0xb90] ;  /* 0x000b900001047983 */ /* 0x001ee20000300a00 */
[----:B------:R-:W3:Y:S03]  /*20a70*/  LDL.LU.64 R6, [R1+0xb98] ;  /* 0x000b980001067983 */ /* 0x000ee60000300a00 */
[----:B-1----:R-:W-:Y:S01]  /*20a80*/  STL [R1+0x3370], R24 ;  /* 0x0033701801007387 */ /* 0x002fe20000100800 */
[----:B------:R0:W-:Y:S02]  /*20a90*/  STL [R1+0x3358], R25 ;  /* 0x0033581901007387 */ /* 0x0001e40000100800 */
[----:B------:R-:W-:Y:S02]  /*20aa0*/  STL [R1+0x3354], R26 ;  /* 0x0033541a01007387 */ /* 0x000fe40000100800 */
[----:B------:R-:W-:Y:S01]  /*20ab0*/  STL [R1+0x3350], R27 ;  /* 0x0033501b01007387 */ /* 0x000fe20000100800 */
[----:B0-----:R-:W4:Y:S01]  /*20ac0*/  LDL.64 R24, [R1+0x70] ;  /* 0x0000700001187983 */ /* 0x001f220000100a00 */
[----:B--2---:R-:W-:Y:S03]  /*20ad0*/  HMMA.16816.F32 R16, R20, R16, R12 ;  /* 0x000000101410723c */ /* 0x004fe6000000180c */
[----:B------:R-:W2:Y:S01]  /*20ae0*/  LDL.LU.64 R14, [R1+0x3430] ;  /* 0x00343000010e7983 */ /* 0x000ea20000300a00 */
[----:B------:R-:W2:Y:S11]  /*20af0*/  LDL.LU.64 R12, [R1+0x3428] ;  /* 0x00342800010c7983 */ /* 0x000eb60000300a00 */
[----:B------:R-:W-:Y:S08]  /*20b00*/  @!UPT UIADD3 URZ, URZ, URZ, URZ ;  /* 0x0000003f3f3ff290 */ /* 0x000ff0000fffe03f */
[----:B------:R-:W-:Y:S01]  /*20b10*/  STL.64 [R1+0xbc0], R16 ;  /* 0x000bc01001007387 */ /* 0x000fe20000100a00 */
[----:B------:R0:W-:Y:S03]  /*20b20*/  STL.64 [R1+0xbc8], R18 ;  /* 0x000bc81201007387 */ /* 0x0001e60000100a00 */
[----:B0-----:R-:W2:Y:S01]  /*20b30*/  LDL.LU.64 R18, [R1+0x3420] ;  /* 0x0034200001127983 */ /* 0x001ea20000300a00 */
[----:B------:R-:W2:Y:S02]  /*20b40*/  LDL.LU.64 R16, [R1+0x3418] ;  /* 0x0034180001107983 */ /* 0x000ea40000300a00 */
[----:B------:R-:W-:Y:S02]  /*20b50*/  IMAD.MOV.U32 R8, RZ, RZ, R3 ;  /* 0x000000ffff087224 */ /* 0x000fe400078e0003 */
[----:B------:R-:W-:-:S07]  /*20b60*/  IMAD.MOV.U32 R9, RZ, RZ, R2 ;  /* 0x000000ffff097224 */ /* 0x000fce00078e0002 */
[C---:B--2---:R-:W-:Y:S01]  /*20b70*/  HMMA.16816.F32 R8, R20.reuse, R8, R16 ;  /* 0x000000081408723c */ /* 0x044fe20000001810 */
[----:B------:R-:W2:Y:S11]  /*20b80*/  LDL.LU.64 R16, [R1+0x3410] ;  /* 0x0034100001107983 */ /* 0x000eb60000300a00 */
[----:B------:R-:W-:Y:S11]  /*20b90*/  @!UPT UIADD3 URZ, URZ, URZ, URZ ;  /* 0x0000003f3f3ff290 */ /* 0x000ff6000fffe03f */
[----:B------:R0:W-:Y:S01]  /*20ba0*/  STL.64 [R1+0xbb0], R8 ;  /* 0x000bb00801007387 */ /* 0x0001e20000100a00 */
[----:B------:R1:W-:Y:S03]  /*20bb0*/  STL.64 [R1+0xbb8], R10 ;  /* 0x000bb80a01007387 */ /* 0x0003e60000100a00 */
[----:B0-----:R-:W4:Y:S01]  /*20bc0*/  LDL.LU.64 R8, [R1+0xb80] ;  /* 0x000b800001087983 */ /* 0x001f220000300a00 */
[----:B-1----:R-:W4:Y:S01]  /*20bd0*/  LDL.LU.64 R10, [R1+0xb88] ;  /* 0x000b8800010a7983 */ /* 0x002f220000300a00 */
[C---:B--2---:R-:W-:Y:S01]  /*20be0*/  HMMA.16816.F32 R12, R20.reuse, R16, R12 ;  /* 0x00000010140c723c */ /* 0x044fe2000000180c */
[----:B------:R-:W-:Y:S02]  /*20bf0*/  IMAD.MOV.U32 R2, RZ, RZ, R16 ;  /* 0x000000ffff027224 */ /* 0x000fe400078e0010 */
[----:B------:R-:W-:Y:S11]  /*20c00*/  IMAD.MOV.U32 R0, RZ, RZ, R17 ;  /* 0x000000ffff007224 */ /* 0x000ff600078e0011 */
[----:B------:R-:W-:Y:S09]  /*20c10*/  @!UPT UIADD3 URZ, URZ, URZ, URZ ;  /* 0x0000003f3f3ff290 */ /* 0x000ff2000fffe03f */
[----:B------:R0:W-:Y:S01]  /*20c20*/  STL.64 [R1+0xba0], R12 ;  /* 0x000ba00c01007387 */ /* 0x0001e20000100a00 */
[----:B------:R-:W-:Y:S03]  /*20c30*/  STL.64 [R1+0xba8], R14 ;  /* 0x000ba80e01007387 */ /* 0x000fe60000100a00 */
[----:B0-----:R-:W3:Y:S01]  /*20c40*/  LDL.LU.64 R12, [R1+0x3408] ;  /* 0x00340800010c7983 */ /* 0x001ee20000300a00 */
[----:B------:R-:W2:Y:S03]  /*20c50*/  LDL.64 R16, [R1+0x30] ;  /* 0x0000300001107983 */ /* 0x000ea60000100a00 */
[----:B--2---:R0:W-:Y:S04]  /*20c60*/  STL.64 [R1+0x33e8], R16 ;  /* 0x0033e81001007387 */ /* 0x0041e80000100a00 */
[----:B0-----:R-:W2:Y:S01]  /*20c70*/  LDL.64 R16, [R1+0x50] ;  /* 0x0000500001107983 */ /* 0x001ea20000100a00 */
[C---:B---3--:R-:W-:Y:S08]  /*20c80*/  HMMA.16816.F32 R4, R20.reuse, R12, R4 ;  /* 0x0000000c1404723c */ /* 0x048ff00000001804 */
[----:B----4-:R-:W-:Y:S01]  /*20c90*/  HMMA.16816.F32 R8, R20, R24, R8 ;  /* 0x000000181408723c */ /* 0x010fe20000001808 */
[----:B------:R-:W-:Y:S01]  /*20ca0*/  IMAD.MOV.U32 R3, RZ, RZ, R13 ;  /* 0x000000ffff037224 */ /* 0x000fe200078e000d */
[----:B--2---:R0:W-:Y:S04]  /*20cb0*/  STL.64 [R1+0x33f0], R16 ;  /* 0x0033f01001007387 */ /* 0x0041e80000100a00 */
[----:B0-----:R-:W2:Y:S01]  /*20cc0*/  LDL.64 R16, [R1+0x60] ;  /* 0x0000600001107983 */ /* 0x001ea20000100a00 */
[----:B------:R-:W-:Y:S02]  /*20cd0*/  STL [R1+0x3378], R0 ;  /* 0x0033780001007387 */ /* 0x000fe40000100800 */
[----:B------:R-:W-:Y:S06]  /*20ce0*/  STL [R1+0x3374], R2 ;  /* 0x0033740201007387 */ /* 0x000fec0000100800 */
[----:B------:R0:W-:Y:S01]  /*20cf0*/  STL.64 [R1+0xb90], R4 ;  /* 0x000b900401007387 */ /* 0x0001e20000100a00 */
[----:B------:R1:W-:Y:S04]  /*20d00*/  STL.64 [R1+0xb98], R6 ;  /* 0x000b980601007387 */ /* 0x0003e80000100a00 */
[----:B0-----:R-:W3:Y:S01]  /*20d10*/  LDL.LU.64 R4, [R1+0x3400] ;  /* 0x0034000001047983 */ /* 0x001ee20000300a00 */
[----:B-1----:R-:W-:-:S02]  /*20d20*/  IMAD.MOV.U32 R6, RZ, RZ, R12 ;  /* 0x000000ffff067224 */ /* 0x002fc400078e000c */
[----:B------:R-:W2:Y:S02]  /*20d30*/  LDL.LU.64 R12, [R1+0xb70] ;  /* 0x000b7000010c7983 */ /* 0x000ea40000300a00 */
[----:B------:R-:W2:Y:S01]  /*20d40*/  LDL.LU.64 R14, [R1+0xb78] ;  /* 0x000b7800010e7983 */ /* 0x000ea20000300a00 */
[----:B------:R-:W-:Y:S01]  /*20d50*/  STL [R1+0x337c], R3 ;  /* 0x00337c0301007387 */ /* 0x000fe20000100800 */
[----:B------:R-:W-:Y:S02]  /*20d60*/  STL.64 [R1+0xb80], R8 ;  /* 0x000b800801007387 */ /* 0x000fe40000100a00 */
[----:B------:R-:W-:Y:S02]  /*20d70*/  IMAD.MOV.U32 R7, RZ, RZ, R25 ;  /* 0x000000ffff077224 */ /* 0x000fe400078e0019 */
[----:B------:R0:W-:Y:S02]  /*20d80*/  STL.64 [R1+0xb88], R10 ;  /* 0x000b880a01007387 */ /* 0x0001e40000100a00 */
[----:B0-----:R-:W-:-:S02]  /*20d90*/  IMAD.MOV.U32 R10, RZ, RZ, R24 ;  /* 0x000000ffff0a7224 */ /* 0x001fc400078e0018 */
[----:B------:R-:W4:Y:S01]  /*20da0*/  LDL.LU.64 R24, [R1+0xb60] ;  /* 0x000b600001187983 */ /* 0x000f220000300a00 */
[----:B------:R-:W4:Y:S02]  /*20db0*/  LDL.LU.64 R26, [R1+0xb68] ;  /* 0x000b6800011a7983 */ /* 0x000f240000300a00 */
[----:B------:R-:W-:Y:S01]  /*20dc0*/  STL.64 [R1+0x3368], R6 ;  /* 0x0033680601007387 */ /* 0x000fe20000100a00 */
[----:B---3--:R0:W-:Y:S04]  /*20dd0*/  STL.64 [R1+0x3360], R4 ;  /* 0x0033600401007387 */ /* 0x0081e80000100a00 */
[----:B0-----:R-:W3:Y:S04]  /*20de0*/  LDL.64 R4, [R1] ;  /* 0x0000000001047983 */ /* 0x001ee80000100a00 */
[----:B---3--:R0:W-:Y:S04]  /*20df0*/  STL.64 [R1+0x33b8], R4 ;  /* 0x0033b80401007387 */ /* 0x0081e80000100a00 */
[----:B0-----:R-:W3:Y:S01]  /*20e00*/  LDL.64 R4, [R1+0x10] ;  /* 0x0000100001047983 */ /* 0x001ee20000100a00 */
[----:B--2---:R-:W-:Y:S03]  /*20e10*/  HMMA.16816.F32 R12, R20, R16, R12 ;  /* 0x00000010140c723c */ /* 0x004fe6000000180c */
[----:B---3--:R0:W-:Y:S04]  /*20e20*/  STL.64 [R1+0x33d0], R4 ;  /* 0x0033d00401007387 */ /* 0x0081e80000100a00 */
[----:B0-----:R-:W2:Y:S01]  /*20e30*/  LDL.64 R4, [R1+0x20] ;  /* 0x0000200001047983 */ /* 0x001ea20000100a00 */
[----:B------:R-:W-:-:S03]  /*20e40*/  IMAD.MOV.U32 R11, RZ, RZ, R17 ;  /* 0x000000ffff0b7224 */ /* 0x000fc600078e0011 */
[----:B--2---:R0:W-:Y:S04]  /*20e50*/  STL.64 [R1+0x33e0], R4 ;  /* 0x0033e00401007387 */ /* 0x0041e80000100a00 */
[----:B0-----:R-:W2:Y:S01]  /*20e60*/  LDL.LU.64 R4, [R1+0xb40] ;  /* 0x000b400001047983 */ /* 0x001ea20000300a00 */
[----:B------:R-:W2:Y:S07]  /*20e70*/  LDL.LU.64 R6, [R1+0xb48] ;  /* 0x000b480001067983 */ /* 0x000eae0000300a00 */
[----:B------:R0:W-:Y:S02]  /*20e80*/  STL.64 [R1+0xb70], R12 ;  /* 0x000b700c01007387 */ /* 0x0001e40000100a00 */
[----:B------:R1:W-:Y:S01]  /*20e90*/  STL.64 [R1+0xb78], R14 ;  /* 0x000b780e01007387 */ /* 0x0003e20000100a00 */
[----:B0-----:R-:W3:Y:S01]  /*20ea0*/  LDL.LU.64 R12, [R1+0x33f8] ;  /* 0x0033f800010c7983 */ /* 0x001ee20000300a00 */
[----:B-1----:R-:W-:-:S02]  /*20eb0*/  IMAD.MOV.U32 R14, RZ, RZ, R16 ;  /* 0x000000ffff0e7224 */ /* 0x002fc400078e0010 */
[----:B------:R-:W4:Y:S02]  /*20ec0*/  LDL.LU.64 R16, [R1+0x33f0] ;  /* 0x0033f00001107983 */ /* 0x000f240000300a00 */
[----:B------:R-:W-:Y:S01]  /*20ed0*/  STL.64 [R1+0x33d8], R10 ;  /* 0x0033d80a01007387 */ /* 0x000fe20000100a00 */
[----:B------:R-:W2:Y:S01]  /*20ee0*/  LDL.64 R8, [R1+0x40] ;  /* 0x0000400001087983 */ /* 0x000ea20000100a00 */
[----:B------:R-:W-:Y:S01]  /*20ef0*/  STL [R1+0x33c8], R14 ;  /* 0x0033c80e01007387 */ /* 0x000fe20000100800 */
[----:B----4-:R-:W-:Y:S02]  /*20f00*/  HMMA.16816.F32 R24, R20, R16, R24 ;  /* 0x000000101418723c */ /* 0x010fe40000001818 */
[----:B---3--:R0:W-:Y:S01]  /*20f10*/  STL.64 [R1+0x33c0], R12 ;  /* 0x0033c00c01007387 */ /* 0x0081e20000100a00 */
[----:B------:R-:W-:-:S03]  /*20f20*/  IMAD.MOV.U32 R29, RZ, RZ, R17 ;  /* 0x000000ffff1d7224 */ /* 0x000fc600078e0011 */
[----:B0-----:R-:W3:Y:S01]  /*20f30*/  LDL.LU.64 R12, [R1+0xb50] ;  /* 0x000b5000010c7983 */ /* 0x001ee20000300a00 */
[----:B------:R-:W3:Y:S11]  /*20f40*/  LDL.LU.64 R14, [R1+0xb58] ;  /* 0x000b5800010e7983 */ /* 0x000ef60000300a00 */
[----:B------:R-:W-:Y:S05]  /*20f50*/  @!UPT UIADD3 URZ, URZ, URZ, URZ ;  /* 0x0000003f3f3ff290 */ /* 0x000fea000fffe03f */
[----:B------:R-:W-:Y:S01]  /*20f60*/  STL.64 [R1+0xb60], R24 ;  /* 0x000b601801007387 */ /* 0x000fe20000100a00 */
[----:B------:R0:W-:Y:S02]  /*20f70*/  STL.64 [R1+0xb68], R26 ;  /* 0x000b681a01007387 */ /* 0x0001e40000100a00 */
[----:B0-----:R-:W-:Y:S02]  /*20f80*/  IMAD.MOV.U32 R27, RZ, RZ, R16 ;  /* 0x000000ffff1b7224 */ /* 0x001fe400078e0010 */
[----:B------:R-:W4:Y:S01]  /*20f90*/  LDL.LU.64 R16, [R1+0x33e8] ;  /* 0x0033e80001107983 */ /* 0x000f220000300a00 */
[----:B--2---:R-:W-:Y:S02]  /*20fa0*/  IMAD.MOV.U32 R25, RZ, RZ, R8 ;  /* 0x000000ffff197224 */ /* 0x004fe400078e0008 */
[----:B------:R-:W-:Y:S01]  /*20fb0*/  IMAD.MOV.U32 R26, RZ, RZ, R9 ;  /* 0x000000ffff1a7224 */ /* 0x000fe200078e0009 */
[C---:B---3--:R-:W-:Y:S08]  /*20fc0*/  HMMA.16816.F32 R12, R20.reuse, R8, R12 ;  /* 0x00000008140c723c */ /* 0x048ff0000000180c */
[----:B----4-:R-:W-:Y:S11]  /*20fd0*/  HMMA.16816.F32 R4, R20, R16, R4 ;  /* 0x000000101404723c */ /* 0x010ff60000001804 */
[----:B------:R-:W-:Y:S04]  /*20fe0*/  @!UPT UIADD3 URZ, URZ, URZ, URZ ;  /* 0x0000003f3f3ff290 */ /* 0x000fe8000fffe03f */
[----:B------:R0:W-:Y:S01]  /*20ff0*/  STL.64 [R1+0xb50], R12 ;  /* 0x000b500c01007387 */ /* 0x0001e20000100a00 */
[----:B------:R1:W-:Y:S02]  /*21000*/  STL.64 [R1+0xb58], R14 ;  /* 0x000b580e01007387 */ /* 0x0003e40000100a00 */
[----:B------:R-:W2:Y:S02]  /*21010*/  LDL.LU.64 R8, [R1+0xb30] ;  /* 0x000b300001087983 */ /* 0x000ea40000300a00 */
[----:B------:R-:W2:Y:S01]  /*21020*/  LDL.LU.64 R10, [R1+0xb38] ;  /* 0x000b3800010a7983 */ /* 0x000ea20000300a00 */
[----:B0-----:R-:W3:Y:S01]  /*21030*/  LDL.LU.64 R12, [R1+0xb20] ;  /* 0x000b2000010c7983 */ /* 0x001ee20000300a00 */
[----:B-1----:R-:W3:Y:S03]  /*21040*/  LDL.LU.64 R14, [R1+0xb28] ;  /* 0x000b2800010e7983 */ /* 0x002ee60000300a00 */
[----:B------:R0:W-:Y:S01]  /*21050*/  STL.64 [R1+0xb40], R4 ;  /* 0x000b400401007387 */ /* 0x0001e20000100a00 */
[----:B------:R-:W-:Y:S03]  /*21060*/  STL.64 [R1+0xb48], R6 ;  /* 0x000b480601007387 */ /* 0x000fe60000100a00 */
[----:B0-----:R-:W2:Y:S01]  /*21070*/  LDL.LU.64 R4, [R1+0x33e0] ;  /* 0x0033e00001047983 */ /* 0x001ea20000300a00 */
[----:B------:R-:W-:-:S02]  /*21080*/  IMAD.MOV.U32 R24, RZ, RZ, R17 ;  /* 0x000000ffff187224 */ /* 0x000fc400078e0011 */
[----:B------:R-:W-:Y:S02]  /*21090*/  IMAD.MOV.U32 R2, RZ, RZ, R16 ;  /* 0x000000ffff027224 */ /* 0x000fe400078e0010 */
[----:B------:R-:W4:Y:S01]  /*210a0*/  LDL.LU.64 R16, [R1+0xb10] ;  /* 0x000b100001107983 */ /* 0x000f220000300a00 */
[----:B------:R-:W4:Y:S02]  /*210b0*/  LDL.LU.64 R18, [R1+0xb18] ;  /* 0x000b180001127983 */ /* 0x000f240000300a00 */
[----:B------:R-:W-:Y:S02]  /*210c0*/  STL.64 [R1+0x3390], R26 ;  /* 0x0033901a01007387 */ /* 0x000fe40000100a00 */
[----:B------:R0:W-:Y:S02]  /*210d0*/  STL.64 [R1+0x3388], R24 ;  /* 0x0033881801007387 */ /* 0x0001e40000100a00 */
[----:B0-----:R-:W3:Y:S01]  /*210e0*/  LDL.LU.64 R24, [R1+0xaf0] ;  /* 0x000af00001187983 */ /* 0x001ee20000300a00 */
[----:B------:R-:W3:Y:S01]  /*210f0*/  LDL.LU.64 R26, [R1+0xaf8] ;  /* 0x000af800011a7983 */ /* 0x000ee20000300a00 */
[----:B--2---:R-:W-:Y:S01]  /*21100*/  HMMA.16816.F32 R8, R20, R4, R8 ;  /* 0x000000041408723c */ /* 0x004fe20000001808 */
[----:B------:R-:W-:-:S02]  /*21110*/  IMAD.MOV.U32 R3, RZ, RZ, R4 ;  /* 0x000000ffff037224 */ /* 0x000fc400078e0004 */
[----:B------:R-:W-:Y:S01]  /*21120*/  IMAD.MOV.U32 R0, RZ, RZ, R5 ;  /* 0x000000ffff007224 */ /* 0x000fe200078e0005 */
[----:B---3--:R-:W-:Y:S01]  /*21130*/  STL.64 [R1+0x33a0], R26 ;  /* 0x0033a01a01007387 */ /* 0x008fe20000100a00 */
[----:B------:R0:W-:Y:S03]  /*21140*/  STL.64 [R1+0x3398], R24 ;  /* 0x0033981801007387 */ /* 0x0001e60000100a00 */
[----:B0-----:R-:W2:Y:S01]  /*21150*/  LDL.LU.64 R24, [R1+0xb00] ;  /* 0x000b000001187983 */ /* 0x001ea20000300a00 */
[----:B------:R-:W2:Y:S11]  /*21160*/  LDL.LU.64 R26, [R1+0xb08] ;  /* 0x000b0800011a7983 */ /* 0x000eb60000300a00 */
[----:B------:R-:W-:Y:S03]  /*21170*/  @!UPT UIADD3 URZ, URZ, URZ, URZ ;  /* 0x0000003f3f3ff290 */ /* 0x000fe6000fffe03f */
[----:B------:R-:W-:Y:S02]  /*21180*/  STL.64 [R1+0xb30], R8 ;  /* 0x000b300801007387 */ /* 0x000fe40000100a00 */
[----:B------:R0:W-:Y:S02]  /*21190*/  STL.64 [R1+0xb38], R10 ;  /* 0x000b380a01007387 */ /* 0x0001e40000100a00 */
[----:B0-----:R-:W3:Y:S01]  /*211a0*/  LDL.LU.64 R10, [R1+0x33d8] ;  /* 0x0033d800010a7983 */ /* 0x001ee20000300a00 */
[----:B------:R-:W2:Y:S02]  /*211b0*/  LDL.LU.64 R4, [R1+0x33d0] ;  /* 0x0033d00001047983 */ /* 0x000ea40000300a00 */
[C---:B--2---:R-:W-:Y:S01]  /*211c0*/  HMMA.16816.F32 R12, R20.reuse, R4, R12 ;  /* 0x00000004140c723c */ /* 0x044fe2000000180c */
[----:B------:R-:W-:Y:S02]  /*211d0*/  IMAD.MOV.U32 R8, RZ, RZ, R4 ;  /* 0x000000ffff087224 */ /* 0x000fe400078e0004 */
[----:B------:R-:W-:Y:S11]  /*211e0*/  IMAD.MOV.U32 R9, RZ, RZ, R5 ;  /* 0x000000ffff097224 */ /* 0x000ff600078e0005 */
[----:B------:R-:W-:Y:S09]  /*211f0*/  @!UPT UIADD3 URZ, URZ, URZ, URZ ;  /* 0x0000003f3f3ff290 */ /* 0x000ff2000fffe03f */
[----:B------:R-:W-:Y:S01]  /*21200*/  STL.64 [R1+0xb20], R12 ;  /* 0x000b200c01007387 */ /* 0x000fe20000100a00 */
[----:B------:R0:W-:Y:S03]  /*21210*/  STL.64 [R1+0xb28], R14 ;  /* 0x000b280e01007387 */ /* 0x0001e60000100a00 */
[----:B0-----:R-:W2:Y:S01]  /*21220*/  LDL.LU R14, [R1+0x33c8] ;  /* 0x0033c800010e7983 */ /* 0x001ea20000300800 */
[----:B------:R-:W2:Y:S02]  /*21230*/  LDL.LU.64 R12, [R1+0x33c0] ;  /* 0x0033c000010c7983 */ /* 0x000ea40000300a00 */
[----:B------:R-:W4:Y:S02]  /*21240*/  LDL.LU.64 R4, [R1+0x33b8] ;  /* 0x0033b80001047983 */ /* 0x000f240000300a00 */
[C---:B----4-:R-:W-:Y:S11]  /*21250*/  HMMA.16816.F32 R16, R20.reuse, R4, R16 ;  /* 0x000000041410723c */ /* 0x050ff60000001810 */
[----:B------:R-:W-:Y:S11]  /*21260*/  @!UPT UIADD3 URZ, URZ, URZ, URZ ;  /* 0x0000003f3f3ff290 */ /* 0x000ff6000fffe03f */
[----:B------:R-:W-:Y:S01]  /*21270*/  @!UPT UIADD3 URZ, URZ, URZ, URZ ;  /* 0x0000003f3f3ff290 */ /* 0x000fe2000fffe03f */
[----:B------:R-:W-:Y:S01]  /*21280*/  STL.64 [R1+0xb10], R16 ;  /* 0x000b101001007387 */ /* 0x000fe20000100a00 */
[----:B------:R0:W-:Y:S03]  /*21290*/  STL.64 [R1+0xb18], R18 ;  /* 0x000b181201007387 */ /* 0x0001e60000100a00 */
[----:B0-----:R-:W4:Y:S01]  /*212a0*/  LDL.LU.64 R18, [R1+0x33b0] ;  /* 0x0033b00001127983 */ /* 0x001f220000300a00 */
[----:B------:R-:W2:Y:S02]  /*212b0*/  LDL.LU.64 R16, [R1+0x33a8] ;  /* 0x0033a80001107983 */ /* 0x000ea40000300a00 */
[----:B------:R-:W-:Y:S02]  /*212c0*/  IMAD.MOV.U32 R28, RZ, RZ, R4 ;  /* 0x000000ffff1c7224 */ /* 0x000fe400078e0004 */
[----:B------:R-:W-:Y:S02]  /*212d0*/  IMAD.MOV.U32 R15, RZ, RZ, R5 ;  /* 0x000000ffff0f7224 */ /* 0x000fe400078e0005 */
[----:B------:R-:W3:Y:S01]  /*212e0*/  LDL.LU.64 R4, [R1+0xae0] ;  /* 0x000ae00001047983 */ /* 0x000ee20000300a00 */
[----:B------:R-:W3:Y:S01]  /*212f0*/  LDL.LU.64 R6, [R1+0xae8] ;  /* 0x000ae80001067983 */ /* 0x000ee20000300a00 */
[C---:B--2---:R-:W-:Y:S11]  /*21300*/  HMMA.16816.F32 R24, R20.reuse, R16, R24 ;  /* 0x000000101418723c */ /* 0x044ff60000001818 */
[----:B------:R-:W-:Y:S11]  /*21310*/  @!UPT UIADD3 URZ, URZ, URZ, URZ ;  /* 0x0000003f3f3ff290 */ /* 0x000ff6000fffe03f */
[----:B------:R-:W-:Y:S01]  /*21320*/  @!UPT UIADD3 URZ, URZ, URZ, URZ ;  /* 0x0000003f3f3ff290 */ /* 0x000fe2000fffe03f */
[----:B------:R-:W-:Y:S01]  /*21330*/  STL.64 [R1+0xb00], R24 ;  /* 0x000b001801007387 */ /* 0x000fe20000100a00 */
[----:B------:R0:W-:Y:S03]  /*21340*/  STL.64 [R1+0xb08], R26 ;  /* 0x000b081a01007387 */ /* 0x0001e60000100a00 */
[----:B0-----:R-:W2:Y:S01]  /*21350*/  LDL.LU.64 R26, [R1+0x33a0] ;  /* 0x0033a000011a7983 */ /* 0x001ea20000300a00 */
[----:B------:R-:W2:Y:S02]  /*21360*/  LDL.LU.64 R24, [R1+0x3398] ;  /* 0x0033980001187983 */ /* 0x000ea40000300a00 */
[----:B----4-:R-:W-:Y:S02]  /*21370*/  STL.64 [R1+0x3250], R18 ;  /* 0x0032501201007387 */ /* 0x010fe40000100a00 */
[----:B------:R0:W-:Y:S02]  /*21380*/  STL.64 [R1+0x3248], R16 ;  /* 0x0032481001007387 */ /* 0x0001e40000100a00 */
[----:B0-----:R-:W4:Y:S01]  /*21390*/  LDL.LU.64 R16, [R1+0x520] ;  /* 0x0005200001107983 */ /* 0x001f220000300a00 */
[----:B------:R-:W4:Y:S01]  /*213a0*/  LDL.LU.64 R18, [R1+0x528] ;  /* 0x0005280001127983 */ /* 0x000f220000300a00 */
[----:B--2---:R-:W-:Y:S11]  /*213b0*/  HMMA.16816.F32 R24, R20, R12, R24 ;  /* 0x0000000c1418723c */ /* 0x004ff60000001818 */
[----:B------:R-:W-:Y:S11]  /*213c0*/  @!UPT UIADD3 URZ, URZ, URZ, URZ ;  /* 0x0000003f3f3ff290 */ /* 0x000ff6000fffe03f */
[----:B------:R-:W-:Y:S01]  /*213d0*/  @!UPT UIADD3 URZ, URZ, URZ, URZ ;  /* 0x0000003f3f3ff290 */ /* 0x000fe2000fffe03f */
[----:B------:R-:W-:Y:S01]  /*213e0*/  STL.64 [R1+0xaf0], R24 ;  /* 0x000af01801007387 */ /* 0x000fe20000100a00 */
[----:B------:R0:W-:Y:S03]  /*213f0*/  STL.64 [R1+0xaf8], R26 ;  /* 0x000af81a01007387 */ /* 0x0001e60000100a00 */
[----:B0-----:R-:W2:Y:S01]  /*21400*/  LDL.LU.64 R26, [R1+0x3390] ;  /* 0x00339000011a7983 */ /* 0x001ea20000300a00 */
[----:B------:R-:W2:Y:S02]  /*21410*/  LDL.LU.64 R24, [R1+0x3388] ;  /* 0x0033880001187983 */ /* 0x000ea40000300a00 */
[----:B------:R0:W-:Y:S02]  /*21420*/  STL.64 [R1+0x3258], R12 ;  /* 0x0032580c01007387 */ /* 0x0001e40000100a00 */
[----:B0-----:R-:W-:Y:S02]  /*21430*/  IMAD.MOV.U32 R12, RZ, RZ, R8 ;  /* 0x000000ffff0c7224 */ /* 0x001fe400078e0008 */
[----:B------:R-:W-:Y:S01]  /*21440*/  IMAD.MOV.U32 R13, RZ, RZ, R9 ;  /* 0x000000ffff0d7224 */ /* 0x000fe200078e0009 */
[----:B------:R-:W3:Y:S01]  /*21450*/  LDL.LU R8, [R1+0x3384] ;  /* 0x0033840001087983 */ /* 0x000ee20000300800 */
[----:B------:R-:W3:Y:S03]  /*21460*/  LDL.LU R9, [R1+0x3380] ;  /* 0x0033800001097983 */ /* 0x000ee60000300800 */
[----:B------:R0:W-:Y:S02]  /*21470*/  STL.64 [R1+0x3268], R12 ;  /* 0x0032680c01007387 */ /* 0x0001e40000100a00 */
[----:B0-----:R-:W-:-:S02]  /*21480*/  IMAD.MOV.U32 R12, RZ, RZ, R3 ;  /* 0x000000ffff0c7224 */ /* 0x001fc400078e0003 */
[----:B------:R-:W-:Y:S01]  /*21490*/  IMAD.MOV.U32 R13, RZ, RZ, R0 ;  /* 0x000000ffff0d7224 */ /* 0x000fe200078e0000 */
[----:B------:R-:W4:Y:S01]  /*214a0*/  LDL.LU R3, [R1+0x337c] ;  /* 0x00337c0001037983 */ /* 0x000f220000300800 */
[----:B------:R-:W4:Y:S03]  /*214b0*/  LDL.LU R0, [R1+0x3378] ;  /* 0x0033780001007983 */ /* 0x000f260000300800 */
[----:B------:R0:W-:Y:S02]  /*214c0*/  STL.64 [R1+0x3280], R12 ;  /* 0x0032800c01007387 */ /* 0x0001e40000100a00 */
[----:B0-----:R-:W-:Y:S02]  /*214d0*/  IMAD.MOV.U32 R12, RZ, RZ, R2 ;  /* 0x000000ffff0c7224 */ /* 0x001fe400078e0002 */
[----:B------:R-:W4:Y:S01]  /*214e0*/  LDL.LU R2, [R1+0x3374] ;  /* 0x0033740001027983 */ /* 0x000f220000300800 */
[----:B---3--:R-:W-:Y:S01]  /*214f0*/  HMMA.16816.F32 R4, R20, R8, R4 ;  /* 0x000000081404723c */ /* 0x008fe20000001804 */
[----:B--2---:R-:W-:-:S02]  /*21500*/  IMAD.MOV.U32 R13, RZ, RZ, R24 ;  /* 0x000000ffff0d7224 */ /* 0x004fc400078e0018 */
[----:B------:R-:W2:Y:S03]  /*21510*/  LDL.LU R24, [R1+0x3370] ;  /* 0x0033700001187983 */ /* 0x000ea60000300800 */
[----:B------:R-:W-:Y:S11]  /*21520*/  STL.64 [R1+0x3298], R12 ;  /* 0x0032980c01007387 */ /* 0x000ff60000100a00 */
[----:B------:R-:W-:Y:S06]  /*21530*/  @!UPT UIADD3 URZ, URZ, URZ, URZ ;  /* 0x0000003f3f3ff290 */ /* 0x000fec000fffe03f */
[----:B------:R-:W-:Y:S01]  /*21540*/  STL.64 [R1+0xae0], R4 ;  /* 0x000ae00401007387 */ /* 0x000fe20000100a00 */
[----:B------:R0:W-:Y:S03]  /*21550*/  STL.64 [R1+0xae8], R6 ;  /* 0x000ae80601007387 */ /* 0x0001e60000100a00 */
[----:B0-----:R-:W3:Y:S01]  /*21560*/  LDL.LU.64 R6, [R1+0x3368] ;  /* 0x0033680001067983 */ /* 0x001ee20000300a00 */
[----:B------:R-:W4:Y:S02]  /*21570*/  LDL.LU.64 R4, [R1+0x3360] ;  /* 0x0033600001047983 */ /* 0x000f240000300a00 */
[----:B------:R-:W-:Y:S02]  /*21580*/  IMAD.MOV.U32 R12, RZ, RZ, R25 ;  /* 0x000000ffff0c7224 */ /* 0x000fe400078e0019 */
[----:B------:R-:W-:Y:S01]  /*21590*/  IMAD.MOV.U32 R13, RZ, RZ, R26 ;  /* 0x000000ffff0d7224 */ /* 0x000fe200078e001a */
[----:B------:R-:W2:Y:S01]  /*215a0*/  LDL.LU R25, [R1+0x3358] ;  /* 0x0033580001197983 */ /* 0x000ea20000300800 */
[----:B------:R-:W2:Y:S03]  /*215b0*/  LDL.LU R26, [R1+0x3354] ;  /* 0x00335400011a7983 */ /* 0x000ea60000300800 */
[----:B------:R0:W-:Y:S01]  /*215c0*/  STL.64 [R1+0x32b0], R12 ;  /* 0x0032b00c01007387 */ /* 0x0001e20000100a00 */
[----:B------:R-:W-:Y:S02]  /*215d0*/  STL.64 [R1+0x3240], R8 ;  /* 0x0032400801007387 */ /* 0x000fe40000100a00 */
[----:B0-----:R-:W-:-:S02]  /*215e0*/  IMAD.MOV.U32 R12, RZ, RZ, R27 ;  /* 0x000000ffff0c7224 */ /* 0x001fc400078e001b */
[----:B------:R-:W-:Y:S01]  /*215f0*/  IMAD.MOV.U32 R13, RZ, RZ, R29 ;  /* 0x000000ffff0d7224 */ /* 0x000fe200078e001d */
[----:B----4-:R-:W-:Y:S01]  /*21600*/  HMMA.16816.F32 R16, R20, R4, R16 ;  /* 0x000000041410723c */ /* 0x010fe20000001810 */
[----:B------:R-:W-:Y:S11]  /*21610*/  STL.64 [R1+0x3348], R4 ;  /* 0x0033480401007387 */ /* 0x000ff60000100a00 */
[----:B------:R-:W-:Y:S11]  /*21620*/  @!UPT UIADD3 URZ, URZ, URZ, URZ ;  /* 0x0000003f3f3ff290 */ /* 0x000ff6000fffe03f */
[----:B------:R-:W-:Y:S01]  /*21630*/  STL.64 [R1+0x520], R16 ;  /* 0x0005201001007387 */ /* 0x000fe20000100a00 */
[----:B------:R-:W-:Y:S02]  /*21640*/  STL.64 [R1+0x528], R18 ;  /* 0x0005281201007387 */ /* 0x000fe40000100a00 */
[----:B------:R-:W2:Y:S02]  /*21650*/  LDL.LU R27, [R1+0x3350] ;  /* 0x00335000011b7983 */ /* 0x000ea40000300800 */
[----:B------:R0:W-:Y:S02]  /*21660*/  STL.64 [R1+0x32c8], R12 ;  /* 0x0032c80c01007387 */ /* 0x0001e40000100a00 */
[----:B0-----:R-:W-:Y:S02]  /*21670*/  IMAD.MOV.U32 R12, RZ, RZ, R14 ;  /* 0x000000ffff0c7224 */ /* 0x001fe400078e000e */
[----:B------:R-:W-:-:S05]  /*21680*/  IMAD.MOV.U32 R13, RZ, RZ, R11 ;  /* 0x000000ffff0d7224 */ /* 0x000fca00078e000b */
        /* <DEDUP_REMOVED lines=8> */
[----:B------:R-:W2:Y:S02]  /*21710*/  LDL.LU.64 R6, [R1+0x408] ;  /* 0x0004080001067983 */ /* 0x000ea40000300a00 */
[----:B0-----:R-:W-:Y:S02]  /*21720*/  IMAD.MOV.U32 R12, RZ, RZ, R2 ;  /* 0x000000ffff0c7224 */ /* 0x001fe400078e0002 */
[----:B------:R-:W-:-:S05]  /*21730*/  IMAD.MOV.U32 R13, RZ, RZ, R0 ;  /* 0x000000ffff0d7224 */ /* 0x000fca00078e0000 */
[----:B------:R0:W-:Y:S04]  /*21740*/  STL.64 [R1+0x3328], R12 ;  /* 0x0033280c01007387 */ /* 0x0001e80000100a00 */
[----:B0-----:R-:W3:Y:S01]  /*21750*/  LDL.64 R12, [R1+0xa0] ;  /* 0x0000a000010c7983 */ /* 0x001ee20000100a00 */
[----:B------:R-:W-:Y:S02]  /*21760*/  IMAD.MOV.U32 R20, RZ, RZ, R28 ;  /* 0x000000ffff147224 */ /* 0x000fe400078e001c */
[----:B------:R-:W-:Y:S01]  /*21770*/  IMAD.MOV.U32 R21, RZ, RZ, R15 ;  /* 0x000000ffff157224 */ /* 0x000fe200078e000f */
[----:B---3--:R0:W-:Y:S04]  /*21780*/  STL.64 [R1+0x3340], R12 ;  /* 0x0033400c01007387 */ /* 0x0081e80000100a00 */
[----:B0-----:R-:W2:Y:S01]  /*21790*/  LDL.64 R12, [R1+0xb0] ;  /* 0x0000b000010c7983 */ /* 0x001ea20000100a00 */
[----:B------:R0:W-:Y:S03]  /*217a0*/  STL.64 [R1+0x3260], R20 ;  /* 0x0032601401007387 */ /* 0x0001e60000100a00 */
        /* <DEDUP_REMOVED lines=44> */
[----:B------:R0:W-:Y:S02]  /*21a70*/  STL.64 [R1+0x400], R4 ;  /* 0x0004000401007387 */ /* 0x0001e40000100a00 */
[----:B------:R1:W-:Y:S01]  /*21a80*/  STL.64 [R1+0x408], R6 ;  /* 0x0004080601007387 */ /* 0x0003e20000100a00 */
[----:B0-----:R-:W2:Y:S01]  /*21a90*/  LDL.LU.64 R4, [R1+0x3348] ;  /* 0x0033480001047983 */ /* 0x001ea20000300a00 */
[----:B-1----:R-:W-:-:S02]  /*21aa0*/  IMAD.MOV.U32 R6, RZ, RZ, R12 ;  /* 0x000000ffff067224 */ /* 0x002fc400078e000c */
        /* <DEDUP_REMOVED lines=67> */
[----:B------:R-:W3:Y:S11]  /*21ee0*/  LDL.LU.64 R20, [R1+0x3260] ;  /* 0x0032600001147983 */ /* 0x000ef60000300a00 */
[----:B------:R-:W-:Y:S10]  /*21ef0*/  @!UPT UIADD3 URZ, URZ, URZ, URZ ;  /* 0x0000003f3f3ff290 */ /* 0x000ff4000fffe03f */
[----:B------:R0:W-:Y:S01]  /*21f00*/  STL.64 [R1+0x360], R12 ;  /* 0x0003600c01007387 */ /* 0x0001e20000100a00 */
[----:B------:R-:W-:Y:S03]  /*21f10*/  STL.64 [R1+0x368], R14 ;  /* 0x0003680e01007387 */ /* 0x000fe60000100a00 */
[----:B0-----:R-:W2:Y:S01]  /*21f20*/  LDL.LU.64 R12, [R1+0x3258] ;  /* 0x00325800010c7983 */ /* 0x001ea20000300a00 */
[C---:B---3--:R-:W-:Y:S03]  /*21f30*/  HMMA.16816.F32 R20, R24.reuse, R20, R16 ;  /* 0x000000141814723c */ /* 0x048fe60000001810 */
[----:B------:R-:W3:Y:S01]  /*21f40*/  LDL.LU.64 R18, [R1+0x3250] ;  /* 0x0032500001127983 */ /* 0x000ee20000300a00 */
[----:B------:R-:W4:Y:S11]  /*21f50*/  LDL.LU.64 R16, [R1+0x3248] ;  /* 0x0032480001107983 */ /* 0x000f360000300a00 */
[----:B------:R-:W-:Y:S08]  /*21f60*/  @!UPT UIADD3 URZ, URZ, URZ, URZ ;  /* 0x0000003f3f3ff290 */ /* 0x000ff0000fffe03f */
[----:B------:R-:W-:Y:S01]  /*21f70*/  STL.64 [R1+0x350], R20 ;  /* 0x0003501401007387 */ /* 0x000fe20000100a00 */
[----:B------:R4:W-:Y:S02]  /*21f80*/  STL.64 [R1+0x358], R22 ;  /* 0x0003581601007387 */ /* 0x0009e40000100a00 */
[C---:B----4-:R-:W-:Y:S01]  /*21f90*/  HMMA.16816.F32 R20, R24.reuse, R16, R8 ;  /* 0x000000101814723c */ /* 0x050fe20000001808 */
[----:B------:R-:W2:Y:S01]  /*21fa0*/  LDL.LU.64 R8, [R1+0x330] ;  /* 0x0003300001087983 */ /* 0x000ea20000300a00 */
[----:B------:R-:W2:Y:S11]  /*21fb0*/  LDL.LU.64 R10, [R1+0x338] ;  /* 0x00033800010a7983 */ /* 0x000eb60000300a00 */
[----:B------:R-:W-:Y:S10]  /*21fc0*/  @!UPT UIADD3 URZ, URZ, URZ, URZ ;  /* 0x0000003f3f3ff290 */ /* 0x000ff4000fffe03f */
[----:B------:R-:W-:Y:S01]  /*21fd0*/  STL.64 [R1+0x340], R20 ;  /* 0x0003401401007387 */ /* 0x000fe20000100a00 */
[----:B------:R-:W-:Y:S02]  /*21fe0*/  STL.64 [R1+0x348], R22 ;  /* 0x0003481601007387 */ /* 0x000fe40000100a00 */
[----:B---3--:R-:W-:Y:S02]  /*21ff0*/  STL.64 [R1+0x3198], R18 ;  /* 0x0031981201007387 */ /* 0x008fe40000100a00 */
[----:B------:R0:W-:Y:S02]  /*22000*/  STL.64 [R1+0x3190], R16 ;  /* 0x0031901001007387 */ /* 0x0001e40000100a00 */
[----:B0-----:R-:W3:Y:S04]  /*22010*/  LDL.64 R16, [R1+0x70] ;  /* 0x0000700001107983 */ /* 0x001ee80000100a00 */
[----:B------:R-:W0:Y:S04]  /*22020*/  S2R R2, SR_TID.X ;  /* 0x0000000000027919 */ /* 0x000e280000002100 */
[----:B---3--:R1:W-:Y:S04]  /*22030*/  STL.64 [R1+0x3200], R16 ;  /* 0x0032001001007387 */ /* 0x0083e80000100a00 */
[----:B-1----:R-:W3:Y:S01]  /*22040*/  LDL.64 R16, [R1+0x90] ;  /* 0x0000900001107983 */ /* 0x002ee20000100a00 */
[----:B--2---:R-:W-:Y:S01]  /*22050*/  HMMA.16816.F32 R8, R24, R12, R8 ;  /* 0x0000000c1808723c */ /* 0x004fe20000001808 */
[----:B0-----:R-:W-:-:S05]  /*22060*/  LOP3.LUT R14, R2, 0x7, RZ, 0xc0, !PT ;  /* 0x00000007020e7812 */ /* 0x001fca00078ec0ff */
[----:B------:R-:W-:Y:S01]  /*22070*/  IMAD R14, R14, 0x210, RZ ;  /* 0x000002100e0e7824 */ /* 0x000fe200078e02ff */
[----:B---3--:R0:W-:Y:S02]  /*22080*/  STL.64 [R1+0x3210], R16 ;  /* 0x0032101001007387 */ /* 0x0081e40000100a00 */
[----:B0-----:R-:W-:Y:S02]  /*22090*/  IMAD.MOV.U32 R16, RZ, RZ, R7 ;  /* 0x000000ffff107224 */ /* 0x001fe400078e0007 */
[----:B------:R-:W-:Y:S02]  /*220a0*/  IMAD.MOV.U32 R17, RZ, RZ, R0 ;  /* 0x000000ffff117224 */ /* 0x000fe400078e0000 */
[----:B------:R-:W-:-:S03]  /*220b0*/  IMAD.SHL.U32 R0, R2, 0x2, RZ ;  /* 0x0000000202007824 */ /* 0x000fc600078e00ff */
[----:B------:R-:W-:Y:S01]  /*220c0*/  STL.64 [R1+0x3228], R16 ;  /* 0x0032281001007387 */ /* 0x000fe20000100a00 */
[----:B------:R-:W2:Y:S02]  /*220d0*/  LDL.LU.64 R20, [R1+0xe0] ;  /* 0x0000e00001147983 */ /* 0x000ea40000300a00 */
[----:B------:R-:W2:Y:S04]  /*220e0*/  LDL.LU.64 R22, [R1+0xe8] ;  /* 0x0000e80001167983 */ /* 0x000ea80000300a00 */
[----:B------:R0:W-:Y:S01]  /*220f0*/  STL.64 [R1+0x330], R8 ;  /* 0x0003300801007387 */ /* 0x0001e20000100a00 */
[----:B------:R-:W-:Y:S01]  /*22100*/  STL.64 [R1+0x338], R10 ;  /* 0x0003380a01007387 */ /* 0x000fe20000100a00 */
[----:B------:R-:W-:-:S03]  /*22110*/  LOP3.LUT R0, R14, 0x10, R0, 0x78, !PT ;  /* 0x000000100e007812 */ /* 0x000fc600078e7800 */
[----:B0-----:R-:W3:Y:S01]  /*22120*/  LDL.LU.64 R8, [R1+0x3240] ;  /* 0x0032400001087983 */ /* 0x001ee20000300a00 */
[----:B------:R-:W-:Y:S02]  /*22130*/  STL [R1+0x317c], R12 ;  /* 0x00317c0c01007387 */ /* 0x000fe40000100800 */
[----:B------:R0:W-:Y:S02]  /*22140*/  STL [R1+0x3178], R13 ;  /* 0x0031780d01007387 */ /* 0x0001e40000100800 */
[----:B0-----:R-:W3:Y:S01]  /*22150*/  LDL.LU.64 R12, [R1+0x320] ;  /* 0x00032000010c7983 */ /* 0x001ee20000300a00 */
[----:B------:R-:W3:Y:S02]  /*22160*/  LDL.LU.64 R14, [R1+0x328] ;  /* 0x00032800010e7983 */ /* 0x000ee40000300a00 */
[C---:B---3--:R-:W-:Y:S01]  /*22170*/  HMMA.16816.F32 R12, R24.reuse, R8, R12 ;  /* 0x00000008180c723c */ /* 0x048fe2000000180c */
[----:B------:R0:W-:Y:S04]  /*22180*/  STL.64 [R1+0x3208], R8 ;  /* 0x0032080801007387 */ /* 0x0001e80000100a00 */
[----:B0-----:R-:W3:Y:S11]  /*22190*/  LDL.LU.64 R8, [R1+0x1010] ;  /* 0x0010100001087983 */ /* 0x001ef60000300a00 */
[----:B------:R-:W-:Y:S07]  /*221a0*/  @!UPT UIADD3 URZ, URZ, URZ, URZ ;  /* 0x0000003f3f3ff290 */ /* 0x000fee000fffe03f */
[----:B------:R-:W-:Y:S01]  /*221b0*/  STL.64 [R1+0x320], R12 ;  /* 0x0003200c01007387 */ /* 0x000fe20000100a00 */
[----:B------:R-:W-:Y:S02]  /*221c0*/  STL.64 [R1+0x328], R14 ;  /* 0x0003280e01007387 */ /* 0x000fe40000100a00 */
[----:B------:R-:W4:Y:S02]  /*221d0*/  LDL.LU.64 R10, [R1+0x1018] ;  /* 0x00101800010a7983 */ /* 0x000f240000300a00 */
[----:B----4-:R-:W-:Y:S01]  /*221e0*/  STL.64 [R1+0x3220], R10 ;  /* 0x0032200a01007387 */ /* 0x010fe20000100a00 */
[----:B---3--:R0:W-:Y:S03]  /*221f0*/  STL.64 [R1+0x3218], R8 ;  /* 0x0032180801007387 */ /* 0x0081e60000100a00 */
[----:B0-----:R-:W3:Y:S01]  /*22200*/  LDL.LU.64 R8, [R1+0x1020] ;  /* 0x0010200001087983 */ /* 0x001ee20000300a00 */
[----:B------:R-:W4:Y:S01]  /*22210*/  LDL.LU.64 R10, [R1+0x1028] ;  /* 0x00102800010a7983 */ /* 0x000f220000300a00 */
[----:B--2---:R-:W-:Y:S01]  /*22220*/  HMMA.16816.F32 R20, R24, R4, R20 ;  /* 0x000000041814723c */ /* 0x004fe20000001814 */
[----:B------:R-:W-:-:S05]  /*22230*/  IMAD.SHL.U32 R2, R2, 0x100, RZ ;  /* 0x0000010002027824 */ /* 0x000fca00078e00ff */
[----:B------:R-:W-:-:S04]  /*22240*/  LOP3.LUT R0, R0, 0x1000, R2, 0xf8, !PT ;  /* 0x0000100000007812 */ /* 0x000fc800078ef802 */
[----:B------:R-:W-:-:S05]  /*22250*/  LOP3.LUT R0, R0, 0x40, RZ, 0x3c, !PT ;  /* 0x0000004000007812 */ /* 0x000fca00078e3cff */
[----:B------:R-:W0:Y:S04]  /*22260*/  LDSM.16.MT88.4 R24, [R0+0x8080] ;  /* 0x008080000018783b */ /* 0x000e280000004200 */
[----:B----4-:R-:W-:Y:S01]  /*22270*/  STL.64 [R1+0x3238], R10 ;  /* 0x0032380a01007387 */ /* 0x010fe20000100a00 */
[----:B---3--:R1:W-:Y:S03]  /*22280*/  STL.64 [R1+0x3230], R8 ;  /* 0x0032300801007387 */ /* 0x0083e60000100a00 */
[----:B-1----:R-:W2:Y:S01]  /*22290*/  LDL.LU.64 R8, [R1+0x1030] ;  /* 0x0010300001087983 */ /* 0x002ea20000300a00 */
[----:B------:R-:W2:Y:S02]  /*222a0*/  LDL.LU.64 R10, [R1+0x1038] ;  /* 0x00103800010a7983 */ /* 0x000ea40000300a00 */
[----:B------:R-:W3:Y:S02]  /*222b0*/  LDL.LU.64 R12, [R1+0xe40] ;  /* 0x000e4000010c7983 */ /* 0x000ee40000300a00 */
[----:B------:R-:W3:Y:S01]  /*222c0*/  LDL.LU.64 R14, [R1+0xe48] ;  /* 0x000e4800010e7983 */ /* 0x000ee20000300a00 */
[----:B------:R-:W-:Y:S01]  /*222d0*/  STL.64 [R1+0xe0], R20 ;  /* 0x0000e01401007387 */ /* 0x000fe20000100a00 */
[----:B------:R-:W-:Y:S02]  /*222e0*/  STL.64 [R1+0xe8], R22 ;  /* 0x0000e81601007387 */ /* 0x000fe40000100a00 */
[----:B------:R-:W2:Y:S04]  /*222f0*/  LDSM.16.MT88.4 R20, [R0+0x8000] ;  /* 0x008000000014783b */ /* 0x000ea80000004200 */
[----:B------:R-:W-:-:S02]  /*22300*/  IMAD.MOV.U32 R16, RZ, RZ, R6 ;  /* 0x000000ffff107224 */ /* 0x000fc400078e0006 */
[----:B------:R-:W-:Y:S01]  /*22310*/  IMAD.MOV.U32 R17, RZ, RZ, R3 ;  /* 0x000000ffff117224 */ /* 0x000fe200078e0003 */
[----:B0-----:R-:W-:Y:S01]  /*22320*/  STL [R1+0x314c], R24 ;  /* 0x00314c1801007387 */ /* 0x001fe20000100800 */
[----:B------:R0:W-:Y:S02]  /*22330*/  STL [R1+0x3148], R25 ;  /* 0x0031481901007387 */ /* 0x0001e40000100800 */
[----:B------:R-:W-:Y:S02]  /*22340*/  STL [R1+0x3144], R26 ;  /* 0x0031441a01007387 */ /* 0x000fe40000100800 */
[----:B------:R-:W-:Y:S01]  /*22350*/  STL [R1+0x3140], R27 ;  /* 0x0031401b01007387 */ /* 0x000fe20000100800 */
[----:B0-----:R-:W4:Y:S01]  /*22360*/  LDL.64 R24, [R1+0x80] ;  /* 0x0000800001187983 */ /* 0x001f220000100a00 */
[----:B------:R-:W-:Y:S01]  /*22370*/  STL [R1+0x3138], R0 ;  /* 0x0031380001007387 */ /* 0x000fe20000100800 */
        /* <DEDUP_REMOVED lines=12> */
[----:B------:R-:W-:Y:S03]  /*22440*/  STL.64 [R1+0x1028], R18 ;  /* 0x0010281201007387 */ /* 0x000fe60000100a00 */
[----:B0-----:R-:W2:Y:S02]  /*22450*/  LDL.LU.64 R16, [R1+0x3210] ;  /* 0x0032100001107983 */ /* 0x001ea40000300a00 */
[----:B--2---:R-:W-:Y:S01]  /*22460*/  HMMA.16816.F32 R8, R20, R16, R8 ;  /* 0x000000101408723c */ /* 0x004fe20000001808 */
[----:B------:R-:W-:Y:S02]  /*22470*/  IMAD.MOV.U32 R7, RZ, RZ, R16 ;  /* 0x000000ffff077224 */ /* 0x000fe400078e0010 */
[----:B------:R-:W-:Y:S11]  /*22480*/  IMAD.MOV.U32 R6, RZ, RZ, R17 ;  /* 0x000000ffff067224 */ /* 0x000ff600078e0011 */
[----:B------:R-:W-:Y:S09]  /*22490*/  @!UPT UIADD3 URZ, URZ, URZ, URZ ;  /* 0x0000003f3f3ff290 */ /* 0x000ff2000fffe03f */
[----:B------:R0:W-:Y:S01]  /*224a0*/  STL.64 [R1+0x1010], R8 ;  /* 0x0010100801007387 */ /* 0x0001e20000100a00 */
[----:B------:R-:W-:Y:S03]  /*224b0*/  STL.64 [R1+0x1018], R10 ;  /* 0x0010180a01007387 */ /* 0x000fe60000100a00 */
[----:B0-----:R-:W2:Y:S01]  /*224c0*/  LDL.LU.64 R8, [R1+0x3208] ;  /* 0x0032080001087983 */ /* 0x001ea20000300a00 */
[----:B------:R-:W3:Y:S02]  /*224d0*/  LDL.LU.64 R16, [R1+0x3200] ;  /* 0x0032000001107983 */ /* 0x000ee40000300a00 */
[----:B------:R-:W-:Y:S02]  /*224e0*/  STL [R1+0x313c], R7 ;  /* 0x00313c0701007387 */ /* 0x000fe40000100800 */
[----:B------:R-:W-:Y:S01]  /*224f0*/  STL [R1+0x31e8], R6 ;  /* 0x0031e80601007387 */ /* 0x000fe20000100800 */
[----:B------:R0:W-:Y:S04]  /*22500*/  STL.64 [R1+0x31e0], R4 ;  /* 0x0031e00401007387 */ /* 0x0001e80000100a00 */
[----:B0-----:R-:W2:Y:S01]  /*22510*/  LDL.LU.64 R4, [R1+0x1000] ;  /* 0x0010000001047983 */ /* 0x001ea20000300a00 */
[----:B------:R-:W2:Y:S02]  /*22520*/  LDL.LU.64 R6, [R1+0x1008] ;  /* 0x0010080001067983 */ /* 0x000ea40000300a00 */
[----:B----4-:R-:W-:-:S02]  /*22530*/  IMAD.MOV.U32 R2, RZ, RZ, R25 ;  /* 0x000000ffff027224 */ /* 0x010fc400078e0019 */
[----:B------:R-:W-:Y:S01]  /*22540*/  IMAD.MOV.U32 R3, RZ, RZ, R24 ;  /* 0x000000ffff037224 */ /* 0x000fe200078e0018 */
[C---:B--2---:R-:W-:Y:S11]  /*22550*/  HMMA.16816.F32 R4, R20.reuse, R24, R4 ;  /* 0x000000181404723c */ /* 0x044ff60000001804 */
[----:B------:R-:W-:Y:S11]  /*22560*/  @!UPT UIADD3 URZ, URZ, URZ, URZ ;  /* 0x0000003f3f3ff290 */ /* 0x000ff6000fffe03f */
[----:B------:R-:W-:Y:S01]  /*22570*/  @!UPT UIADD3 URZ, URZ, URZ, URZ ;  /* 0x0000003f3f3ff290 */ /* 0x000fe2000fffe03f */
[----:B------:R-:W-:Y:S01]  /*22580*/  STL.64 [R1+0x1000], R4 ;  /* 0x0010000401007387 */ /* 0x000fe20000100a00 */
[----:B------:R3:W-:Y:S02]  /*22590*/  STL.64 [R1+0x1008], R6 ;  /* 0x0010080601007387 */ /* 0x0007e40000100a00 */
[----:B---3--:R-:W-:Y:S01]  /*225a0*/  HMMA.16816.F32 R4, R20, R16, R12 ;  /* 0x000000101404723c */ /* 0x008fe2000000180c */
[----:B------:R-:W-:Y:S01]  /*225b0*/  STL [R1+0x3174], R2 ;  /* 0x0031740201007387 */ /* 0x000fe20000100800 */
[----:B------:R-:W-:Y:S11]  /*225c0*/  STL [R1+0x3170], R3 ;  /* 0x0031700301007387 */ /* 0x000ff60000100800 */
[----:B------:R-:W-:Y:S10]  /*225d0*/  @!UPT UIADD3 URZ, URZ, URZ, URZ ;  /* 0x0000003f3f3ff290 */ /* 0x000ff4000fffe03f */
[----:B------:R0:W-:Y:S01]  /*225e0*/  STL.64 [R1+0xe40], R4 ;  /* 0x000e400401007387 */ /* 0x0001e20000100a00 */
[----:B------:R1:W-:Y:S03]  /*225f0*/  STL.64 [R1+0xe48], R6 ;  /* 0x000e480601007387 */ /* 0x0003e60000100a00 */
[----:B0-----:R-:W2:Y:S01]  /*22600*/  LDL.LU.64 R4, [R1+0xe20] ;  /* 0x000e200001047983 */ /* 0x001ea20000300a00 */
[----:B-1----:R-:W3:Y:S03]  /*22610*/  LDL.LU.64 R6, [R1+0xe28] ;  /* 0x000e280001067983 */ /* 0x002ee60000300a00 */
[----:B---3--:R-:W-:Y:S01]  /*22620*/  STL.64 [R1+0x31f8], R6 ;  /* 0x0031f80601007387 */ /* 0x008fe20000100a00 */
[----:B--2---:R0:W-:Y:S03]  /*22630*/  STL.64 [R1+0x31f0], R4 ;  /* 0x0031f00401007387 */ /* 0x0041e60000100a00 */
[----:B0-----:R-:W2:Y:S01]  /*22640*/  LDL.LU.64 R4, [R1+0xe30] ;  /* 0x000e300001047983 */ /* 0x001ea20000300a00 */
[----:B------:R-:W2:Y:S02]  /*22650*/  LDL.LU.64 R6, [R1+0xe38] ;  /* 0x000e380001067983 */ /* 0x000ea40000300a00 */
[----:B------:R-:W3:Y:S02]  /*22660*/  LDL.LU.64 R24, [R1+0xe10] ;  /* 0x000e100001187983 */ /* 0x000ee40000300a00 */
[----:B------:R-:W4:Y:S02]  /*22670*/  LDL.LU.64 R26, [R1+0xe18] ;  /* 0x000e1800011a7983 */ /* 0x000f240000300a00 */
[----:B----4-:R-:W-:Y:S01]  /*22680*/  STL.64 [R1+0x31d8], R26 ;  /* 0x0031d81a01007387 */ /* 0x010fe20000100a00 */
[----:B---3--:R0:W-:Y:S03]  /*22690*/  STL.64 [R1+0x31d0], R24 ;  /* 0x0031d01801007387 */ /* 0x0081e60000100a00 */
[----:B0-----:R-:W3:Y:S01]  /*226a0*/  LDL.64 R24, [R1+0x50] ;  /* 0x0000500001187983 */ /* 0x001ee20000100a00 */
[----:B------:R-:W4:Y:S02]  /*226b0*/  LDL.LU.64 R12, [R1+0xe00] ;  /* 0x000e0000010c7983 */ /* 0x000f240000300a00 */
[----:B------:R-:W2:Y:S02]  /*226c0*/  LDL.LU.64 R14, [R1+0xe08] ;  /* 0x000e0800010e7983 */ /* 0x000ea40000300a00 */
[----:B------:R-:W-:-:S02]  /*226d0*/  IMAD.MOV.U32 R11, RZ, RZ, R16 ;  /* 0x000000ffff0b7224 */ /* 0x000fc400078e0010 */
[----:B------:R-:W-:Y:S01]  /*226e0*/  IMAD.MOV.U32 R10, RZ, RZ, R17 ;  /* 0x000000ffff0a7224 */ /* 0x000fe200078e0011 */
[----:B--2---:R-:W-:Y:S01]  /*226f0*/  STL.64 [R1+0x31c8], R14 ;  /* 0x0031c80e01007387 */ /* 0x004fe20000100a00 */
[----:B----4-:R0:W-:Y:S02]  /*22700*/  STL.64 [R1+0x31c0], R12 ;  /* 0x0031c00c01007387 */ /* 0x0101e40000100a00 */
[----:B------:R-:W2:Y:S01]  /*22710*/  LDL.64 R16, [R1] ;  /* 0x0000000001107983 */ /* 0x000ea20000100a00 */
[----:B0-----:R-:W4:Y:S04]  /*22720*/  LDL.64 R12, [R1+0x40] ;  /* 0x00004000010c7983 */ /* 0x001f280000100a00 */
[----:B--2---:R0:W-:Y:S04]  /*22730*/  STL.64 [R1+0x31a8], R16 ;  /* 0x0031a81001007387 */ /* 0x0041e80000100a00 */
[----:B0-----:R-:W2:Y:S04]  /*22740*/  LDL.64 R16, [R1+0x20] ;  /* 0x0000200001107983 */ /* 0x001ea80000100a00 */
[----:B--2---:R0:W-:Y:S04]  /*22750*/  STL.64 [R1+0x31b8], R16 ;  /* 0x0031b81001007387 */ /* 0x0041e80000100a00 */
[----:B0-----:R-:W2:Y:S01]  /*22760*/  LDL.64 R16, [R1+0x30] ;  /* 0x0000300001107983 */ /* 0x001ea20000100a00 */
[----:B------:R-:W-:Y:S02]  /*22770*/  STL.64 [R1+0x3168], R10 ;  /* 0x0031680a01007387 */ /* 0x000fe40000100a00 */
[----:B------:R0:W-:Y:S02]  /*22780*/  STL.64 [R1+0x3160], R8 ;  /* 0x0031600801007387 */ /* 0x0001e40000100a00 */
[----:B0-----:R-:W2:Y:S04]  /*22790*/  LDL.64 R8, [R1+0x10] ;  /* 0x0000100001087983 */ /* 0x001ea80000100a00 */
[----:B--2---:R0:W-:Y:S04]  /*227a0*/  STL.64 [R1+0x31b0], R8 ;  /* 0x0031b00801007387 */ /* 0x0041e80000100a00 */
[----:B0-----:R-:W2:Y:S02]  /*227b0*/  LDL.64 R8, [R1+0x60] ;  /* 0x0000600001087983 */ /* 0x001ea40000100a00 */
[C---:B--2---:R-:W-:Y:S11]  /*227c0*/  HMMA.16816.F32 R4, R20.reuse, R8, R4 ;  /* 0x000000081404723c */ /* 0x044ff60000001804 */
[----:B------:R-:W-:Y:S11]  /*227d0*/  @!UPT UIADD3 URZ, URZ, URZ, URZ ;  /* 0x0000003f3f3ff290 */ /* 0x000ff6000fffe03f */
[----:B------:R-:W-:Y:S01]  /*227e0*/  @!UPT UIADD3 URZ, URZ, URZ, URZ ;  /* 0x0000003f3f3ff290 */ /* 0x000fe2000fffe03f */
[----:B------:R-:W-:Y:S01]  /*227f0*/  STL.64 [R1+0xe30], R4 ;  /* 0x000e300401007387 */ /* 0x000fe20000100a00 */
[----:B------:R0:W-:Y:S03]  /*22800*/  STL.64 [R1+0xe38], R6 ;  /* 0x000e380601007387 */ /* 0x0001e60000100a00 */
[----:B0-----:R-:W2:Y:S01]  /*22810*/  LDL.LU.64 R6, [R1+0x31f8] ;  /* 0x0031f80001067983 */ /* 0x001ea20000300a00 */
[----:B------:R-:W2:Y:S02]  /*22820*/  LDL.LU.64 R4, [R1+0x31f0] ;  /* 0x0031f00001047983 */ /* 0x000ea40000300a00 */
[----:B------:R-:W-:Y:S02]  /*22830*/  IMAD.MOV.U32 R29, RZ, RZ, R8 ;  /* 0x000000ffff1d7224 */ /* 0x000fe400078e0008 */
[----:B------:R-:W-:Y:S02]  /*22840*/  IMAD.MOV.U32 R28, RZ, RZ, R9 ;  /* 0x000000ffff1c7224 */ /* 0x000fe400078e0009 */
[----:B------:R-:W4:Y:S01]  /*22850*/  LDL.LU.64 R8, [R1+0xdf0] ;  /* 0x000df00001087983 */ /* 0x000f220000300a00 */
[----:B------:R-:W4:Y:S02]  /*22860*/  LDL.LU.64 R10, [R1+0xdf8] ;  /* 0x000df800010a7983 */ /* 0x000f240000300a00 */
[----:B---3--:R-:W-:Y:S01]  /*22870*/  IMAD.MOV.U32 R0, RZ, RZ, R25 ;  /* 0x000000ffff007224 */ /* 0x008fe200078e0019 */
[C---:B--2---:R-:W-:Y:S11]  /*22880*/  HMMA.16816.F32 R4, R20.reuse, R24, R4 ;  /* 0x000000181404723c */ /* 0x044ff60000001804 */
[----:B------:R-:W-:Y:S11]  /*22890*/  @!UPT UIADD3 URZ, URZ, URZ, URZ ;  /* 0x0000003f3f3ff290 */ /* 0x000ff6000fffe03f */
[----:B------:R-:W-:Y:S01]  /*228a0*/  @!UPT UIADD3 URZ, URZ, URZ, URZ ;  /* 0x0000003f3f3ff290 */ /* 0x000fe2000fffe03f */
[----:B------:R-:W-:Y:S01]  /*228b0*/  STL.64 [R1+0xe20], R4 ;  /* 0x000e200401007387 */ /* 0x000fe20000100a00 */
[----:B------:R0:W-:Y:S03]  /*228c0*/  STL.64 [R1+0xe28], R6 ;  /* 0x000e280601007387 */ /* 0x0001e60000100a00 */
[----:B0-----:R-:W2:Y:S01]  /*228d0*/  LDL.LU R6, [R1+0x31e8] ;  /* 0x0031e80001067983 */ /* 0x001ea20000300800 */
[----:B------:R-:W3:Y:S02]  /*228e0*/  LDL.LU.64 R4, [R1+0x31e0] ;  /* 0x0031e00001047983 */ /* 0x000ee40000300a00 */
[----:B------:R-:W-:Y:S02]  /*228f0*/  IMAD.MOV.U32 R7, RZ, RZ, R24 ;  /* 0x000000ffff077224 */ /* 0x000fe400078e0018 */
[----:B------:R-:W4:Y:S01]  /*22900*/  LDL.LU.64 R26, [R1+0x31d8] ;  /* 0x0031d800011a7983 */ /* 0x000f220000300a00 */
[----:B------:R-:W4:Y:S02]  /*22910*/  LDL.LU.64 R24, [R1+0x31d0] ;  /* 0x0031d00001187983 */ /* 0x000f240000300a00 */
[C---:B----4-:R-:W-:Y:S02]  /*22920*/  HMMA.16816.F32 R24, R20.reuse, R12, R24 ;  /* 0x0000000c1418723c */ /* 0x050fe40000001818 */
[----:B--2---:R-:W-:Y:S01]  /*22930*/  STL.64 [R1+0x3158], R6 ;  /* 0x0031580601007387 */ /* 0x004fe20000100a00 */
[----:B---3--:R0:W-:Y:S03]  /*22940*/  STL.64 [R1+0x3150], R4 ;  /* 0x0031500401007387 */ /* 0x0081e60000100a00 */
[----:B0-----:R-:W2:Y:S01]  /*22950*/  LDL.LU.64 R4, [R1+0xde0] ;  /* 0x000de00001047983 */ /* 0x001ea20000300a00 */
[----:B------:R-:W2:Y:S11]  /*22960*/  LDL.LU.64 R6, [R1+0xde8] ;  /* 0x000de80001067983 */ /* 0x000eb60000300a00 */
[----:B------:R-:W-:Y:S05]  /*22970*/  @!UPT UIADD3 URZ, URZ, URZ, URZ ;  /* 0x0000003f3f3ff290 */ /* 0x000fea000fffe03f */
[----:B------:R-:W-:Y:S01]  /*22980*/  STL.64 [R1+0xe10], R24 ;  /* 0x000e101801007387 */ /* 0x000fe20000100a00 */
[----:B------:R0:W-:Y:S02]  /*22990*/  STL.64 [R1+0xe18], R26 ;  /* 0x000e181a01007387 */ /* 0x0001e40000100a00 */
[----:B------:R-:W3:Y:S02]  /*229a0*/  LDL.LU.64 R14, [R1+0x31c8] ;  /* 0x0031c800010e7983 */ /* 0x000ee40000300a00 */
[----:B0-----:R-:W-:Y:S02]  /*229b0*/  IMAD.MOV.U32 R26, RZ, RZ, R12 ;  /* 0x000000ffff1a7224 */ /* 0x001fe400078e000c */
[----:B------:R-:W-:Y:S02]  /*229c0*/  IMAD.MOV.U32 R27, RZ, RZ, R13 ;  /* 0x000000ffff1b7224 */ /* 0x000fe400078e000d */
[----:B------:R-:W3:Y:S02]  /*229d0*/  LDL.LU.64 R12, [R1+0x31c0] ;  /* 0x0031c000010c7983 */ /* 0x000ee40000300a00 */
[C---:B---3--:R-:W-:Y:S11]  /*229e0*/  HMMA.16816.F32 R12, R20.reuse, R16, R12 ;  /* 0x00000010140c723c */ /* 0x048ff6000000180c */
[----:B------:R-:W-:Y:S11]  /*229f0*/  @!UPT UIADD3 URZ, URZ, URZ, URZ ;  /* 0x0000003f3f3ff290 */ /* 0x000ff6000fffe03f */
[----:B------:R-:W-:Y:S01]  /*22a00*/  @!UPT UIADD3 URZ, URZ, URZ, URZ ;  /* 0x0000003f3f3ff290 */ /* 0x000fe2000fffe03f */
[----:B------:R-:W-:Y:S01]  /*22a10*/  STL.64 [R1+0xe00], R12 ;  /* 0x000e000c01007387 */ /* 0x000fe20000100a00 */
[----:B------:R0:W-:Y:S02]  /*22a20*/  STL.64 [R1+0xe08], R14 ;  /* 0x000e080e01007387 */ /* 0x0001e40000100a00 */
[----:B0-----:R-:W-:Y:S02]  /*22a30*/  IMAD.MOV.U32 R15, RZ, RZ, R16 ;  /* 0x000000ffff0f7224 */ /* 0x001fe400078e0010 */
[----:B------:R-:W-:Y:S02]  /*22a40*/  IMAD.MOV.U32 R14, RZ, RZ, R17 ;  /* 0x000000ffff0e7224 */ /* 0x000fe400078e0011 */
[----:B------:R-:W3:Y:S03]  /*22a50*/  LDL.LU.64 R16, [R1+0x31b8] ;  /* 0x0031b80001107983 */ /* 0x000ee60000300a00 */
[----:B------:R0:W-:Y:S02]  /*22a60*/  STL.64 [R1+0x31a0], R14 ;  /* 0x0031a00e01007387 */ /* 0x0001e40000100a00 */
[----:B------:R-:W4:Y:S01]  /*22a70*/  LDL.LU.64 R12, [R1+0xdd0] ;  /* 0x000dd000010c7983 */ /* 0x000f220000300a00 */
[----:B0-----:R-:W4:Y:S01]  /*22a80*/  LDL.LU.64 R14, [R1+0xdd8] ;  /* 0x000dd800010e7983 */ /* 0x001f220000300a00 */
[----:B---3--:R-:W-:Y:S01]  /*22a90*/  HMMA.16816.F32 R8, R20, R16, R8 ;  /* 0x000000101408723c */ /* 0x008fe20000001808 */
[----:B------:R-:W-:-:S02]  /*22aa0*/  IMAD.MOV.U32 R24, RZ, RZ, R16 ;  /* 0x000000ffff187224 */ /* 0x000fc400078e0010 */
[----:B------:R-:W-:Y:S11]  /*22ab0*/  IMAD.MOV.U32 R25, RZ, RZ, R17 ;  /* 0x000000ffff197224 */ /* 0x000ff600078e0011 */
[----:B------:R-:W-:Y:S09]  /*22ac0*/  @!UPT UIADD3 URZ, URZ, URZ, URZ ;  /* 0x0000003f3f3ff290 */ /* 0x000ff2000fffe03f */
[----:B------:R0:W-:Y:S01]  /*22ad0*/  STL.64 [R1+0xdf0], R8 ;  /* 0x000df00801007387 */ /* 0x0001e20000100a00 */
[----:B------:R-:W-:Y:S03]  /*22ae0*/  STL.64 [R1+0xdf8], R10 ;  /* 0x000df80a01007387 */ /* 0x000fe60000100a00 */
[----:B0-----:R-:W2:Y:S01]  /*22af0*/  LDL.LU.64 R8, [R1+0x31b0] ;  /* 0x0031b00001087983 */ /* 0x001ea20000300a00 */
[----:B------:R-:W4:Y:S02]  /*22b00*/  LDL.LU.64 R16, [R1+0x31a8] ;  /* 0x0031a80001107983 */ /* 0x000f240000300a00 */
[----:B------:R-:W-:Y:S02]  /*22b10*/  STL.64 [R1+0x3188], R26 ;  /* 0x0031881a01007387 */ /* 0x000fe40000100a00 */
[----:B------:R0:W-:Y:S02]  /*22b20*/  STL.64 [R1+0x3180], R24 ;  /* 0x0031801801007387 */ /* 0x0001e40000100a00 */
[----:B0-----:R-:W3:Y:S01]  /*22b30*/  LDL.LU.64 R24, [R1+0xdc0] ;  /* 0x000dc00001187983 */ /* 0x001ee20000300a00 */
[----:B------:R-:W3:Y:S01]  /*22b40*/  LDL.LU.64 R26, [R1+0xdc8] ;  /* 0x000dc800011a7983 */ /* 0x000ee20000300a00 */
[C---:B--2---:R-:W-:Y:S08]  /*22b50*/  HMMA.16816.F32 R4, R20.reuse, R8, R4 ;  /* 0x000000081404723c */ /* 0x044ff00000001804 */
[----:B----4-:R-:W-:Y:S01]  /*22b60*/  HMMA.16816.F32 R12, R20, R16, R12 ;  /* 0x00000010140c723c */ /* 0x010fe2000000180c */
[----:B------:R-:W-:-:S02]  /*22b70*/  IMAD.MOV.U32 R2, RZ, RZ, R8 ;  /* 0x000000ffff027224 */ /* 0x000fc400078e0008 */
[----:B------:R-:W-:Y:S11]  /*22b80*/  IMAD.MOV.U32 R3, RZ, RZ, R9 ;  /* 0x000000ffff037224 */ /* 0x000ff600078e0009 */
[----:B------:R-:W-:Y:S01]  /*22b90*/  @!UPT UIADD3 URZ, URZ, URZ, URZ ;  /* 0x0000003f3f3ff290 */ /* 0x000fe2000fffe03f */
[----:B------:R0:W-:Y:S01]  /*22ba0*/  STL.64 [R1+0xde0], R4 ;  /* 0x000de00401007387 */ /* 0x0001e20000100a00 */
[----:B------:R1:W-:Y:S02]  /*22bb0*/  STL.64 [R1+0xde8], R6 ;  /* 0x000de80601007387 */ /* 0x0003e40000100a00 */
[----:B------:R-:W2:Y:S02]  /*22bc0*/  LDL.LU.64 R8, [R1+0xdb0] ;  /* 0x000db00001087983 */ /* 0x000ea40000300a00 */
[----:B------:R-:W2:Y:S01]  /*22bd0*/  LDL.LU.64 R10, [R1+0xdb8] ;  /* 0x000db800010a7983 */ /* 0x000ea20000300a00 */
[----:B0-----:R-:W4:Y:S01]  /*22be0*/  LDL.LU.64 R4, [R1+0xda0] ;  /* 0x000da00001047983 */ /* 0x001f220000300a00 */
[----:B-1----:R-:W4:Y:S02]  /*22bf0*/  LDL.LU.64 R6, [R1+0xda8] ;  /* 0x000da80001067983 */ /* 0x002f240000300a00 */
[----:B------:R0:W-:Y:S02]  /*22c00*/  STL.64 [R1+0xdd0], R12 ;  /* 0x000dd00c01007387 */ /* 0x0001e40000100a00 */
[----:B------:R1:W-:Y:S02]  /*22c10*/  STL.64 [R1+0xdd8], R14 ;  /* 0x000dd80e01007387 */ /* 0x0003e40000100a00 */
[----:B0-----:R-:W-:Y:S01]  /*22c20*/  IMAD.MOV.U32 R12, RZ, RZ, R16 ;  /* 0x000000ffff0c7224 */ /* 0x001fe200078e0010 */
[----:B-1----:R-:W2:Y:S01]  /*22c30*/  LDL.LU.64 R14, [R1+0x31a0] ;  /* 0x0031a000010e7983 */ /* 0x002ea20000300a00 */
[----:B------:R-:W-:-:S02]  /*22c40*/  IMAD.MOV.U32 R13, RZ, RZ, R17 ;  /* 0x000000ffff0d7224 */ /* 0x000fc400078e0011 */
[----:B------:R-:W2:Y:S02]  /*22c50*/  LDL.LU.64 R18, [R1+0x3198] ;  /* 0x0031980001127983 */ /* 0x000ea40000300a00 */
[----:B------:R-:W3:Y:S02]  /*22c60*/  LDL.LU.64 R16, [R1+0x3190] ;  /* 0x0031900001107983 */ /* 0x000ee40000300a00 */
[----:B---3--:R-:W-:Y:S11]  /*22c70*/  HMMA.16816.F32 R24, R20, R16, R24 ;  /* 0x000000101418723c */ /* 0x008ff60000001818 */
[----:B------:R-:W-:Y:S11]  /*22c80*/  @!UPT UIADD3 URZ, URZ, URZ, URZ ;  /* 0x0000003f3f3ff290 */ /* 0x000ff6000fffe03f */
[----:B------:R-:W-:Y:S01]  /*22c90*/  @!UPT UIADD3 URZ, URZ, URZ, URZ ;  /* 0x0000003f3f3ff290 */ /* 0x000fe2000fffe03f */
[----:B------:R-:W-:Y:S01]  /*22ca0*/  STL.64 [R1+0xdc0], R24 ;  /* 0x000dc01801007387 */ /* 0x000fe20000100a00 */
[----:B------:R0:W-:Y:S03]  /*22cb0*/  STL.64 [R1+0xdc8], R26 ;  /* 0x000dc81a01007387 */ /* 0x0001e60000100a00 */
[----:B0-----:R-:W3:Y:S01]  /*22cc0*/  LDL.LU.64 R26, [R1+0x3188] ;  /* 0x00318800011a7983 */ /* 0x001ee20000300a00 */
[----:B------:R-:W3:Y:S02]  /*22cd0*/  LDL.LU.64 R24, [R1+0x3180] ;  /* 0x0031800001187983 */ /* 0x000ee40000300a00 */
[----:B--2---:R-:W-:Y:S02]  /*22ce0*/  STL.64 [R1+0x3068], R18 ;  /* 0x0030681201007387 */ /* 0x004fe40000100a00 */
[----:B------:R0:W-:Y:S02]  /*22cf0*/  STL.64 [R1+0x3060], R16 ;  /* 0x0030601001007387 */ /* 0x0001e40000100a00 */
[----:B0-----:R-:W-:-:S02]  /*22d00*/  IMAD.MOV.U32 R16, RZ, RZ, R12 ;  /* 0x000000ffff107224 */ /* 0x001fc400078e000c */
[----:B------:R-:W-:Y:S01]  /*22d10*/  IMAD.MOV.U32 R17, RZ, RZ, R13 ;  /* 0x000000ffff117224 */ /* 0x000fe200078e000d */
[----:B------:R-:W2:Y:S01]  /*22d20*/  LDL.LU R12, [R1+0x317c] ;  /* 0x00317c00010c7983 */ /* 0x000ea20000300800 */
[----:B------:R-:W2:Y:S03]  /*22d30*/  LDL.LU R13, [R1+0x3178] ;  /* 0x00317800010d7983 */ /* 0x000ea60000300800 */
[----:B------:R0:W-:Y:S02]  /*22d40*/  STL.64 [R1+0x3078], R16 ;  /* 0x0030781001007387 */ /* 0x0001e40000100a00 */
[----:B0-----:R-:W-:Y:S02]  /*22d50*/  IMAD.MOV.U32 R16, RZ, RZ, R2 ;  /* 0x000000ffff107224 */ /* 0x001fe400078e0002 */
[----:B------:R-:W-:Y:S01]  /*22d60*/  IMAD.MOV.U32 R17, RZ, RZ, R3 ;  /* 0x000000ffff117224 */ /* 0x000fe200078e0003 */
[----:B------:R-:W3:Y:S01]  /*22d70*/  LDL.LU R2, [R1+0x3174] ;  /* 0x0031740001027983 */ /* 0x000ee20000300800 */
[----:B------:R-:W3:Y:S03]  /*22d80*/  LDL.LU R3, [R1+0x3170] ;  /* 0x0031700001037983 */ /* 0x000ee60000300800 */
[----:B------:R0:W-:Y:S04]  /*22d90*/  STL.64 [R1+0x3090], R16 ;  /* 0x0030901001007387 */ /* 0x0001e80000100a00 */
[----:B0-----:R-:W3:Y:S01]  /*22da0*/  LDL.64 R16, [R1+0xa0] ;  /* 0x0000a00001107983 */ /* 0x001ee20000100a00 */
[C---:B--2---:R-:W-:Y:S03]  /*22db0*/  HMMA.16816.F32 R8, R20.reuse, R12, R8 ;  /* 0x0000000c1408723c */ /* 0x044fe60000001808 */
[----:B---3--:R0:W-:Y:S04]  /*22dc0*/  STL.64 [R1+0x3130], R16 ;  /* 0x0031301001007387 */ /* 0x0081e80000100a00 */
[----:B0-----:R-:W2:Y:S01]  /*22dd0*/  LDL.LU.64 R16, [R1+0x8d0] ;  /* 0x0008d00001107983 */ /* 0x001ea20000300a00 */
[----:B------:R-:W2:Y:S11]  /*22de0*/  LDL.LU.64 R18, [R1+0x8d8] ;  /* 0x0008d80001127983 */ /* 0x000eb60000300a00 */
[----:B------:R-:W-:Y:S04]  /*22df0*/  @!UPT UIADD3 URZ, URZ, URZ, URZ ;  /* 0x0000003f3f3ff290 */ /* 0x000fe8000fffe03f */
[----:B------:R-:W-:Y:S02]  /*22e00*/  STL.64 [R1+0xdb0], R8 ;  /* 0x000db00801007387 */ /* 0x000fe40000100a00 */
[----:B------:R0:W-:Y:S02]  /*22e10*/  STL.64 [R1+0xdb8], R10 ;  /* 0x000db80a01007387 */ /* 0x0001e40000100a00 */
[----:B0-----:R-:W3:Y:S01]  /*22e20*/  LDL.LU.64 R10, [R1+0x3168] ;  /* 0x00316800010a7983 */ /* 0x001ee20000300a00 */
[----:B------:R-:W4:Y:S02]  /*22e30*/  LDL.LU.64 R8, [R1+0x3160] ;  /* 0x0031600001087983 */ /* 0x000f240000300a00 */
[----:B------:R-:W-:Y:S01]  /*22e40*/  STL.64 [R1+0x3058], R12 ;  /* 0x0030580c01007387 */ /* 0x000fe20000100a00 */
[C---:B----4-:R-:W-:Y:S11]  /*22e50*/  HMMA.16816.F32 R4, R20.reuse, R8, R4 ;  /* 0x000000081404723c */ /* 0x050ff60000001804 */
[----:B------:R-:W-:Y:S11]  /*22e60*/  @!UPT UIADD3 URZ, URZ, URZ, URZ ;  /* 0x0000003f3f3ff290 */ /* 0x000ff6000fffe03f */
[----:B------:R-:W-:Y:S01]  /*22e70*/  @!UPT UIADD3 URZ, URZ, URZ, URZ ;  /* 0x0000003f3f3ff290 */ /* 0x000fe2000fffe03f */
[----:B------:R-:W-:Y:S01]  /*22e80*/  STL.64 [R1+0xda0], R4 ;  /* 0x000da00401007387 */ /* 0x000fe20000100a00 */
[----:B------:R0:W-:Y:S03]  /*22e90*/  STL.64 [R1+0xda8], R6 ;  /* 0x000da80601007387 */ /* 0x0001e60000100a00 */
[----:B0-----:R-:W4:Y:S01]  /*22ea0*/  LDL.LU.64 R6, [R1+0x3158] ;  /* 0x0031580001067983 */ /* 0x001f220000300a00 */
        /* <DEDUP_REMOVED lines=9> */
[----:B------:R-:W-:Y:S01]  /*22f40*/  IMAD.MOV.U32 R21, RZ, RZ, R25 ;  /* 0x000000ffff157224 */ /* 0x000fe200078e0019 */
[----:B------:R-:W2:Y:S01]  /*22f50*/  LDL.LU R24, [R1+0x314c] ;  /* 0x00314c0001187983 */ /* 0x000ea20000300800 */
[----:B------:R-:W2:Y:S03]  /*22f60*/  LDL.LU R25, [R1+0x3148] ;  /* 0x0031480001197983 */ /* 0x000ea60000300800 */
[----:B------:R0:W-:Y:S01]  /*22f70*/  STL.64 [R1+0x3098], R20 ;  /* 0x0030981401007387 */ /* 0x0001e20000100a00 */
[----:B------:R-:W2:Y:S02]  /*22f80*/  LDL.LU.64 R12, [R1+0x700] ;  /* 0x00070000010c7983 */ /* 0x000ea40000300a00 */
[----:B0-----:R-:W-:-:S02]  /*22f90*/  IMAD.MOV.U32 R20, RZ, RZ, R15 ;  /* 0x000000ffff147224 */ /* 0x001fc400078e000f */
[----:B------:R-:W-:Y:S02]  /*22fa0*/  IMAD.MOV.U32 R21, RZ, RZ, R14 ;  /* 0x000000ffff157224 */ /* 0x000fe400078e000e */
[----:B------:R-:W2:Y:S03]  /*22fb0*/  LDL.LU.64 R14, [R1+0x708] ;  /* 0x00070800010e7983 */ /* 0x000ea60000300a00 */
[----:B------:R0:W-:Y:S02]  /*22fc0*/  STL.64 [R1+0x30b0], R20 ;  /* 0x0030b01401007387 */ /* 0x0001e40000100a00 */
[----:B0-----:R-:W-:Y:S02]  /*22fd0*/  IMAD.MOV.U32 R20, RZ, RZ, R26 ;  /* 0x000000ffff147224 */ /* 0x001fe400078e001a */
[----:B------:R-:W-:Y:S01]  /*22fe0*/  IMAD.MOV.U32 R21, RZ, RZ, R27 ;  /* 0x000000ffff157224 */ /* 0x000fe200078e001b */
[----:B------:R-:W2:Y:S01]  /*22ff0*/  LDL.LU R26, [R1+0x3144] ;  /* 0x00314400011a7983 */ /* 0x000ea20000300800 */
[----:B------:R-:W2:Y:S03]  /*23000*/  LDL.LU R27, [R1+0x3140] ;  /* 0x00314000011b7983 */ /* 0x000ea60000300800 */
[----:B------:R4:W-:Y:S02]  /*23010*/  STL.64 [R1+0x30c8], R20 ;  /* 0x0030c81401007387 */ /* 0x0009e40000100a00 */
[----:B----4-:R-:W-:-:S02]  /*23020*/  IMAD.MOV.U32 R20, RZ, RZ, R7 ;  /* 0x000000ffff147224 */ /* 0x010fc400078e0007 */
[----:B------:R-:W-:Y:S01]  /*23030*/  IMAD.MOV.U32 R21, RZ, RZ, R0 ;  /* 0x000000ffff157224 */ /* 0x000fe200078e0000 */
[----:B------:R-:W4:Y:S01]  /*23040*/  LDL.LU R7, [R1+0x313c] ;  /* 0x00313c0001077983 */ /* 0x000f220000300800 */
[----:B------:R-:W2:Y:S03]  /*23050*/  LDL.LU R0, [R1+0x3138] ;  /* 0x0031380001007983 */ /* 0x000ea60000300800 */
[----:B------:R0:W-:Y:S04]  /*23060*/  STL.64 [R1+0x30e0], R20 ;  /* 0x0030e01401007387 */ /* 0x0001e80000100a00 */
[----:B0-----:R-:W2:Y:S04]  /*23070*/  LDL R20, [R1+0xb0] ;  /* 0x0000b00001147983 */ /* 0x001ea80000100800 */
[----:B------:R-:W2:Y:S01]  /*23080*/  LDL R21, [R1+0xb4] ;  /* 0x0000b40001157983 */ /* 0x000ea20000100800 */
[----:B------:R-:W-:Y:S02]  /*23090*/  STL.64 [R1+0x3070], R4 ;  /* 0x0030700401007387 */ /* 0x000fe40000100a00 */
[----:B---3--:R-:W-:-:S02]  /*230a0*/  IMAD.MOV.U32 R8, RZ, RZ, R11 ;  /* 0x000000ffff087224 */ /* 0x008fc400078e000b */
[----:B------:R-:W-:Y:S01]  /*230b0*/  IMAD.MOV.U32 R9, RZ, RZ, R10 ;  /* 0x000000ffff097224 */ /* 0x000fe200078e000a */
[----:B--2---:R-:W-:Y:S01]  /*230c0*/  HMMA.16816.F32 R20, R24, R20, R16 ;  /* 0x000000141814723c */ /* 0x004fe20000001810 */
[----:B------:R-:W2:Y:S11]  /*230d0*/  LDL.LU.64 R16, [R1+0x3130] ;  /* 0x0031300001107983 */ /* 0x000eb60000300a00 */
[----:B------:R-:W-:Y:S11]  /*230e0*/  @!UPT UIADD3 URZ, URZ, URZ, URZ ;  /* 0x0000003f3f3ff290 */ /* 0x000ff6000fffe03f */
[----:B------:R0:W-:Y:S01]  /*230f0*/  STL.64 [R1+0x710], R20 ;  /* 0x0007101401007387 */ /* 0x0001e20000100a00 */
[----:B------:R-:W-:Y:S02]  /*23100*/  STL.64 [R1+0x718], R22 ;  /* 0x0007181601007387 */ /* 0x000fe40000100a00 */
[----:B0-----:R-:W-:Y:S02]  /*23110*/  IMAD.MOV.U32 R20, RZ, RZ, R29 ;  /* 0x000000ffff147224 */ /* 0x001fe400078e001d */
[----:B------:R-:W-:-:S05]  /*23120*/  IMAD.MOV.U32 R21, RZ, RZ, R28 ;  /* 0x000000ffff157224 */ /* 0x000fca00078e001c */
[----:B------:R-:W-:Y:S01]  /*23130*/  STL.64 [R1+0x30f8], R20 ;  /* 0x0030f81401007387 */ /* 0x000fe20000100a00 */
[----:B------:R0:W-:Y:S02]  /*23140*/  STL.64 [R1+0x3100], R8 ;  /* 0x0031000801007387 */ /* 0x0001e40000100a00 */
[----:B0-----:R-:W-:Y:S02]  /*23150*/  IMAD.MOV.U32 R8, RZ, RZ, R3 ;  /* 0x000000ffff087224 */ /* 0x001fe400078e0003 */
[----:B------:R-:W-:-:S05]  /*23160*/  IMAD.MOV.U32 R9, RZ, RZ, R2 ;  /* 0x000000ffff097224 */ /* 0x000fca00078e0002 */
[----:B------:R2:W-:Y:S02]  /*23170*/  STL.64 [R1+0x3118], R8 ;  /* 0x0031180801007387 */ /* 0x0005e40000100a00 */
[----:B--2---:R-:W-:Y:S11]  /*23180*/  HMMA.16816.F32 R8, R24, R16, R12 ;  /* 0x000000101808723c */ /* 0x004ff6000000180c */
[----:B------:R-:W-:Y:S11]  /*23190*/  @!UPT UIADD3 URZ, URZ, URZ, URZ ;  /* 0x0000003f3f3ff290 */ /* 0x000ff6000fffe03f */
[----:B------:R-:W-:Y:S01]  /*231a0*/  @!UPT UIADD3 URZ, URZ, URZ, URZ ;  /* 0x0000003f3f3ff290 */ /* 0x000fe2000fffe03f */
[----:B------:R-:W-:Y:S01]  /*231b0*/  STL.64 [R1+0x700], R8 ;  /* 0x0007000801007387 */ /* 0x000fe20000100a00 */
[----:B------:R-:W-:Y:S02]  /*231c0*/  STL.64 [R1+0x708], R10 ;  /* 0x0007080a01007387 */ /* 0x000fe40000100a00 */
[----:B------:R-:W2:Y:S02]  /*231d0*/  LDL.LU.64 R20, [R1+0x6d0] ;  /* 0x0006d00001147983 */ /* 0x000ea40000300a00 */
[----:B------:R-:W3:Y:S02]  /*231e0*/  LDL.LU.64 R22, [R1+0x6d8] ;  /* 0x0006d80001167983 */ /* 0x000ee40000300a00 */
[----:B---3--:R-:W-:Y:S01]  /*231f0*/  STL.64 [R1+0x3110], R22 ;  /* 0x0031101601007387 */ /* 0x008fe20000100a00 */
[----:B--2---:R0:W-:Y:S03]  /*23200*/  STL.64 [R1+0x3108], R20 ;  /* 0x0031081401007387 */ /* 0x0041e60000100a00 */
        /* <DEDUP_REMOVED lines=9> */
[----:B------:R-:W2:Y:S02]  /*232a0*/  LDL.LU.64 R18, [R1+0x688] ;  /* 0x0006880001127983 */ /* 0x000ea40000300a00 */
[----:B--2---:R-:W-:Y:S01]  /*232b0*/  STL.64 [R1+0x30a8], R18 ;  /* 0x0030a81201007387 */ /* 0x004fe20000100a00 */
[----:B---3--:R0:W-:Y:S03]  /*232c0*/  STL.64 [R1+0x30a0], R16 ;  /* 0x0030a01001007387 */ /* 0x0081e60000100a00 */
[----:B0-----:R-:W2:Y:S01]  /*232d0*/  LDL.LU.64 R16, [R1+0x690] ;  /* 0x0006900001107983 */ /* 0x001ea20000300a00 */
[----:B------:R-:W3:Y:S03]  /*232e0*/  LDL.LU.64 R18, [R1+0x698] ;  /* 0x0006980001127983 */ /* 0x000ee60000300a00 */
[----:B---3--:R-:W-:Y:S01]  /*232f0*/  STL.64 [R1+0x30c0], R18 ;  /* 0x0030c01201007387 */ /* 0x008fe20000100a00 */
[----:B--2---:R0:W-:Y:S03]  /*23300*/  STL.64 [R1+0x30b8], R16 ;  /* 0x0030b81001007387 */ /* 0x0041e60000100a00 */
[----:B0-----:R-:W2:Y:S01]  /*23310*/  LDL.LU.64 R16, [R1+0x6a0] ;  /* 0x0006a00001107983 */ /* 0x001ea20000300a00 */
[----:B------:R-:W3:Y:S03]  /*23320*/  LDL.LU.64 R18, [R1+0x6a8] ;  /* 0x0006a80001127983 */ /* 0x000ee60000300a00 */
[----:B---3--:R-:W-:Y:S01]  /*23330*/  STL.64 [R1+0x30d8], R18 ;  /* 0x0030d81201007387 */ /* 0x008fe20000100a00 */
[----:B--2---:R0:W-:Y:S03]  /*23340*/  STL.64 [R1+0x30d0], R16 ;  /* 0x0030d01001007387 */ /* 0x0041e60000100a00 */
[----:B0-----:R-:W2:Y:S01]  /*23350*/  LDL.LU.64 R16, [R1+0x6b0] ;  /* 0x0006b00001107983 */ /* 0x001ea20000300a00 */
[----:B------:R-:W3:Y:S02]  /*23360*/  LDL.LU.64 R18, [R1+0x6b8] ;  /* 0x0006b80001127983 */ /* 0x000ee40000300a00 */
[----:B----4-:R-:W-:-:S02]  /*23370*/  IMAD.MOV.U32 R8, RZ, RZ, R7 ;  /* 0x000000ffff087224 */ /* 0x010fc400078e0007 */
[----:B------:R-:W-:-:S07]  /*23380*/  IMAD.MOV.U32 R9, RZ, RZ, R6 ;  /* 0x000000ffff097224 */ /* 0x000fce00078e0006 */
[C---:B------:R-:W-:Y:S01]  /*23390*/  HMMA.16816.F32 R8, R24.reuse, R8, R20 ;  /* 0x000000081808723c */ /* 0x040fe20000001814 */
        /* <DEDUP_REMOVED lines=8> */
[----:B0-----:R-:W3:Y:S01]  /*23420*/  LDL.LU.64 R4, [R1+0x670] ;  /* 0x0006700001047983 */ /* 0x001ee20000300a00 */
[----:B------:R-:W3:Y:S02]  /*23430*/  LDL.LU.64 R6, [R1+0x678] ;  /* 0x0006780001067983 */ /* 0x000ee40000300a00 */
[----:B------:R-:W4:Y:S02]  /*23440*/  LDL.LU.64 R12, [R1+0x650] ;  /* 0x00065000010c7983 */ /* 0x000f240000300a00 */
[----:B------:R-:W4:Y:S01]  /*23450*/  LDL.LU.64 R14, [R1+0x658] ;  /* 0x00065800010e7983 */ /* 0x000f220000300a00 */
[----:B------:R-:W2:Y:S01]  /*23460*/  LDL.LU.64 R22, [R1+0x3128] ;  /* 0x0031280001167983 */ /* 0x000ea20000300a00 */
[----:B------:R-:W2:Y:S02]  /*23470*/  LDL.LU.64 R20, [R1+0x3120] ;  /* 0x0031200001147983 */ /* 0x000ea40000300a00 */
[----:B------:R0:W-:Y:S02]  /*23480*/  STL.64 [R1+0x6f0], R8 ;  /* 0x0006f00801007387 */ /* 0x0001e40000100a00 */
[----:B------:R2:W-:Y:S01]  /*23490*/  STL.64 [R1+0x6f8], R10 ;  /* 0x0006f80a01007387 */ /* 0x0005e20000100a00 */
        /* <DEDUP_REMOVED lines=47> */
[----:B------:R1:W-:Y:S03]  /*23790*/  STL.64 [R1+0x688], R22 ;  /* 0x0006881601007387 */ /* 0x0003e60000100a00 */
[----:B0-----:R-:W2:Y:S01]  /*237a0*/  LDL.LU.64 R20, [R1+0x110] ;  /* 0x0001100001147983 */ /* 0x001ea20000300a00 */
[----:B-1----:R-:W2:Y:S01]  /*237b0*/  LDL.LU.64 R22, [R1+0x118] ;  /* 0x0001180001167983 */ /* 0x002ea20000300a00 */
        /* <DEDUP_REMOVED lines=10> */
[----:B------:R-:W-:Y:S01]  /*23860*/  STL.64 [R1+0x660], R16 ;  /* 0x0006601001007387 */ /* 0x000fe20000100a00 */
[----:B------:R0:W-:Y:S03]  /*23870*/  STL.64 [R1+0x668], R18 ;  /* 0x0006681201007387 */ /* 0x0001e60000100a00 */
[----:B0-----:R-:W3:Y:S01]  /*23880*/  LDL.LU.64 R18, [R1+0x3068] ;  /* 0x0030680001127983 */ /* 0x001ee20000300a00 */
[----:B------:R-:W4:Y:S02]  /*23890*/  LDL.LU.64 R16, [R1+0x3060] ;  /* 0x0030600001107983 */ /* 0x000f240000300a00 */
[C---:B----4-:R-:W-:Y:S11]  /*238a0*/  HMMA.16816.F32 R12, R24.reuse, R16, R12 ;  /* 0x00000010180c723c */ /* 0x050ff6000000180c */
[----:B------:R-:W-:Y:S11]  /*238b0*/  @!UPT UIADD3 URZ, URZ, URZ, URZ ;  /* 0x0000003f3f3ff290 */ /* 0x000ff6000fffe03f */
[----:B------:R-:W-:Y:S01]  /*238c0*/  @!UPT UIADD3 URZ, URZ, URZ, URZ ;  /* 0x0000003f3f3ff290 */ /* 0x000fe2000fffe03f */
[----:B------:R0:W-:Y:S01]  /*238d0*/  STL.64 [R1+0x650], R12 ;  /* 0x0006500c01007387 */ /* 0x0001e20000100a00 */
[----:B------:R-:W-:Y:S03]  /*238e0*/  STL.64 [R1+0x658], R14 ;  /* 0x0006580e01007387 */ /* 0x000fe60000100a00 */
[----:B0-----:R-:W4:Y:S01]  /*238f0*/  LDL.LU.64 R12, [R1+0x3058] ;  /* 0x00305800010c7983 */ /* 0x001f220000300a00 */
[----:B---3--:R-:W-:Y:S02]  /*23900*/  STL.64 [R1+0x2fe8], R18 ;  /* 0x002fe81201007387 */ /* 0x008fe40000100a00 */
[----:B------:R0:W-:Y:S02]  /*23910*/  STL.64 [R1+0x2fe0], R16 ;  /* 0x002fe01001007387 */ /* 0x0001e40000100a00 */
[----:B0-----:R-:W3:Y:S01]  /*23920*/  LDL.64 R16, [R1+0x80] ;  /* 0x0000800001107983 */ /* 0x001ee20000100a00 */
[----:B----4-:R-:W-:Y:S03]  /*23930*/  HMMA.16816.F32 R8, R24, R12, R8 ;  /* 0x0000000c1808723c */ /* 0x010fe60000001808 */
[----:B---3--:R0:W-:Y:S04]  /*23940*/  STL.64 [R1+0x3038], R16 ;  /* 0x0030381001007387 */ /* 0x0081e80000100a00 */
[----:B0-----:R-:W3:Y:S01]  /*23950*/  LDL.LU.64 R16, [R1+0x630] ;  /* 0x0006300001107983 */ /* 0x001ee20000300a00 */
[----:B------:R-:W3:Y:S11]  /*23960*/  LDL.LU.64 R18, [R1+0x638] ;  /* 0x0006380001127983 */ /* 0x000ef60000300a00 */
[----:B------:R-:W-:Y:S04]  /*23970*/  @!UPT UIADD3 URZ, URZ, URZ, URZ ;  /* 0x0000003f3f3ff290 */ /* 0x000fe8000fffe03f */
[----:B------:R0:W-:Y:S02]  /*23980*/  STL.64 [R1+0x640], R8 ;  /* 0x0006400801007387 */ /* 0x0001e40000100a00 */
[----:B------:R-:W-:Y:S01]  /*23990*/  STL.64 [R1+0x648], R10 ;  /* 0x0006480a01007387 */ /* 0x000fe20000100a00 */
[----:B0-----:R-:W3:Y:S01]  /*239a0*/  LDL.LU.64 R8, [R1+0x3050] ;  /* 0x0030500001087983 */ /* 0x001ee20000300a00 */
[----:B------:R0:W-:Y:S02]  /*239b0*/  STL [R1+0x2fd4], R12 ;  /* 0x002fd40c01007387 */ /* 0x0001e40000100800 */
[----:B------:R1:W-:Y:S02]  /*239c0*/  STL [R1+0x2fd0], R13 ;  /* 0x002fd00d01007387 */ /* 0x0003e40000100800 */
[----:B0-----:R-:W-:Y:S02]  /*239d0*/  IMAD.MOV.U32 R12, RZ, RZ, R3 ;  /* 0x000000ffff0c7224 */ /* 0x001fe400078e0003 */
[----:B-1----:R-:W-:-:S05]  /*239e0*/  IMAD.MOV.U32 R13, RZ, RZ, R2 ;  /* 0x000000ffff0d7224 */ /* 0x002fca00078e0002 */
[----:B------:R0:W-:Y:S04]  /*239f0*/  STL.64 [R1+0x3048], R12 ;  /* 0x0030480c01007387 */ /* 0x0001e80000100a00 */
[----:B0-----:R-:W4:Y:S01]  /*23a00*/  LDL.LU.64 R12, [R1+0xad0] ;  /* 0x000ad000010c7983 */ /* 0x001f220000300a00 */
[----:B------:R-:W4:Y:S01]  /*23a10*/  LDL.LU.64 R14, [R1+0xad8] ;  /* 0x000ad800010e7983 */ /* 0x000f220000300a00 */
[C---:B---3--:R-:W-:Y:S11]  /*23a20*/  HMMA.16816.F32 R16, R24.reuse, R8, R16 ;  /* 0x000000081810723c */ /* 0x048ff60000001810 */
[----:B------:R-:W-:Y:S11]  /*23a30*/  @!UPT UIADD3 URZ, URZ, URZ, URZ ;  /* 0x0000003f3f3ff290 */ /* 0x000ff6000fffe03f */
[----:B------:R-:W-:Y:S01]  /*23a40*/  @!UPT UIADD3 URZ, URZ, URZ, URZ ;  /* 0x0000003f3f3ff290 */ /* 0x000fe2000fffe03f */
[----:B------:R-:W-:Y:S01]  /*23a50*/  STL.64 [R1+0x630], R16 ;  /* 0x0006301001007387 */ /* 0x000fe20000100a00 */
[----:B------:R2:W-:Y:S02]  /*23a60*/  STL.64 [R1+0x638], R18 ;  /* 0x0006381201007387 */ /* 0x0005e40000100a00 */
[----:B--2---:R-:W-:Y:S01]  /*23a70*/  HMMA.16816.F32 R16, R24, R4, R20 ;  /* 0x000000041810723c */ /* 0x004fe20000001814 */
[----:B------:R-:W0:Y:S04]  /*23a80*/  LDSM.16.MT88.4 R24, [R0+0x8180] ;  /* 0x008180000018783b */ /* 0x000e280000004200 */
[----:B------:R1:W-:Y:S04]  /*23a90*/  STL.64 [R1+0x3040], R4 ;  /* 0x0030400401007387 */ /* 0x0003e80000100a00 */
[----:B------:R-:W4:Y:S04]  /*23aa0*/  LDSM.16.MT88.4 R20, [R0+0x8100] ;  /* 0x008100000014783b */ /* 0x000f280000004200 */
[----:B-1----:R-:W2:Y:S10]  /*23ab0*/  LDL.LU.64 R4, [R1+0xac0] ;  /* 0x000ac00001047983 */ /* 0x002eb40000300a00 */
[----:B------:R1:W-:Y:S01]  /*23ac0*/  STL.64 [R1+0x110], R16 ;  /* 0x0001101001007387 */ /* 0x0003e20000100a00 */
[----:B------:R3:W-:Y:S02]  /*23ad0*/  STL.64 [R1+0x118], R18 ;  /* 0x0001181201007387 */ /* 0x0007e40000100a00 */
[----:B------:R-:W2:Y:S01]  /*23ae0*/  LDL.LU.64 R6, [R1+0xac8] ;  /* 0x000ac80001067983 */ /* 0x000ea20000300a00 */
[----:B-1----:R-:W2:Y:S01]  /*23af0*/  LDL.LU.64 R16, [R1+0xab0] ;  /* 0x000ab00001107983 */ /* 0x002ea20000300a00 */
[----:B---3--:R-:W3:Y:S03]  /*23b00*/  LDL.LU.64 R18, [R1+0xab8] ;  /* 0x000ab80001127983 */ /* 0x008ee60000300a00 */
[----:B0-----:R-:W-:Y:S01]  /*23b10*/  STL [R1+0x2f8c], R24 ;  /* 0x002f8c1801007387 */ /* 0x001fe20000100800 */
[----:B------:R0:W-:Y:S02]  /*23b20*/  STL [R1+0x2f88], R25 ;  /* 0x002f881901007387 */ /* 0x0001e40000100800 */
[----:B------:R-:W-:Y:S02]  /*23b30*/  STL [R1+0x2f84], R26 ;  /* 0x002f841a01007387 */ /* 0x000fe40000100800 */
[----:B------:R-:W-:Y:S01]  /*23b40*/  STL [R1+0x2f80], R27 ;  /* 0x002f801b01007387 */ /* 0x000fe20000100800 */
[----:B0-----:R-:W4:Y:S02]  /*23b50*/  LDL.64 R24, [R1+0xb0] ;  /* 0x0000b00001187983 */ /* 0x001f240000100a00 */
[C---:B----4-:R-:W-:Y:S11]  /*23b60*/  HMMA.16816.F32 R12, R20.reuse, R24, R12 ;  /* 0x00000018140c723c */ /* 0x050ff6000000180c */
[----:B------:R-:W-:Y:S11]  /*23b70*/  @!UPT UIADD3 URZ, URZ, URZ, URZ ;  /* 0x0000003f3f3ff290 */ /* 0x000ff6000fffe03f */
[----:B------:R-:W-:Y:S01]  /*23b80*/  @!UPT UIADD3 URZ, URZ, URZ, URZ ;  /* 0x0000003f3f3ff290 */ /* 0x000fe2000fffe03f */
[----:B------:R0:W-:Y:S01]  /*23b90*/  STL.64 [R1+0xad0], R12 ;  /* 0x000ad00c01007387 */ /* 0x0001e20000100a00 */
[----:B------:R-:W-:Y:S03]  /*23ba0*/  STL.64 [R1+0xad8], R14 ;  /* 0x000ad80e01007387 */ /* 0x000fe60000100a00 */
[----:B0-----:R-:W2:Y:S01]  /*23bb0*/  LDL.LU.64 R12, [R1+0x3048] ;  /* 0x00304800010c7983 */ /* 0x001ea20000300a00 */
[----:B------:R-:W-:Y:S02]  /*23bc0*/  IMAD.MOV.U32 R11, RZ, RZ, R25 ;  /* 0x000000ffff0b7224 */ /* 0x000fe400078e0019 */
[----:B------:R-:W-:Y:S02]  /*23bd0*/  IMAD.MOV.U32 R28, RZ, RZ, R24 ;  /* 0x000000ffff1c7224 */ /* 0x000fe400078e0018 */
[----:B------:R-:W4:Y:S01]  /*23be0*/  LDL.LU.64 R24, [R1+0xaa0] ;  /* 0x000aa00001187983 */ /* 0x000f220000300a00 */
[----:B------:R-:W4:Y:S02]  /*23bf0*/  LDL.LU.64 R26, [R1+0xaa8] ;  /* 0x000aa800011a7983 */ /* 0x000f240000300a00 */
[----:B------:R-:W-:Y:S02]  /*23c00*/  STL [R1+0x3030], R11 ;  /* 0x0030300b01007387 */ /* 0x000fe40000100800 */
[----:B------:R0:W-:Y:S02]  /*23c10*/  STL.64 [R1+0x3028], R8 ;  /* 0x0030280801007387 */ /* 0x0001e40000100a00 */
[----:B0-----:R-:W3:Y:S01]  /*23c20*/  LDL.64 R8, [R1+0x90] ;  /* 0x0000900001087983 */ /* 0x001ee20000100a00 */
[----:B------:R-:W-:Y:S01]  /*23c30*/  STL [R1+0x2f90], R28 ;  /* 0x002f901c01007387 */ /* 0x000fe20000100800 */
[C---:B--2---:R-:W-:Y:S02]  /*23c40*/  HMMA.16816.F32 R12, R20.reuse, R12, R4 ;  /* 0x0000000c140c723c */ /* 0x044fe40000001804 */
[----:B------:R-:W2:Y:S11]  /*23c50*/  LDL.LU.64 R4, [R1+0x3040] ;  /* 0x0030400001047983 */ /* 0x000eb60000300a00 */
[----:B------:R-:W-:Y:S10]  /*23c60*/  @!UPT UIADD3 URZ, URZ, URZ, URZ ;  /* 0x0000003f3f3ff290 */ /* 0x000ff4000fffe03f */
[----:B------:R0:W-:Y:S01]  /*23c70*/  STL.64 [R1+0xac0], R12 ;  /* 0x000ac00c01007387 */ /* 0x0001e20000100a00 */
[----:B------:R-:W-:Y:S03]  /*23c80*/  STL.64 [R1+0xac8], R14 ;  /* 0x000ac80e01007387 */ /* 0x000fe60000100a00 */
[----:B0-----:R-:W2:Y:S01]  /*23c90*/  LDL.64 R12, [R1+0x50] ;  /* 0x00005000010c7983 */ /* 0x001ea20000100a00 */
[C---:B---3--:R-:W-:Y:S03]  /*23ca0*/  HMMA.16816.F32 R16, R20.reuse, R8, R16 ;  /* 0x000000081410723c */ /* 0x048fe60000001810 */
[----:B--2---:R0:W-:Y:S04]  /*23cb0*/  STL.64 [R1+0x3020], R12 ;  /* 0x0030200c01007387 */ /* 0x0041e80000100a00 */
[----:B0-----:R-:W2:Y:S11]  /*23cc0*/  LDL.64 R12, [R1+0x60] ;  /* 0x00006000010c7983 */ /* 0x001eb60000100a00 */
[----:B------:R-:W-:Y:S05]  /*23cd0*/  @!UPT UIADD3 URZ, URZ, URZ, URZ ;  /* 0x0000003f3f3ff290 */ /* 0x000fea000fffe03f */
[----:B------:R0:W-:Y:S02]  /*23ce0*/  STL.64 [R1+0xab0], R16 ;  /* 0x000ab01001007387 */ /* 0x0001e40000100a00 */
[----:B------:R-:W-:Y:S01]  /*23cf0*/  STL.64 [R1+0xab8], R18 ;  /* 0x000ab81201007387 */ /* 0x000fe20000100a00 */
[----:B0-----:R-:W4:Y:S01]  /*23d00*/  LDL.LU.64 R16, [R1+0x3038] ;  /* 0x0030380001107983 */ /* 0x001f220000300a00 */
[----:B------:R-:W-:Y:S02]  /*23d10*/  IMAD.MOV.U32 R0, RZ, RZ, R9 ;  /* 0x000000ffff007224 */ /* 0x000fe400078e0009 */
[----:B------:R-:W-:Y:S02]  /*23d20*/  IMAD.MOV.U32 R2, RZ, RZ, R8 ;  /* 0x000000ffff027224 */ /* 0x000fe400078e0008 */
[----:B------:R-:W3:Y:S01]  /*23d30*/  LDL.LU.64 R8, [R1+0xa90] ;  /* 0x000a900001087983 */ /* 0x000ee20000300a00 */
[----:B------:R-:W3:Y:S02]  /*23d40*/  LDL.LU.64 R10, [R1+0xa98] ;  /* 0x000a9800010a7983 */ /* 0x000ee40000300a00 */
[----:B------:R-:W-:Y:S02]  /*23d50*/  STL [R1+0x2fcc], R0 ;  /* 0x002fcc0001007387 */ /* 0x000fe40000100800 */
[----:B------:R-:W-:Y:S01]  /*23d60*/  STL [R1+0x2fc8], R2 ;  /* 0x002fc80201007387 */ /* 0x000fe20000100800 */
[----:B----4-:R-:W-:Y:S01]  /*23d70*/  HMMA.16816.F32 R24, R20, R16, R24 ;  /* 0x000000101418723c */ /* 0x010fe20000001818 */
[----:B------:R-:W-:-:S02]  /*23d80*/  IMAD.MOV.U32 R6, RZ, RZ, R16 ;  /* 0x000000ffff067224 */ /* 0x000fc400078e0010 */
[----:B------:R-:W-:Y:S11]  /*23d90*/  IMAD.MOV.U32 R3, RZ, RZ, R17 ;  /* 0x000000ffff037224 */ /* 0x000ff600078e0011 */
[----:B------:R-:W-:Y:S09]  /*23da0*/  @!UPT UIADD3 URZ, URZ, URZ, URZ ;  /* 0x0000003f3f3ff290 */ /* 0x000ff2000fffe03f */
[----:B------:R0:W-:Y:S01]  /*23db0*/  STL.64 [R1+0xaa0], R24 ;  /* 0x000aa01801007387 */ /* 0x0001e20000100a00 */
[----:B------:R1:W-:Y:S03]  /*23dc0*/  STL.64 [R1+0xaa8], R26 ;  /* 0x000aa81a01007387 */ /* 0x0003e60000100a00 */
[----:B0-----:R-:W2:Y:S01]  /*23dd0*/  LDL.LU.64 R24, [R1+0xa80] ;  /* 0x000a800001187983 */ /* 0x001ea20000300a00 */
[----:B-1----:R-:W2:Y:S02]  /*23de0*/  LDL.LU.64 R26, [R1+0xa88] ;  /* 0x000a8800011a7983 */ /* 0x002ea40000300a00 */
[----:B------:R-:W4:Y:S02]  /*23df0*/  LDL.64 R16, [R1+0x10] ;  /* 0x0000100001107983 */ /* 0x000f240000100a00 */
[----:B----4-:R0:W-:Y:S04]  /*23e00*/  STL.64 [R1+0x2ff8], R16 ;  /* 0x002ff81001007387 */ /* 0x0101e80000100a00 */
[----:B0-----:R-:W4:Y:S04]  /*23e10*/  LDL.64 R16, [R1+0x20] ;  /* 0x0000200001107983 */ /* 0x001f280000100a00 */
[----:B----4-:R0:W-:Y:S04]  /*23e20*/  STL.64 [R1+0x3010], R16 ;  /* 0x0030101001007387 */ /* 0x0101e80000100a00 */
[----:B0-----:R-:W4:Y:S04]  /*23e30*/  LDL.64 R16, [R1+0x30] ;  /* 0x0000300001107983 */ /* 0x001f280000100a00 */
[----:B----4-:R0:W-:Y:S04]  /*23e40*/  STL.64 [R1+0x3018], R16 ;  /* 0x0030181001007387 */ /* 0x0101e80000100a00 */
[----:B0-----:R-:W3:Y:S01]  /*23e50*/  LDL.64 R16, [R1+0x70] ;  /* 0x0000700001107983 */ /* 0x001ee20000100a00 */
[----:B------:R-:W-:Y:S01]  /*23e60*/  STL [R1+0x2fd8], R3 ;  /* 0x002fd80301007387 */ /* 0x000fe20000100800 */
[C---:B---3--:R-:W-:Y:S11]  /*23e70*/  HMMA.16816.F32 R8, R20.reuse, R16, R8 ;  /* 0x000000101408723c */ /* 0x048ff60000001808 */
[----:B------:R-:W-:Y:S11]  /*23e80*/  @!UPT UIADD3 URZ, URZ, URZ, URZ ;  /* 0x0000003f3f3ff290 */ /* 0x000ff6000fffe03f */
[----:B------:R-:W-:Y:S01]  /*23e90*/  @!UPT UIADD3 URZ, URZ, URZ, URZ ;  /* 0x0000003f3f3ff290 */ /* 0x000fe2000fffe03f */
[----:B------:R-:W-:Y:S01]  /*23ea0*/  STL.64 [R1+0xa90], R8 ;  /* 0x000a900801007387 */ /* 0x000fe20000100a00 */
[----:B------:R0:W-:Y:S03]  /*23eb0*/  STL.64 [R1+0xa98], R10 ;  /* 0x000a980a01007387 */ /* 0x0001e60000100a00 */
[----:B0-----:R-:W3:Y:S01]  /*23ec0*/  LDL.LU R11, [R1+0x3030] ;  /* 0x00303000010b7983 */ /* 0x001ee20000300800 */
[----:B------:R-:W4:Y:S02]  /*23ed0*/  LDL.LU.64 R8, [R1+0x3028] ;  /* 0x0030280001087983 */ /* 0x000f240000300a00 */
[----:B------:R-:W-:Y:S02]  /*23ee0*/  IMAD.MOV.U32 R10, RZ, RZ, R16 ;  /* 0x000000ffff0a7224 */ /* 0x000fe400078e0010 */
[----:B------:R-:W-:Y:S02]  /*23ef0*/  IMAD.MOV.U32 R7, RZ, RZ, R17 ;  /* 0x000000ffff077224 */ /* 0x000fe400078e0011 */
[----:B------:R-:W4:Y:S01]  /*23f00*/  LDL.LU.64 R16, [R1+0xa60] ;  /* 0x000a600001107983 */ /* 0x000f220000300a00 */
[----:B------:R-:W4:Y:S01]  /*23f10*/  LDL.LU.64 R18, [R1+0xa68] ;  /* 0x000a680001127983 */ /* 0x000f220000300a00 */
[----:B--2---:R-:W-:Y:S02]  /*23f20*/  HMMA.16816.F32 R24, R20, R12, R24 ;  /* 0x0000000c1418723c */ /* 0x004fe40000001818 */
[----:B---3--:R-:W-:Y:S01]  /*23f30*/  STL.64 [R1+0x2fc0], R10 ;  /* 0x002fc00a01007387 */ /* 0x008fe20000100a00 */
[----:B----4-:R0:W-:Y:S03]  /*23f40*/  STL.64 [R1+0x2fb8], R8 ;  /* 0x002fb80801007387 */ /* 0x0101e60000100a00 */
[----:B0-----:R-:W2:Y:S01]  /*23f50*/  LDL.64 R8, [R1] ;  /* 0x0000000001087983 */ /* 0x001ea20000100a00 */
[----:B------:R-:W-:-:S03]  /*23f60*/  IMAD.MOV.U32 R29, RZ, RZ, R13 ;  /* 0x000000ffff1d7224 */ /* 0x000fc600078e000d */
[----:B--2---:R0:W-:Y:S04]  /*23f70*/  STL.64 [R1+0x2ff0], R8 ;  /* 0x002ff00801007387 */ /* 0x0041e80000100a00 */
[----:B0-----:R-:W2:Y:S01]  /*23f80*/  LDL.LU.64 R8, [R1+0xa70] ;  /* 0x000a700001087983 */ /* 0x001ea20000300a00 */
[----:B------:R-:W2:Y:S02]  /*23f90*/  LDL.LU.64 R10, [R1+0xa78] ;  /* 0x000a7800010a7983 */ /* 0x000ea40000300a00 */
[----:B------:R-:W-:Y:S02]  /*23fa0*/  STL.64 [R1+0x2fb0], R6 ;  /* 0x002fb00601007387 */ /* 0x000fe40000100a00 */
[----:B------:R0:W-:Y:S02]  /*23fb0*/  STL.64 [R1+0x2fa8], R4 ;  /* 0x002fa80401007387 */ /* 0x0001e40000100a00 */
[----:B0-----:R-:W3:Y:S02]  /*23fc0*/  LDL.64 R4, [R1+0x40] ;  /* 0x0000400001047983 */ /* 0x001ee40000100a00 */
[----:B------:R-:W-:Y:S02]  /*23fd0*/  STL.64 [R1+0xa80], R24 ;  /* 0x000a801801007387 */ /* 0x000fe40000100a00 */
[----:B------:R0:W-:Y:S02]  /*23fe0*/  STL.64 [R1+0xa88], R26 ;  /* 0x000a881a01007387 */ /* 0x0001e40000100a00 */
[----:B0-----:R-:W-:-:S02]  /*23ff0*/  IMAD.MOV.U32 R27, RZ, RZ, R12 ;  /* 0x000000ffff1b7224 */ /* 0x001fc400078e000c */
[----:B------:R-:W2:Y:S01]  /*24000*/  LDL.LU.64 R12, [R1+0x3020] ;  /* 0x00302000010c7983 */ /* 0x000ea20000300a00 */
[----:B------:R-:W-:Y:S01]  /*24010*/  STL [R1+0x2fdc], R29 ;  /* 0x002fdc1d01007387 */ /* 0x000fe20000100800 */
[C---:B--2---:R-:W-:Y:S01]  /*24020*/  HMMA.16816.F32 R8, R20.reuse, R12, R8 ;  /* 0x0000000c1408723c */ /* 0x044fe20000001808 */
[----:B------:R-:W-:Y:S02]  /*24030*/  IMAD.MOV.U32 R25, RZ, RZ, R12 ;  /* 0x000000ffff197224 */ /* 0x000fe400078e000c */
[----:B------:R-:W-:Y:S11]  /*24040*/  IMAD.MOV.U32 R26, RZ, RZ, R13 ;  /* 0x000000ffff1a7224 */ /* 0x000ff600078e000d */
[----:B------:R-:W-:Y:S09]  /*24050*/  @!UPT UIADD3 URZ, URZ, URZ, URZ ;  /* 0x0000003f3f3ff290 */ /* 0x000ff2000fffe03f */
[----:B------:R0:W-:Y:S01]  /*24060*/  STL.64 [R1+0xa70], R8 ;  /* 0x000a700801007387 */ /* 0x0001e20000100a00 */
[----:B------:R1:W-:Y:S02]  /*24070*/  STL.64 [R1+0xa78], R10 ;  /* 0x000a780a01007387 */ /* 0x0003e40000100a00 */
[----:B------:R-:W2:Y:S02]  /*24080*/  LDL.LU.64 R12, [R1+0xa50] ;  /* 0x000a5000010c7983 */ /* 0x000ea40000300a00 */
[----:B------:R-:W2:Y:S01]  /*24090*/  LDL.LU.64 R14, [R1+0xa58] ;  /* 0x000a5800010e7983 */ /* 0x000ea20000300a00 */
[----:B0-----:R-:W4:Y:S01]  /*240a0*/  LDL.LU.64 R8, [R1+0xa30] ;  /* 0x000a300001087983 */ /* 0x001f220000300a00 */
[----:B-1----:R-:W2:Y:S01]  /*240b0*/  LDL.LU.64 R10, [R1+0xa38] ;  /* 0x000a3800010a7983 */ /* 0x002ea20000300a00 */
[C---:B---3--:R-:W-:Y:S02]  /*240c0*/  HMMA.16816.F32 R16, R20.reuse, R4, R16 ;  /* 0x000000041410723c */ /* 0x048fe40000001810 */
[----:B--2---:R-:W-:Y:S01]  /*240d0*/  STL.64 [R1+0x3008], R10 ;  /* 0x0030080a01007387 */ /* 0x004fe20000100a00 */
[----:B----4-:R0:W-:Y:S03]  /*240e0*/  STL.64 [R1+0x3000], R8 ;  /* 0x0030000801007387 */ /* 0x0101e60000100a00 */
[----:B0-----:R-:W2:Y:S01]  /*240f0*/  LDL.LU.64 R8, [R1+0xa40] ;  /* 0x000a400001087983 */ /* 0x001ea20000300a00 */
[----:B------:R-:W2:Y:S11]  /*24100*/  LDL.LU.64 R10, [R1+0xa48] ;  /* 0x000a4800010a7983 */ /* 0x000eb60000300a00 */
[----:B------:R-:W-:Y:S05]  /*24110*/  @!UPT UIADD3 URZ, URZ, URZ, URZ ;  /* 0x0000003f3f3ff290 */ /* 0x000fea000fffe03f */
[----:B------:R0:W-:Y:S02]  /*24120*/  STL.64 [R1+0xa60], R16 ;  /* 0x000a601001007387 */ /* 0x0001e40000100a00 */
[----:B------:R-:W-:Y:S01]  /*24130*/  STL.64 [R1+0xa68], R18 ;  /* 0x000a681201007387 */ /* 0x000fe20000100a00 */
[----:B0-----:R-:W3:Y:S01]  /*24140*/  LDL.LU.64 R16, [R1+0x3018] ;  /* 0x0030180001107983 */ /* 0x001ee20000300a00 */
[----:B------:R-:W-:Y:S02]  /*24150*/  IMAD.MOV.U32 R24, RZ, RZ, R5 ;  /* 0x000000ffff187224 */ /* 0x000fe400078e0005 */
[----:B------:R-:W-:Y:S02]  /*24160*/  IMAD.MOV.U32 R28, RZ, RZ, R4 ;  /* 0x000000ffff1c7224 */ /* 0x000fe400078e0004 */
[----:B------:R-:W4:Y:S01]  /*24170*/  LDL.LU.64 R4, [R1+0xa10] ;  /* 0x000a100001047983 */ /* 0x000f220000300a00 */
[----:B------:R-:W4:Y:S02]  /*24180*/  LDL.LU.64 R6, [R1+0xa18] ;  /* 0x000a180001067983 */ /* 0x000f240000300a00 */
[----:B------:R-:W-:Y:S02]  /*24190*/  STL.64 [R1+0x2fa0], R26 ;  /* 0x002fa01a01007387 */ /* 0x000fe40000100a00 */
[----:B------:R0:W-:Y:S02]  /*241a0*/  STL.64 [R1+0x2f98], R24 ;  /* 0x002f981801007387 */ /* 0x0001e40000100a00 */
[----:B0-----:R-:W2:Y:S01]  /*241b0*/  LDL.LU.64 R24, [R1+0xa20] ;  /* 0x000a200001187983 */ /* 0x001ea20000300a00 */
[----:B------:R-:W2:Y:S01]  /*241c0*/  LDL.LU.64 R26, [R1+0xa28] ;  /* 0x000a2800011a7983 */ /* 0x000ea20000300a00 */
[C---:B---3--:R-:W-:Y:S11]  /*241d0*/  HMMA.16816.F32 R12, R20.reuse, R16, R12 ;  /* 0x00000010140c723c */ /* 0x048ff6000000180c */
[----:B------:R-:W-:Y:S11]  /*241e0*/  @!UPT UIADD3 URZ, URZ, URZ, URZ ;  /* 0x0000003f3f3ff290 */ /* 0x000ff6000fffe03f */
[----:B------:R-:W-:Y:S01]  /*241f0*/  @!UPT UIADD3 URZ, URZ, URZ, URZ ;  /* 0x0000003f3f3ff290 */ /* 0x000fe2000fffe03f */
[----:B------:R-:W-:Y:S01]  /*24200*/  STL.64 [R1+0xa50], R12 ;  /* 0x000a500c01007387 */ /* 0x000fe20000100a00 */
[----:B------:R0:W-:Y:S02]  /*24210*/  STL.64 [R1+0xa58], R14 ;  /* 0x000a580e01007387 */ /* 0x0001e40000100a00 */
[----:B0-----:R-:W-:Y:S02]  /*24220*/  IMAD.MOV.U32 R15, RZ, RZ, R16 ;  /* 0x000000ffff0f7224 */ /* 0x001fe400078e0010 */
[----:B------:R-:W-:Y:S02]  /*24230*/  IMAD.MOV.U32 R14, RZ, RZ, R17 ;  /* 0x000000ffff0e7224 */ /* 0x000fe400078e0011 */
[----:B------:R-:W2:Y:S02]  /*24240*/  LDL.LU.64 R16, [R1+0x3010] ;  /* 0x0030100001107983 */ /* 0x000ea40000300a00 */
[----:B--2---:R-:W-:Y:S01]  /*24250*/  HMMA.16816.F32 R8, R20, R16, R8 ;  /* 0x000000101408723c */ /* 0x004fe20000001808 */
[----:B------:R-:W-:-:S02]  /*24260*/  IMAD.MOV.U32 R0, RZ, RZ, R16 ;  /* 0x000000ffff007224 */ /* 0x000fc400078e0010 */
[----:B------:R-:W-:Y:S11]  /*24270*/  IMAD.MOV.U32 R2, RZ, RZ, R17 ;  /* 0x000000ffff027224 */ /* 0x000ff600078e0011 */
[----:B------:R-:W-:Y:S09]  /*24280*/  @!UPT UIADD3 URZ, URZ, URZ, URZ ;  /* 0x0000003f3f3ff290 */ /* 0x000ff2000fffe03f */
[----:B------:R-:W-:Y:S01]  /*24290*/  STL.64 [R1+0xa40], R8 ;  /* 0x000a400801007387 */ /* 0x000fe20000100a00 */
[----:B------:R0:W-:Y:S03]  /*242a0*/  STL.64 [R1+0xa48], R10 ;  /* 0x000a480a01007387 */ /* 0x0001e60000100a00 */
[----:B0-----:R-:W2:Y:S01]  /*242b0*/  LDL.LU.64 R10, [R1+0x3008] ;  /* 0x00300800010a7983 */ /* 0x001ea20000300a00 */
[----:B------:R-:W2:Y:S02]  /*242c0*/  LDL.LU.64 R8, [R1+0x3000] ;  /* 0x0030000001087983 */ /* 0x000ea40000300a00 */
[----:B------:R-:W2:Y:S02]  /*242d0*/  LDL.LU.64 R16, [R1+0x2ff8] ;  /* 0x002ff80001107983 */ /* 0x000ea40000300a00 */
[----:B--2---:R-:W-:Y:S01]  /*242e0*/  HMMA.16816.F32 R8, R20, R16, R8 ;  /* 0x000000101408723c */ /* 0x004fe20000001808 */
[----:B------:R-:W-:-:S02]  /*242f0*/  IMAD.MOV.U32 R12, RZ, RZ, R16 ;  /* 0x000000ffff0c7224 */ /* 0x000fc400078e0010 */
[----:B------:R-:W-:Y:S11]  /*24300*/  IMAD.MOV.U32 R13, RZ, RZ, R17 ;  /* 0x000000ffff0d7224 */ /* 0x000ff600078e0011 */
[----:B------:R-:W-:Y:S09]  /*24310*/  @!UPT UIADD3 URZ, URZ, URZ, URZ ;  /* 0x0000003f3f3ff290 */ /* 0x000ff2000fffe03f */
[----:B------:R0:W-:Y:S01]  /*24320*/  STL.64 [R1+0xa30], R8 ;  /* 0x000a300801007387 */ /* 0x0001e20000100a00 */
[----:B------:R1:W-:Y:S03]  /*24330*/  STL.64 [R1+0xa38], R10 ;  /* 0x000a380a01007387 */ /* 0x0003e60000100a00 */
[----:B0-----:R-:W2:Y:S01]  /*24340*/  LDL.LU.64 R8, [R1+0x2ff0] ;  /* 0x002ff00001087983 */ /* 0x001ea20000300a00 */
[----:B------:R-:W3:Y:S02]  /*24350*/  LDL.LU.64 R18, [R1+0x2fe8] ;  /* 0x002fe80001127983 */ /* 0x000ee40000300a00 */
[----:B------:R-:W4:Y:S01]  /*24360*/  LDL.LU.64 R16, [R1+0x2fe0] ;  /* 0x002fe00001107983 */ /* 0x000f220000300a00 */
[C---:B--2---:R-:W-:Y:S08]  /*24370*/  HMMA.16816.F32 R24, R20.reuse, R8, R24 ;  /* 0x000000081418723c */ /* 0x044ff00000001818 */
[----:B----4-:R-:W-:Y:S01]  /*24380*/  HMMA.16816.F32 R4, R20, R16, R4 ;  /* 0x000000101404723c */ /* 0x010fe20000001804 */
[----:B------:R-:W-:-:S02]  /*24390*/  IMAD.MOV.U32 R29, RZ, RZ, R8 ;  /* 0x000000ffff1d7224 */ /* 0x000fc400078e0008 */
[----:B------:R-:W-:Y:S11]  /*243a0*/  IMAD.MOV.U32 R3, RZ, RZ, R9 ;  /* 0x000000ffff037224 */ /* 0x000ff600078e0009 */
[----:B------:R-:W-:Y:S01]  /*243b0*/  @!UPT UIADD3 URZ, URZ, URZ, URZ ;  /* 0x0000003f3f3ff290 */ /* 0x000fe2000fffe03f */
[----:B------:R-:W-:Y:S01]  /*243c0*/  STL.64 [R1+0xa20], R24 ;  /* 0x000a201801007387 */ /* 0x000fe20000100a00 */
[----:B------:R-:W-:Y:S02]  /*243d0*/  STL.64 [R1+0xa28], R26 ;  /* 0x000a281a01007387 */ /* 0x000fe40000100a00 */
[----:B------:R-:W2:Y:S02]  /*243e0*/  LDL.LU.64 R8, [R1+0xa00] ;  /* 0x000a000001087983 */ /* 0x000ea40000300a00 */
[----:B-1----:R-:W2:Y:S03]  /*243f0*/  LDL.LU.64 R10, [R1+0xa08] ;  /* 0x000a0800010a7983 */ /* 0x002ea60000300a00 */
[----:B------:R0:W-:Y:S01]  /*24400*/  STL.64 [R1+0xa10], R4 ;  /* 0x000a100401007387 */ /* 0x0001e20000100a00 */
[----:B------:R1:W-:Y:S03]  /*24410*/  STL.64 [R1+0xa18], R6 ;  /* 0x000a180601007387 */ /* 0x0003e60000100a00 */
[----:B0-----:R-:W4:Y:S01]  /*24420*/  LDL.LU.64 R4, [R1+0x9f0] ;  /* 0x0009f00001047983 */ /* 0x001f220000300a00 */
[----:B-1----:R-:W4:Y:S02]  /*24430*/  LDL.LU.64 R6, [R1+0x9f8] ;  /* 0x0009f80001067983 */ /* 0x002f240000300a00 */
[----:B------:R-:W2:Y:S02]  /*24440*/  LDL.LU.64 R24, [R1+0x510] ;  /* 0x0005100001187983 */ /* 0x000ea40000300a00 */
[----:B------:R-:W2:Y:S01]  /*24450*/  LDL.LU.64 R26, [R1+0x518] ;  /* 0x00051800011a7983 */ /* 0x000ea20000300a00 */
[----:B---3--:R-:W-:Y:S01]  /*24460*/  STL.64 [R1+0x2eb8], R18 ;  /* 0x002eb81201007387 */ /* 0x008fe20000100a00 */
[----:B------:R0:W-:Y:S02]  /*24470*/  STL.64 [R1+0x2eb0], R16 ;  /* 0x002eb01001007387 */ /* 0x0001e40000100a00 */
[----:B0-----:R-:W-:-:S02]  /*24480*/  IMAD.MOV.U32 R16, RZ, RZ, R29 ;  /* 0x000000ffff107224 */ /* 0x001fc400078e001d */
[----:B------:R-:W-:Y:S01]  /*24490*/  IMAD.MOV.U32 R17, RZ, RZ, R3 ;  /* 0x000000ffff117224 */ /* 0x000fe200078e0003 */
[----:B------:R-:W3:Y:S01]  /*244a0*/  LDL.LU R29, [R1+0x2fdc] ;  /* 0x002fdc00011d7983 */ /* 0x000ee20000300800 */
[----:B------:R-:W2:Y:S03]  /*244b0*/  LDL.LU R3, [R1+0x2fd8] ;  /* 0x002fd80001037983 */ /* 0x000ea60000300800 */
[----:B------:R0:W-:Y:S02]  /*244c0*/  STL.64 [R1+0x2ec8], R16 ;  /* 0x002ec81001007387 */ /* 0x0001e40000100a00 */
[----:B0-----:R-:W-:Y:S02]  /*244d0*/  IMAD.MOV.U32 R16, RZ, RZ, R12 ;  /* 0x000000ffff107224 */ /* 0x001fe400078e000c */
[----:B------:R-:W-:Y:S01]  /*244e0*/  IMAD.MOV.U32 R17, RZ, RZ, R13 ;  /* 0x000000ffff117224 */ /* 0x000fe200078e000d */
[----:B------:R-:W2:Y:S01]  /*244f0*/  LDL.LU R12, [R1+0x2fd4] ;  /* 0x002fd400010c7983 */ /* 0x000ea20000300800 */
[----:B------:R-:W2:Y:S03]  /*24500*/  LDL.LU R13, [R1+0x2fd0] ;  /* 0x002fd000010d7983 */ /* 0x000ea60000300800 */
[----:B------:R0:W-:Y:S02]  /*24510*/  STL.64 [R1+0x2ee0], R16 ;  /* 0x002ee01001007387 */ /* 0x0001e40000100a00 */
[----:B0-----:R-:W-:-:S02]  /*24520*/  IMAD.MOV.U32 R16, RZ, RZ, R0 ;  /* 0x000000ffff107224 */ /* 0x001fc400078e0000 */
[----:B------:R-:W-:Y:S01]  /*24530*/  IMAD.MOV.U32 R17, RZ, RZ, R2 ;  /* 0x000000ffff117224 */ /* 0x000fe200078e0002 */
[----:B------:R-:W3:Y:S01]  /*24540*/  LDL.LU R0, [R1+0x2fcc] ;  /* 0x002fcc0001007983 */ /* 0x000ee20000300800 */
[----:B------:R-:W3:Y:S03]  /*24550*/  LDL.LU R2, [R1+0x2fc8] ;  /* 0x002fc80001027983 */ /* 0x000ee60000300800 */
[----:B------:R0:W-:Y:S04]  /*24560*/  STL.64 [R1+0x2ef8], R16 ;  /* 0x002ef81001007387 */ /* 0x0001e80000100a00 */
[----:B0-----:R-:W3:Y:S04]  /*24570*/  LDL R16, [R1+0xa0] ;  /* 0x0000a00001107983 */ /* 0x001ee80000100800 */
[----:B------:R-:W3:Y:S01]  /*24580*/  LDL R17, [R1+0xa4] ;  /* 0x0000a40001117983 */ /* 0x000ee20000100800 */
[C---:B--2---:R-:W-:Y:S11]  /*24590*/  HMMA.16816.F32 R8, R20.reuse, R12, R8 ;  /* 0x0000000c1408723c */ /* 0x044ff60000001808 */
[----:B------:R-:W-:Y:S11]  /*245a0*/  @!UPT UIADD3 URZ, URZ, URZ, URZ ;  /* 0x0000003f3f3ff290 */ /* 0x000ff6000fffe03f */
[----:B------:R-:W-:Y:S01]  /*245b0*/  @!UPT UIADD3 URZ, URZ, URZ, URZ ;  /* 0x0000003f3f3ff290 */ /* 0x000fe2000fffe03f */
[----:B------:R-:W-:Y:S01]  /*245c0*/  STL.64 [R1+0xa00], R8 ;  /* 0x000a000801007387 */ /* 0x000fe20000100a00 */
[----:B------:R0:W-:Y:S03]  /*245d0*/  STL.64 [R1+0xa08], R10 ;  /* 0x000a080a01007387 */ /* 0x0001e60000100a00 */
[----:B0-----:R-:W2:Y:S01]  /*245e0*/  LDL.LU.64 R10, [R1+0x2fc0] ;  /* 0x002fc000010a7983 */ /* 0x001ea20000300a00 */
        /* <DEDUP_REMOVED lines=9> */
[----:B------:R0:W-:Y:S01]  /*24680*/  STL.64 [R1+0x2ea0], R8 ;  /* 0x002ea00801007387 */ /* 0x0001e20000100a00 */
[----:B--2---:R-:W-:Y:S01]  /*24690*/  HMMA.16816.F32 R20, R20, R4, R24 ;  /* 0x000000041414723c */ /* 0x004fe20000001818 */
[----:B------:R-:W2:Y:S01]  /*246a0*/  LDL.LU.64 R26, [R1+0x2fa0] ;  /* 0x002fa000011a7983 */ /* 0x000ea20000300a00 */
[----:B------:R-:W2:Y:S02]  /*246b0*/  LDL.LU.64 R24, [R1+0x2f98] ;  /* 0x002f980001187983 */ /* 0x000ea40000300a00 */
[----:B0-----:R-:W-:Y:S11]  /*246c0*/  IMAD.MOV.U32 R8, RZ, RZ, R10 ;  /* 0x000000ffff087224 */ /* 0x001ff600078e000a */
[----:B------:R-:W-:Y:S08]  /*246d0*/  @!UPT UIADD3 URZ, URZ, URZ, URZ ;  /* 0x0000003f3f3ff290 */ /* 0x000ff0000fffe03f */
[----:B------:R0:W-:Y:S01]  /*246e0*/  STL.64 [R1+0x510], R20 ;  /* 0x0005101401007387 */ /* 0x0001e20000100a00 */
[----:B------:R-:W-:Y:S02]  /*246f0*/  STL.64 [R1+0x518], R22 ;  /* 0x0005181601007387 */ /* 0x000fe40000100a00 */
[----:B------:R-:W3:Y:S02]  /*24700*/  LDL.LU.64 R12, [R1+0x300] ;  /* 0x00030000010c7983 */ /* 0x000ee40000300a00 */
[----:B0-----:R-:W-:Y:S02]  /*24710*/  IMAD.MOV.U32 R20, RZ, RZ, R15 ;  /* 0x000000ffff147224 */ /* 0x001fe400078e000f */
[----:B------:R-:W-:Y:S02]  /*24720*/  IMAD.MOV.U32 R21, RZ, RZ, R14 ;  /* 0x000000ffff157224 */ /* 0x000fe400078e000e */
[----:B------:R-:W3:Y:S03]  /*24730*/  LDL.LU.64 R14, [R1+0x308] ;  /* 0x00030800010e7983 */ /* 0x000ee60000300a00 */
[----:B------:R0:W-:Y:S02]  /*24740*/  STL.64 [R1+0x2f00], R20 ;  /* 0x002f001401007387 */ /* 0x0001e40000100a00 */
[----:B0-----:R-:W-:-:S02]  /*24750*/  IMAD.MOV.U32 R20, RZ, RZ, R28 ;  /* 0x000000ffff147224 */ /* 0x001fc400078e001c */
[----:B------:R-:W3:Y:S01]  /*24760*/  LDL.LU R28, [R1+0x2f90] ;  /* 0x002f9000011c7983 */ /* 0x000ee20000300800 */
[----:B----4-:R-:W-:Y:S02]  /*24770*/  IMAD.MOV.U32 R9, RZ, RZ, R7 ;  /* 0x000000ffff097224 */ /* 0x010fe400078e0007 */
[----:B--2---:R-:W-:Y:S02]  /*24780*/  IMAD.MOV.U32 R21, RZ, RZ, R24 ;  /* 0x000000ffff157224 */ /* 0x004fe400078e0018 */
[----:B------:R-:W2:Y:S03]  /*24790*/  LDL.LU R24, [R1+0x2f8c] ;  /* 0x002f8c0001187983 */ /* 0x000ea60000300800 */
[----:B------:R0:W-:Y:S02]  /*247a0*/  STL.64 [R1+0x2f18], R20 ;  /* 0x002f181401007387 */ /* 0x0001e40000100a00 */
[----:B0-----:R-:W-:-:S02]  /*247b0*/  IMAD.MOV.U32 R20, RZ, RZ, R25 ;  /* 0x000000ffff147224 */ /* 0x001fc400078e0019 */
[----:B------:R-:W-:Y:S01]  /*247c0*/  IMAD.MOV.U32 R21, RZ, RZ, R26 ;  /* 0x000000ffff157224 */ /* 0x000fe200078e001a */
[----:B------:R-:W2:Y:S01]  /*247d0*/  LDL.LU R25, [R1+0x2f88] ;  /* 0x002f880001197983 */ /* 0x000ea20000300800 */
[----:B------:R-:W2:Y:S03]  /*247e0*/  LDL.LU R26, [R1+0x2f84] ;  /* 0x002f8400011a7983 */ /* 0x000ea60000300800 */
[----:B------:R0:W-:Y:S02]  /*247f0*/  STL.64 [R1+0x2f30], R20 ;  /* 0x002f301401007387 */ /* 0x0001e40000100a00 */
[----:B0-----:R-:W-:Y:S02]  /*24800*/  IMAD.MOV.U32 R20, RZ, RZ, R27 ;  /* 0x000000ffff147224 */ /* 0x001fe400078e001b */
[----:B---3--:R-:W-:Y:S01]  /*24810*/  IMAD.MOV.U32 R21, RZ, RZ, R29 ;  /* 0x000000ffff157224 */ /* 0x008fe200078e001d */
[----:B------:R-:W2:Y:S04]  /*24820*/  LDL.LU R27, [R1+0x2f80] ;  /* 0x002f8000011b7983 */ /* 0x000ea80000300800 */
[----:B------:R0:W-:Y:S01]  /*24830*/  STL.64 [R1+0x2f48], R20 ;  /* 0x002f481401007387 */ /* 0x0001e20000100a00 */
[----:B------:R1:W-:Y:S02]  /*24840*/  STL.64 [R1+0x2f50], R8 ;  /* 0x002f500801007387 */ /* 0x0003e40000100a00 */
[----:B0-----:R-:W-:Y:S01]  /*24850*/  IMAD.MOV.U32 R21, RZ, RZ, R11 ;  /* 0x000000ffff157224 */ /* 0x001fe200078e000b */
[----:B-1----:R-:W2:Y:S01]  /*24860*/  LDL.LU.64 R8, [R1+0x310] ;  /* 0x0003100001087983 */ /* 0x002ea20000300a00 */
[----:B------:R-:W2:Y:S02]  /*24870*/  LDL.LU.64 R10, [R1+0x318] ;  /* 0x00031800010a7983 */ /* 0x000ea40000300a00 */
[----:B------:R-:W-:-:S02]  /*24880*/  IMAD.MOV.U32 R20, RZ, RZ, R28 ;  /* 0x000000ffff147224 */ /* 0x000fc400078e001c */
[----:B------:R0:W-:Y:S05]  /*24890*/  STL.64 [R1+0x2ea8], R4 ;  /* 0x002ea80401007387 */ /* 0x0001ea0000100a00 */
[----:B--2---:R-:W-:Y:S07]  /*248a0*/  HMMA.16816.F32 R20, R24, R20, R8 ;  /* 0x000000141814723c */ /* 0x004fee0000001808 */
[----:B------:R-:W-:-:S02]  /*248b0*/  IMAD.MOV.U32 R8, RZ, RZ, R6 ;  /* 0x000000ffff087224 */ /* 0x000fc400078e0006 */
[----:B0-----:R-:W-:Y:S01]  /*248c0*/  HMMA.16816.F32 R4, R24, R16, R12 ;  /* 0x000000101804723c */ /* 0x001fe2000000180c */
[----:B------:R-:W-:Y:S11]  /*248d0*/  IMAD.MOV.U32 R9, RZ, RZ, R3 ;  /* 0x000000ffff097224 */ /* 0x000ff600078e0003 */
[----:B------:R-:W-:Y:S02]  /*248e0*/  @!UPT UIADD3 URZ, URZ, URZ, URZ ;  /* 0x0000003f3f3ff290 */ /* 0x000fe4000fffe03f */
[----:B------:R0:W-:Y:S01]  /*248f0*/  STL.64 [R1+0x310], R20 ;  /* 0x0003101401007387 */ /* 0x0001e20000100a00 */
[----:B------:R1:W-:Y:S02]  /*24900*/  STL.64 [R1+0x318], R22 ;  /* 0x0003181601007387 */ /* 0x0003e40000100a00 */
[----:B------:R-:W-:Y:S06]  /*24910*/  STL.64 [R1+0x2f68], R8 ;  /* 0x002f680801007387 */ /* 0x000fec0000100a00 */
[----:B------:R-:W-:Y:S01]  /*24920*/  STL.64 [R1+0x300], R4 ;  /* 0x0003000401007387 */ /* 0x000fe20000100a00 */
[----:B------:R-:W-:Y:S02]  /*24930*/  STL.64 [R1+0x308], R6 ;  /* 0x0003080601007387 */ /* 0x000fe40000100a00 */
[----:B0-----:R-:W2:Y:S01]  /*24940*/  LDL.LU.64 R20, [R1+0x2d0] ;  /* 0x0002d00001147983 */ /* 0x001ea20000300a00 */
[----:B-1----:R-:W3:Y:S04]  /*24950*/  LDL.LU.64 R22, [R1+0x2d8] ;  /* 0x0002d80001167983 */ /* 0x002ee80000300a00 */
[----:B---3--:R-:W-:Y:S01]  /*24960*/  STL.64 [R1+0x2f60], R22 ;  /* 0x002f601601007387 */ /* 0x008fe20000100a00 */
[----:B--2---:R0:W-:Y:S03]  /*24970*/  STL.64 [R1+0x2f58], R20 ;  /* 0x002f581401007387 */ /* 0x0041e60000100a00 */
[----:B0-----:R-:W2:Y:S01]  /*24980*/  LDL.LU.64 R20, [R1+0x2e0] ;  /* 0x0002e00001147983 */ /* 0x001ea20000300a00 */
[----:B------:R-:W3:Y:S03]  /*24990*/  LDL.LU.64 R22, [R1+0x2e8] ;  /* 0x0002e80001167983 */ /* 0x000ee60000300a00 */
        /* <DEDUP_REMOVED lines=19> */
[----:B------:R-:W3:Y:S02]  /*24ad0*/  LDL.LU.64 R14, [R1+0x268] ;  /* 0x00026800010e7983 */ /* 0x000ee40000300a00 */
[----:B------:R-:W-:-:S02]  /*24ae0*/  IMAD.MOV.U32 R8, RZ, RZ, R2 ;  /* 0x000000ffff087224 */ /* 0x000fc400078e0002 */
[----:B------:R-:W-:-:S07]  /*24af0*/  IMAD.MOV.U32 R9, RZ, RZ, R0 ;  /* 0x000000ffff097224 */ /* 0x000fce00078e0000 */
[C---:B--2---:R-:W-:Y:S01]  /*24b00*/  HMMA.16816.F32 R8, R24.reuse, R8, R20 ;  /* 0x000000081808723c */ /* 0x044fe20000001814 */
[----:B---3--:R-:W-:Y:S01]  /*24b10*/  STL.64 [R1+0x2ed8], R14 ;  /* 0x002ed80e01007387 */ /* 0x008fe20000100a00 */
[----:B----4-:R0:W-:Y:S03]  /*24b20*/  STL.64 [R1+0x2ed0], R12 ;  /* 0x002ed00c01007387 */ /* 0x0101e60000100a00 */
[----:B0-----:R-:W2:Y:S01]  /*24b30*/  LDL.LU.64 R12, [R1+0x270] ;  /* 0x00027000010c7983 */ /* 0x001ea20000300a00 */
[----:B------:R-:W3:Y:S03]  /*24b40*/  LDL.LU.64 R14, [R1+0x278] ;  /* 0x00027800010e7983 */ /* 0x000ee60000300a00 */
[----:B---3--:R-:W-:Y:S01]  /*24b50*/  STL.64 [R1+0x2ef0], R14 ;  /* 0x002ef00e01007387 */ /* 0x008fe20000100a00 */
[----:B--2---:R0:W-:Y:S03]  /*24b60*/  STL.64 [R1+0x2ee8], R12 ;  /* 0x002ee80c01007387 */ /* 0x0041e60000100a00 */
[----:B0-----:R-:W2:Y:S01]  /*24b70*/  LDL.LU.64 R12, [R1+0x280] ;  /* 0x00028000010c7983 */ /* 0x001ea20000300a00 */
[----:B------:R-:W2:Y:S02]  /*24b80*/  LDL.LU.64 R14, [R1+0x288] ;  /* 0x00028800010e7983 */ /* 0x000ea40000300a00 */
[----:B------:R-:W3:Y:S02]  /*24b90*/  LDL.LU.64 R4, [R1+0x250] ;  /* 0x0002500001047983 */ /* 0x000ee40000300a00 */
[----:B------:R-:W3:Y:S01]  /*24ba0*/  LDL.LU.64 R6, [R1+0x258] ;  /* 0x0002580001067983 */ /* 0x000ee20000300a00 */
        /* <DEDUP_REMOVED lines=13> */
[----:B------:R-:W4:Y:S11]  /*24c80*/  LDL.LU.64 R20, [R1+0x2f48] ;  /* 0x002f480001147983 */ /* 0x000f360000300a00 */
[----:B------:R-:W-:Y:S10]  /*24c90*/  @!UPT UIADD3 URZ, URZ, URZ, URZ ;  /* 0x0000003f3f3ff290 */ /* 0x000ff4000fffe03f */
[----:B------:R0:W-:Y:S01]  /*24ca0*/  STL.64 [R1+0x2d0], R8 ;  /* 0x0002d00801007387 */ /* 0x0001e20000100a00 */
[----:B------:R1:W-:Y:S03]  /*24cb0*/  STL.64 [R1+0x2d8], R10 ;  /* 0x0002d80a01007387 */ /* 0x0003e60000100a00 */
[----:B0-----:R-:W2:Y:S01]  /*24cc0*/  LDL.LU.64 R8, [R1+0x240] ;  /* 0x0002400001087983 */ /* 0x001ea20000300a00 */
[----:B-1----:R-:W2:Y:S01]  /*24cd0*/  LDL.LU.64 R10, [R1+0x248] ;  /* 0x00024800010a7983 */ /* 0x002ea20000300a00 */
        /* <DEDUP_REMOVED lines=43> */
[----:B------:R-:W2:Y:S11]  /*24f90*/  LDL.LU.64 R12, [R1+0x2ec0] ;  /* 0x002ec000010c7983 */ /* 0x000eb60000300a00 */
[----:B------:R-:W-:Y:S10]  /*24fa0*/  @!UPT UIADD3 URZ, URZ, URZ, URZ ;  /* 0x0000003f3f3ff290 */ /* 0x000ff4000fffe03f */
[----:B------:R-:W-:Y:S01]  /*24fb0*/  STL.64 [R1+0x260], R16 ;  /* 0x0002601001007387 */ /* 0x000fe20000100a00 */
[----:B------:R0:W-:Y:S03]  /*24fc0*/  STL.64 [R1+0x268], R18 ;  /* 0x0002681201007387 */ /* 0x0001e60000100a00 */
[----:B0-----:R-:W3:Y:S01]  /*24fd0*/  LDL.LU.64 R18, [R1+0x2eb8] ;  /* 0x002eb80001127983 */ /* 0x001ee20000300a00 */
[----:B------:R-:W3:Y:S03]  /*24fe0*/  LDL.LU.64 R16, [R1+0x2eb0] ;  /* 0x002eb00001107983 */ /* 0x000ee60000300a00 */
[----:B------:R-:W0:Y:S02]  /*24ff0*/  S2R R2, SR_TID.X ;  /* 0x0000000000027919 */ /* 0x000e240000002100 */
[C---:B0-----:R-:W-:Y:S01]  /*25000*/  LOP3.LUT R14, R2.reuse, 0x7, RZ, 0xc0, !PT ;  /* 0x00000007020e7812 */ /* 0x041fe200078ec0ff */
[----:B------:R-:W-:-:S04]  /*25010*/  IMAD.SHL.U32 R0, R2, 0x2, RZ ;  /* 0x0000000202007824 */ /* 0x000fc800078e00ff */
[----:B------:R-:W-:-:S05]  /*25020*/  IMAD R14, R14, 0x210, RZ ;  /* 0x000002100e0e7824 */ /* 0x000fca00078e02ff */
[----:B------:R-:W-:Y:S01]  /*25030*/  LOP3.LUT R0, R14, 0x10, R0, 0x78, !PT ;  /* 0x000000100e007812 */ /* 0x000fe200078e7800 */
[C---:B--2---:R-:W-:Y:S08]  /*25040*/  HMMA.16816.F32 R8, R24.reuse, R12, R8 ;  /* 0x0000000c1808723c */ /* 0x044ff00000001808 */
[C---:B---3--:R-:W-:Y:S11]  /*25050*/  HMMA.16816.F32 R4, R24.reuse, R16, R4 ;  /* 0x000000101804723c */ /* 0x048ff60000001804 */
[----:B------:R-:W-:Y:S11]  /*25060*/  @!UPT UIADD3 URZ, URZ, URZ, URZ ;  /* 0x0000003f3f3ff290 */ /* 0x000ff6000fffe03f */
[----:B------:R-:W-:Y:S01]  /*25070*/  @!UPT UIADD3 URZ, URZ, URZ, URZ ;  /* 0x0000003f3f3ff290 */ /* 0x000fe2000fffe03f */
[----:B------:R0:W-:Y:S01]  /*25080*/  STL.64 [R1+0x250], R4 ;  /* 0x0002500401007387 */ /* 0x0001e20000100a00 */
[----:B------:R-:W-:Y:S03]  /*25090*/  STL.64 [R1+0x258], R6 ;  /* 0x0002580601007387 */ /* 0x000fe60000100a00 */
[----:B0-----:R-:W4:Y:S01]  /*250a0*/  LDL.LU.64 R4, [R1+0x2ea8] ;  /* 0x002ea80001047983 */ /* 0x001f220000300a00 */
[----:B------:R-:W-:Y:S02]  /*250b0*/  STL.64 [R1+0x2e18], R18 ;  /* 0x002e181201007387 */ /* 0x000fe40000100a00 */
[----:B------:R0:W-:Y:S02]  /*250c0*/  STL.64 [R1+0x2e10], R16 ;  /* 0x002e101001007387 */ /* 0x0001e40000100a00 */
[----:B0-----:R-:W2:Y:S01]  /*250d0*/  LDL.64 R16, [R1+0xa0] ;  /* 0x0000a00001107983 */ /* 0x001ea20000100a00 */
[----:B------:R0:W-:Y:S02]  /*250e0*/  STL.64 [R1+0x240], R8 ;  /* 0x0002400801007387 */ /* 0x0001e40000100a00 */
[----:B------:R-:W-:Y:S01]  /*250f0*/  STL.64 [R1+0x248], R10 ;  /* 0x0002480a01007387 */ /* 0x000fe20000100a00 */
[----:B0-----:R-:W3:Y:S01]  /*25100*/  LDL.LU.64 R8, [R1+0x2ea0] ;  /* 0x002ea00001087983 */ /* 0x001ee20000300a00 */
[----:B------:R-:W-:Y:S02]  /*25110*/  STL [R1+0x2e08], R12 ;  /* 0x002e080c01007387 */ /* 0x000fe40000100800 */
[----:B------:R0:W-:Y:S02]  /*25120*/  STL [R1+0x2e04], R13 ;  /* 0x002e040d01007387 */ /* 0x0001e40000100800 */
[----:B0-----:R-:W2:Y:S01]  /*25130*/  LDL.LU.64 R12, [R1+0x230] ;  /* 0x00023000010c7983 */ /* 0x001ea20000300a00 */
[----:B------:R-:W2:Y:S03]  /*25140*/  LDL.LU.64 R14, [R1+0x238] ;  /* 0x00023800010e7983 */ /* 0x000ea60000300a00 */
[----:B---3--:R-:W-:Y:S01]  /*25150*/  STL [R1+0x2e00], R8 ;  /* 0x002e000801007387 */ /* 0x008fe20000100800 */
[----:B------:R4:W-:Y:S01]  /*25160*/  STL [R1+0x2dfc], R9 ;  /* 0x002dfc0901007387 */ /* 0x0009e20000100800 */
[C---:B--2---:R-:W-:Y:S08]  /*25170*/  HMMA.16816.F32 R12, R24.reuse, R8, R12 ;  /* 0x00000008180c723c */ /* 0x044ff0000000180c */
[----:B----4-:R-:W-:Y:S11]  /*25180*/  HMMA.16816.F32 R8, R24, R4, R20 ;  /* 0x000000041808723c */ /* 0x010ff60000001814 */
[----:B------:R-:W-:Y:S04]  /*25190*/  @!UPT UIADD3 URZ, URZ, URZ, URZ ;  /* 0x0000003f3f3ff290 */ /* 0x000fe8000fffe03f */
[----:B------:R0:W-:Y:S01]  /*251a0*/  STL.64 [R1+0x230], R12 ;  /* 0x0002300c01007387 */ /* 0x0001e20000100a00 */
[----:B------:R1:W-:Y:S03]  /*251b0*/  STL.64 [R1+0x238], R14 ;  /* 0x0002380e01007387 */ /* 0x0003e60000100a00 */
[----:B0-----:R-:W2:Y:S01]  /*251c0*/  LDL.LU.64 R12, [R1+0xfe0] ;  /* 0x000fe000010c7983 */ /* 0x001ea20000300a00 */
[----:B-1----:R-:W2:Y:S03]  /*251d0*/  LDL.LU.64 R14, [R1+0xfe8] ;  /* 0x000fe800010e7983 */ /* 0x002ea60000300a00 */
[----:B------:R0:W-:Y:S02]  /*251e0*/  STL.64 [R1+0xd0], R8 ;  /* 0x0000d00801007387 */ /* 0x0001e40000100a00 */
[----:B------:R-:W-:Y:S01]  /*251f0*/  STL.64 [R1+0xd8], R10 ;  /* 0x0000d80a01007387 */ /* 0x000fe20000100a00 */
[----:B0-----:R-:W3:Y:S01]  /*25200*/  LDL.64 R8, [R1+0x50] ;  /* 0x0000500001087983 */ /* 0x001ee20000100a00 */
[----:B------:R-:W-:-:S05]  /*25210*/  IMAD.SHL.U32 R2, R2, 0x100, RZ ;  /* 0x0000010002027824 */ /* 0x000fca00078e00ff */
[----:B------:R-:W-:-:S04]  /*25220*/  LOP3.LUT R0, R0, 0x1000, R2, 0xf8, !PT ;  /* 0x0000100000007812 */ /* 0x000fc800078ef802 */
[----:B------:R-:W-:-:S05]  /*25230*/  LOP3.LUT R0, R0, 0x60, RZ, 0x3c, !PT ;  /* 0x0000006000007812 */ /* 0x000fca00078e3cff */
[----:B------:R-:W0:Y:S04]  /*25240*/  LDSM.16.MT88.4 R24, [R0+0x8080] ;  /* 0x008080000018783b */ /* 0x000e280000004200 */
[----:B------:R-:W1:Y:S04]  /*25250*/  LDSM.16.MT88.4 R20, [R0+0x8000] ;  /* 0x008000000014783b */ /* 0x000e680000004200 */
[----:B---3--:R3:W-:Y:S04]  /*25260*/  STL.64 [R1+0x2e78], R8 ;  /* 0x002e780801007387 */ /* 0x0087e80000100a00 */
[----:B---3--:R-:W1:Y:S01]  /*25270*/  LDL.64 R8, [R1+0xb0] ;  /* 0x0000b00001087983 */ /* 0x008e620000100a00 */
[----:B------:R-:W-:Y:S02]  /*25280*/  STL [R1+0x2e0c], R4 ;  /* 0x002e0c0401007387 */ /* 0x000fe40000100800 */
[----:B------:R3:W-:Y:S02]  /*25290*/  STL [R1+0x2df0], R5 ;  /* 0x002df00501007387 */ /* 0x0007e40000100800 */
[----:B---3--:R-:W1:Y:S01]  /*252a0*/  LDL.LU.64 R4, [R1+0xff0] ;  /* 0x000ff00001047983 */ /* 0x008e620000300a00 */
[----:B------:R-:W1:Y:S02]  /*252b0*/  LDL.LU.64 R6, [R1+0xff8] ;  /* 0x000ff80001067983 */ /* 0x000e640000300a00 */
[----:B0-----:R-:W-:Y:S02]  /*252c0*/  STL [R1+0x2dd0], R24 ;  /* 0x002dd01801007387 */ /* 0x001fe40000100800 */
[----:B------:R-:W-:Y:S01]  /*252d0*/  STL [R1+0x2dcc], R25 ;  /* 0x002dcc1901007387 */ /* 0x000fe20000100800 */
[----:B------:R-:W-:Y:S01]  /*252e0*/  STL [R1+0x2dc8], R26 ;  /* 0x002dc81a01007387 */ /* 0x000fe20000100800 */
[----:B------:R1:W-:Y:S02]  /*252f0*/  STL [R1+0x2dc4], R27 ;  /* 0x002dc41b01007387 */ /* 0x0003e40000100800 */
[----:B------:R-:W-:Y:S01]  /*25300*/  STL [R1+0x2dc0], R0 ;  /* 0x002dc00001007387 */ /* 0x000fe20000100800 */
[----:B-1----:R-:W-:Y:S07]  /*25310*/  HMMA.16816.F32 R24, R20, R8, R4 ;  /* 0x000000081418723c */ /* 0x002fee0000001804 */
[----:B------:R-:W-:-:S02]  /*25320*/  IMAD.MOV.U32 R7, RZ, RZ, R8 ;  /* 0x000000ffff077224 */ /* 0x000fc400078e0008 */
[----:B------:R-:W-:Y:S02]  /*25330*/  IMAD.MOV.U32 R6, RZ, RZ, R9 ;  /* 0x000000ffff067224 */ /* 0x000fe400078e0009 */
[----:B--2---:R-:W-:Y:S11]  /*25340*/  HMMA.16816.F32 R8, R20, R16, R12 ;  /* 0x000000101408723c */ /* 0x004ff6000000180c */
[----:B------:R-:W-:Y:S01]  /*25350*/  @!UPT UIADD3 URZ, URZ, URZ, URZ ;  /* 0x0000003f3f3ff290 */ /* 0x000fe2000fffe03f */
[----:B------:R0:W-:Y:S01]  /*25360*/  STL.64 [R1+0xff0], R24 ;  /* 0x000ff01801007387 */ /* 0x0001e20000100a00 */
[----:B------:R1:W-:Y:S02]  /*25370*/  STL.64 [R1+0xff8], R26 ;  /* 0x000ff81a01007387 */ /* 0x0003e40000100a00 */
[----:B------:R-:W-:Y:S02]  /*25380*/  STL [R1+0x2dd8], R6 ;  /* 0x002dd80601007387 */ /* 0x000fe40000100800 */
[----:B------:R-:W-:Y:S01]  /*25390*/  STL [R1+0x2dd4], R7 ;  /* 0x002dd40701007387 */ /* 0x000fe20000100800 */
[----:B------:R-:W2:Y:S05]  /*253a0*/  LDL.64 R4, [R1+0x90] ;  /* 0x0000900001047983 */ /* 0x000eaa0000100a00 */
[----:B------:R3:W-:Y:S01]  /*253b0*/  STL.64 [R1+0xfe0], R8 ;  /* 0x000fe00801007387 */ /* 0x0007e20000100a00 */
[----:B------:R4:W-:Y:S02]  /*253c0*/  STL.64 [R1+0xfe8], R10 ;  /* 0x000fe80a01007387 */ /* 0x0009e40000100a00 */
[----:B0-----:R-:W2:Y:S02]  /*253d0*/  LDL.LU.64 R24, [R1+0xfc0] ;  /* 0x000fc00001187983 */ /* 0x001ea40000300a00 */
[----:B-1----:R-:W2:Y:S01]  /*253e0*/  LDL.LU.64 R26, [R1+0xfc8] ;  /* 0x000fc800011a7983 */ /* 0x002ea20000300a00 */
[----:B---3--:R-:W3:Y:S01]  /*253f0*/  LDL.LU.64 R8, [R1+0xd80] ;  /* 0x000d800001087983 */ /* 0x008ee20000300a00 */
[----:B----4-:R-:W4:Y:S03]  /*25400*/  LDL.LU.64 R10, [R1+0xd88] ;  /* 0x000d8800010a7983 */ /* 0x010f260000300a00 */
[----:B----4-:R-:W-:Y:S01]  /*25410*/  STL.64 [R1+0x2e88], R10 ;  /* 0x002e880a01007387 */ /* 0x010fe20000100a00 */
[----:B---3--:R0:W-:Y:S03]  /*25420*/  STL.64 [R1+0x2e80], R8 ;  /* 0x002e800801007387 */ /* 0x0081e60000100a00 */
[----:B0-----:R-:W3:Y:S01]  /*25430*/  LDL.64 R8, [R1+0x70] ;  /* 0x0000700001087983 */ /* 0x001ee20000100a00 */
[----:B------:R-:W-:-:S02]  /*25440*/  IMAD.MOV.U32 R15, RZ, RZ, R16 ;  /* 0x000000ffff0f7224 */ /* 0x000fc400078e0010 */
[----:B------:R-:W-:Y:S01]  /*25450*/  IMAD.MOV.U32 R14, RZ, RZ, R17 ;  /* 0x000000ffff0e7224 */ /* 0x000fe200078e0011 */
[----:B---3--:R0:W-:Y:S01]  /*25460*/  STL.64 [R1+0x2e98], R8 ;  /* 0x002e980801007387 */ /* 0x0081e20000100a00 */
[----:B------:R-:W3:Y:S03]  /*25470*/  LDL.64 R16, [R1] ;  /* 0x0000000001107983 */ /* 0x000ee60000100a00 */
[----:B0-----:R-:W4:Y:S04]  /*25480*/  LDL.64 R8, [R1+0x80] ;  /* 0x0000800001087983 */ /* 0x001f280000100a00 */
[----:B---3--:R0:W-:Y:S04]  /*25490*/  STL.64 [R1+0x2e30], R16 ;  /* 0x002e301001007387 */ /* 0x0081e80000100a00 */
[----:B0-----:R-:W3:Y:S04]  /*254a0*/  LDL.64 R16, [R1+0x10] ;  /* 0x0000100001107983 */ /* 0x001ee80000100a00 */
[----:B---3--:R0:W-:Y:S04]  /*254b0*/  STL.64 [R1+0x2e48], R16 ;  /* 0x002e481001007387 */ /* 0x0081e80000100a00 */
[----:B0-----:R-:W3:Y:S01]  /*254c0*/  LDL.LU.64 R16, [R1+0xfd0] ;  /* 0x000fd00001107983 */ /* 0x001ee20000300a00 */
[----:B------:R-:W3:Y:S02]  /*254d0*/  LDL.LU.64 R18, [R1+0xfd8] ;  /* 0x000fd80001127983 */ /* 0x000ee40000300a00 */
[----:B------:R-:W-:Y:S02]  /*254e0*/  STL [R1+0x2ddc], R15 ;  /* 0x002ddc0f01007387 */ /* 0x000fe40000100800 */
[----:B------:R-:W-:Y:S01]  /*254f0*/  STL [R1+0x2e70], R14 ;  /* 0x002e700e01007387 */ /* 0x000fe20000100800 */
[----:B------:R-:W4:Y:S01]  /*25500*/  LDL.64 R12, [R1+0x60] ;  /* 0x00006000010c7983 */ /* 0x000f220000100a00 */
[----:B--2---:R-:W-:-:S02]  /*25510*/  IMAD.MOV.U32 R29, RZ, RZ, R4 ;  /* 0x000000ffff1d7224 */ /* 0x004fc400078e0004 */
[----:B------:R-:W-:Y:S01]  /*25520*/  IMAD.MOV.U32 R28, RZ, RZ, R5 ;  /* 0x000000ffff1c7224 */ /* 0x000fe200078e0005 */
[C---:B---3--:R-:W-:Y:S01]  /*25530*/  HMMA.16816.F32 R16, R20.reuse, R4, R16 ;  /* 0x000000041410723c */ /* 0x048fe20000001810 */
[----:B----4-:R0:W-:Y:S04]  /*25540*/  STL.64 [R1+0x2e90], R12 ;  /* 0x002e900c01007387 */ /* 0x0101e80000100a00 */
[----:B0-----:R-:W2:Y:S01]  /*25550*/  LDL.LU.64 R12, [R1+0xd90] ;  /* 0x000d9000010c7983 */ /* 0x001ea20000300a00 */
[----:B------:R-:W2:Y:S11]  /*25560*/  LDL.LU.64 R14, [R1+0xd98] ;  /* 0x000d9800010e7983 */ /* 0x000eb60000300a00 */
[----:B------:R-:W-:Y:S06]  /*25570*/  @!UPT UIADD3 URZ, URZ, URZ, URZ ;  /* 0x0000003f3f3ff290 */ /* 0x000fec000fffe03f */
[----:B------:R0:W-:Y:S01]  /*25580*/  STL.64 [R1+0xfd0], R16 ;  /* 0x000fd01001007387 */ /* 0x0001e20000100a00 */
[----:B------:R-:W-:Y:S02]  /*25590*/  STL.64 [R1+0xfd8], R18 ;  /* 0x000fd81201007387 */ /* 0x000fe40000100a00 */
[----:B------:R-:W3:Y:S02]  /*255a0*/  LDL.LU.64 R4, [R1+0xd70] ;  /* 0x000d700001047983 */ /* 0x000ee40000300a00 */
[----:B------:R-:W3:Y:S01]  /*255b0*/  LDL.LU.64 R6, [R1+0xd78] ;  /* 0x000d780001067983 */ /* 0x000ee20000300a00 */
[----:B0-----:R-:W4:Y:S01]  /*255c0*/  LDL.64 R16, [R1+0x20] ;  /* 0x0000200001107983 */ /* 0x001f220000100a00 */
[----:B------:R-:W-:Y:S03]  /*255d0*/  HMMA.16816.F32 R24, R20, R8, R24 ;  /* 0x000000081418723c */ /* 0x000fe60000001818 */
[----:B----4-:R0:W-:Y:S04]  /*255e0*/  STL.64 [R1+0x2e60], R16 ;  /* 0x002e601001007387 */ /* 0x0101e80000100a00 */
[----:B0-----:R-:W4:Y:S01]  /*255f0*/  LDL.64 R16, [R1+0x30] ;  /* 0x0000300001107983 */ /* 0x001f220000100a00 */
[----:B------:R-:W-:-:S03]  /*25600*/  IMAD.MOV.U32 R0, RZ, RZ, R9 ;  /* 0x000000ffff007224 */ /* 0x000fc600078e0009 */
[----:B----4-:R0:W-:Y:S04]  /*25610*/  STL.64 [R1+0x2e68], R16 ;  /* 0x002e681001007387 */ /* 0x0101e80000100a00 */
[----:B0-----:R-:W4:Y:S08]  /*25620*/  LDL.64 R16, [R1+0x40] ;  /* 0x0000400001107983 */ /* 0x001f300000100a00 */
[----:B------:R-:W-:Y:S02]  /*25630*/  STL.64 [R1+0xfc0], R24 ;  /* 0x000fc01801007387 */ /* 0x000fe40000100a00 */
[----:B------:R0:W-:Y:S02]  /*25640*/  STL.64 [R1+0xfc8], R26 ;  /* 0x000fc81a01007387 */ /* 0x0001e40000100a00 */
[----:B0-----:R-:W-:-:S02]  /*25650*/  IMAD.MOV.U32 R27, RZ, RZ, R8 ;  /* 0x000000ffff1b7224 */ /* 0x001fc400078e0008 */
[----:B------:R-:W2:Y:S02]  /*25660*/  LDL.LU.64 R8, [R1+0x2e98] ;  /* 0x002e980001087983 */ /* 0x000ea40000300a00 */
[C---:B--2---:R-:W-:Y:S01]  /*25670*/  HMMA.16816.F32 R12, R20.reuse, R8, R12 ;  /* 0x00000008140c723c */ /* 0x044fe2000000180c */
[----:B------:R-:W-:Y:S02]  /*25680*/  IMAD.MOV.U32 R25, RZ, RZ, R8 ;  /* 0x000000ffff197224 */ /* 0x000fe400078e0008 */
[----:B------:R-:W-:Y:S11]  /*25690*/  IMAD.MOV.U32 R26, RZ, RZ, R9 ;  /* 0x000000ffff1a7224 */ /* 0x000ff600078e0009 */
[----:B------:R-:W-:Y:S09]  /*256a0*/  @!UPT UIADD3 URZ, URZ, URZ, URZ ;  /* 0x0000003f3f3ff290 */ /* 0x000ff2000fffe03f */
[----:B------:R0:W-:Y:S01]  /*256b0*/  STL.64 [R1+0xd90], R12 ;  /* 0x000d900c01007387 */ /* 0x0001e20000100a00 */
[----:B------:R-:W-:Y:S03]  /*256c0*/  STL.64 [R1+0xd98], R14 ;  /* 0x000d980e01007387 */ /* 0x000fe60000100a00 */
[----:B0-----:R-:W2:Y:S01]  /*256d0*/  LDL.LU.64 R12, [R1+0x2e90] ;  /* 0x002e9000010c7983 */ /* 0x001ea20000300a00 */
[----:B------:R-:W2:Y:S02]  /*256e0*/  LDL.LU.64 R10, [R1+0x2e88] ;  /* 0x002e8800010a7983 */ /* 0x000ea40000300a00 */
[----:B------:R-:W2:Y:S02]  /*256f0*/  LDL.LU.64 R8, [R1+0x2e80] ;  /* 0x002e800001087983 */ /* 0x000ea40000300a00 */
[C---:B--2---:R-:W-:Y:S11]  /*25700*/  HMMA.16816.F32 R8, R20.reuse, R12, R8 ;  /* 0x0000000c1408723c */ /* 0x044ff60000001808 */
[----:B------:R-:W-:Y:S11]  /*25710*/  @!UPT UIADD3 URZ, URZ, URZ, URZ ;  /* 0x0000003f3f3ff290 */ /* 0x000ff6000fffe03f */
[----:B------:R-:W-:Y:S01]  /*25720*/  @!UPT UIADD3 URZ, URZ, URZ, URZ ;  /* 0x0000003f3f3ff290 */ /* 0x000fe2000fffe03f */
[----:B------:R0:W-:Y:S01]  /*25730*/  STL.64 [R1+0xd80], R8 ;  /* 0x000d800801007387 */ /* 0x0001e20000100a00 */
[----:B------:R-:W-:Y:S03]  /*25740*/  STL.64 [R1+0xd88], R10 ;  /* 0x000d880a01007387 */ /* 0x000fe60000100a00 */
[----:B0-----:R-:W3:Y:S01]  /*25750*/  LDL.LU.64 R8, [R1+0x2e78] ;  /* 0x002e780001087983 */ /* 0x001ee20000300a00 */
[----:B------:R-:W-:Y:S02]  /*25760*/  IMAD.MOV.U32 R3, RZ, RZ, R12 ;  /* 0x000000ffff037224 */ /* 0x000fe400078e000c */
[----:B------:R-:W-:Y:S02]  /*25770*/  IMAD.MOV.U32 R2, RZ, RZ, R13 ;  /* 0x000000ffff027224 */ /* 0x000fe400078e000d */
[----:B---3--:R-:W-:Y:S01]  /*25780*/  HMMA.16816.F32 R12, R20, R8, R4 ;  /* 0x00000008140c723c */ /* 0x008fe20000001804 */
[----:B------:R-:W-:-:S06]  /*25790*/  IMAD.MOV.U32 R24, RZ, RZ, R9 ;  /* 0x000000ffff187224 */ /* 0x000fcc00078e0009 */
[----:B------:R-:W-:Y:S11]  /*257a0*/  IMAD.MOV.U32 R7, RZ, RZ, R8 ;  /* 0x000000ffff077224 */ /* 0x000ff600078e0008 */
[----:B------:R-:W-:Y:S05]  /*257b0*/  @!UPT UIADD3 URZ, URZ, URZ, URZ ;  /* 0x0000003f3f3ff290 */ /* 0x000fea000fffe03f */
[----:B------:R0:W-:Y:S01]  /*257c0*/  STL.64 [R1+0xd70], R12 ;  /* 0x000d700c01007387 */ /* 0x0001e20000100a00 */
[----:B------:R1:W-:Y:S03]  /*257d0*/  STL.64 [R1+0xd78], R14 ;  /* 0x000d780e01007387 */ /* 0x0003e60000100a00 */
[----:B0-----:R-:W4:Y:S01]  /*257e0*/  LDL.LU.64 R12, [R1+0xd60] ;  /* 0x000d6000010c7983 */ /* 0x001f220000300a00 */
[----:B-1----:R-:W4:Y:S02]  /*257f0*/  LDL.LU.64 R14, [R1+0xd68] ;  /* 0x000d6800010e7983 */ /* 0x002f240000300a00 */
[----:B------:R-:W2:Y:S02]  /*25800*/  LDL.LU.64 R8, [R1+0xd50] ;  /* 0x000d500001087983 */ /* 0x000ea40000300a00 */
[----:B------:R-:W2:Y:S01]  /*25810*/  LDL.LU.64 R10, [R1+0xd58] ;  /* 0x000d5800010a7983 */ /* 0x000ea20000300a00 */
[----:B------:R-:W-:Y:S01]  /*25820*/  STL.64 [R1+0x2de8], R26 ;  /* 0x002de81a01007387 */ /* 0x000fe20000100a00 */
[----:B------:R0:W-:Y:S03]  /*25830*/  STL.64 [R1+0x2de0], R24 ;  /* 0x002de01801007387 */ /* 0x0001e60000100a00 */
[----:B0-----:R-:W3:Y:S01]  /*25840*/  LDL.LU.64 R24, [R1+0xd10] ;  /* 0x000d100001187983 */ /* 0x001ee20000300a00 */
[----:B------:R-:W2:Y:S03]  /*25850*/  LDL.LU.64 R26, [R1+0xd18] ;  /* 0x000d1800011a7983 */ /* 0x000ea60000300a00 */
[----:B--2---:R-:W-:Y:S01]  /*25860*/  STL.64 [R1+0x2e28], R26 ;  /* 0x002e281a01007387 */ /* 0x004fe20000100a00 */
[----:B---3--:R0:W-:Y:S03]  /*25870*/  STL.64 [R1+0x2e20], R24 ;  /* 0x002e201801007387 */ /* 0x0081e60000100a00 */
[----:B0-----:R-:W2:Y:S01]  /*25880*/  LDL.LU.64 R24, [R1+0xd20] ;  /* 0x000d200001187983 */ /* 0x001ea20000300a00 */
[----:B------:R-:W3:Y:S01]  /*25890*/  LDL.LU.64 R26, [R1+0xd28] ;  /* 0x000d2800011a7983 */ /* 0x000ee20000300a00 */
[----:B----4-:R-:W-:Y:S02]  /*258a0*/  HMMA.16816.F32 R12, R20, R16, R12 ;  /* 0x00000010140c723c */ /* 0x010fe4000000180c */
[----:B---3--:R-:W-:Y:S01]  /*258b0*/  STL.64 [R1+0x2e40], R26 ;  /* 0x002e401a01007387 */ /* 0x008fe20000100a00 */
[----:B--2---:R0:W-:Y:S03]  /*258c0*/  STL.64 [R1+0x2e38], R24 ;  /* 0x002e381801007387 */ /* 0x0041e60000100a00 */
[----:B0-----:R-:W2:Y:S01]  /*258d0*/  LDL.LU.64 R24, [R1+0xd30] ;  /* 0x000d300001187983 */ /* 0x001ea20000300a00 */
[----:B------:R-:W3:Y:S02]  /*258e0*/  LDL.LU.64 R26, [R1+0xd38] ;  /* 0x000d3800011a7983 */ /* 0x000ee40000300a00 */
[----:B------:R-:W-:Y:S01]  /*258f0*/  IMAD.MOV.U32 R6, RZ, RZ, R17 ;  /* 0x000000ffff067224 */ /* 0x000fe200078e0011 */
[----:B---3--:R-:W-:Y:S01]  /*25900*/  STL.64 [R1+0x2e58], R26 ;  /* 0x002e581a01007387 */ /* 0x008fe20000100a00 */
[----:B--2---:R0:W-:Y:S03]  /*25910*/  STL.64 [R1+0x2e50], R24 ;  /* 0x002e501801007387 */ /* 0x0041e60000100a00 */
[----:B0-----:R-:W2:Y:S01]  /*25920*/  LDL.LU.64 R24, [R1+0xd40] ;  /* 0x000d400001187983 */ /* 0x001ea20000300a00 */
[----:B------:R-:W2:Y:S08]  /*25930*/  LDL.LU.64 R26, [R1+0xd48] ;  /* 0x000d4800011a7983 */ /* 0x000eb00000300a00 */
[----:B------:R-:W-:Y:S02]  /*25940*/  STL.64 [R1+0xd60], R12 ;  /* 0x000d600c01007387 */ /* 0x000fe40000100a00 */
[----:B------:R0:W-:Y:S02]  /*25950*/  STL.64 [R1+0xd68], R14 ;  /* 0x000d680e01007387 */ /* 0x0001e40000100a00 */
[----:B0-----:R-:W3:Y:S01]  /*25960*/  LDL.LU R14, [R1+0x2e70] ;  /* 0x002e7000010e7983 */ /* 0x001ee20000300800 */
[----:B------:R-:W-:-:S02]  /*25970*/  IMAD.MOV.U32 R15, RZ, RZ, R16 ;  /* 0x000000ffff0f7224 */ /* 0x000fc400078e0010 */
[----:B------:R-:W4:Y:S02]  /*25980*/  LDL.LU.64 R16, [R1+0x2e68] ;  /* 0x002e680001107983 */ /* 0x000f240000300a00 */
[C---:B----4-:R-:W-:Y:S01]  /*25990*/  HMMA.16816.F32 R8, R20.reuse, R16, R8 ;  /* 0x000000101408723c */ /* 0x050fe20000001808 */
[----:B------:R-:W-:Y:S11]  /*259a0*/  IMAD.MOV.U32 R5, RZ, RZ, R17 ;  /* 0x000000ffff057224 */ /* 0x000ff600078e0011 */
[----:B------:R-:W-:Y:S11]  /*259b0*/  @!UPT UIADD3 URZ, URZ, URZ, URZ ;  /* 0x0000003f3f3ff290 */ /* 0x000ff6000fffe03f */
[----:B------:R-:W-:Y:S01]  /*259c0*/  STL.64 [R1+0xd50], R8 ;  /* 0x000d500801007387 */ /* 0x000fe20000100a00 */
[----:B------:R0:W-:Y:S02]  /*259d0*/  STL.64 [R1+0xd58], R10 ;  /* 0x000d580a01007387 */ /* 0x0001e40000100a00 */
[----:B0-----:R-:W-:Y:S02]  /*259e0*/  IMAD.MOV.U32 R11, RZ, RZ, R16 ;  /* 0x000000ffff0b7224 */ /* 0x001fe400078e0010 */
        /* <DEDUP_REMOVED lines=27> */
[----:B------:R-:W4:Y:S02]  /*25ba0*/  LDL.LU.64 R18, [R1+0x2e18] ;  /* 0x002e180001127983 */ /* 0x000f240000300a00 */
[----:B------:R-:W2:Y:S02]  /*25bb0*/  LDL.LU.64 R16, [R1+0x2e10] ;  /* 0x002e100001107983 */ /* 0x000ea40000300a00 */
[----:B--2---:R-:W-:Y:S11]  /*25bc0*/  HMMA.16816.F32 R24, R20, R16, R24 ;  /* 0x000000101418723c */ /* 0x004ff60000001818 */
[----:B------:R-:W-:Y:S11]  /*25bd0*/  @!UPT UIADD3 URZ, URZ, URZ, URZ ;  /* 0x0000003f3f3ff290 */ /* 0x000ff6000fffe03f */
[----:B------:R-:W-:Y:S01]  /*25be0*/  @!UPT UIADD3 URZ, URZ, URZ, URZ ;  /* 0x0000003f3f3ff290 */ /* 0x000fe2000fffe03f */
[----:B------:R0:W-:Y:S01]  /*25bf0*/  STL.64 [R1+0xd10], R24 ;  /* 0x000d101801007387 */ /* 0x0001e20000100a00 */
[----:B------:R1:W-:Y:S03]  /*25c00*/  STL.64 [R1+0xd18], R26 ;  /* 0x000d181a01007387 */ /* 0x0003e60000100a00 */
[----:B0-----:R-:W2:Y:S01]  /*25c10*/  LDL.LU.64 R24, [R1+0xcf0] ;  /* 0x000cf00001187983 */ /* 0x001ea20000300a00 */
[----:B-1----:R-:W2:Y:S02]  /*25c20*/  LDL.LU.64 R26, [R1+0xcf8] ;  /* 0x000cf800011a7983 */ /* 0x002ea40000300a00 */
[----:B----4-:R-:W-:Y:S02]  /*25c30*/  STL.64 [R1+0x2cb8], R18 ;  /* 0x002cb81201007387 */ /* 0x010fe40000100a00 */
        /* <DEDUP_REMOVED lines=18> */
[C---:B--2---:R-:W-:Y:S08]  /*25d60*/  HMMA.16816.F32 R16, R20.reuse, R12, R16 ;  /* 0x0000000c1410723c */ /* 0x044ff00000001810 */
[C---:B------:R-:W-:Y:S11]  /*25d70*/  HMMA.16816.F32 R24, R20.reuse, R8, R24 ;  /* 0x000000081418723c */ /* 0x040ff60000001818 */
[----:B------:R-:W-:Y:S04]  /*25d80*/  @!UPT UIADD3 URZ, URZ, URZ, URZ ;  /* 0x0000003f3f3ff290 */ /* 0x000fe8000fffe03f */
[----:B------:R0:W-:Y:S01]  /*25d90*/  STL.64 [R1+0xd00], R16 ;  /* 0x000d001001007387 */ /* 0x0001e20000100a00 */
[----:B------:R-:W-:Y:S02]  /*25da0*/  STL.64 [R1+0xd08], R18 ;  /* 0x000d081201007387 */ /* 0x000fe40000100a00 */
[----:B0-----:R-:W-:Y:S02]  /*25db0*/  IMAD.MOV.U32 R16, RZ, RZ, R11 ;  /* 0x000000ffff107224 */ /* 0x001fe400078e000b */
[----:B------:R-:W-:Y:S01]  /*25dc0*/  IMAD.MOV.U32 R17, RZ, RZ, R5 ;  /* 0x000000ffff117224 */ /* 0x000fe200078e0005 */
[----:B------:R-:W2:Y:S01]  /*25dd0*/  LDL.LU R11, [R1+0x2df4] ;  /* 0x002df400010b7983 */ /* 0x000ea20000300800 */
[----:B------:R-:W4:Y:S03]  /*25de0*/  LDL.LU R5, [R1+0x2df0] ;  /* 0x002df00001057983 */ /* 0x000f260000300800 */
[----:B------:R0:W-:Y:S04]  /*25df0*/  STL.64 [R1+0x2d18], R16 ;  /* 0x002d181001007387 */ /* 0x0001e80000100a00 */
[----:B0-----:R-:W4:Y:S01]  /*25e00*/  LDL.LU.64 R16, [R1+0x8c0] ;  /* 0x0008c00001107983 */ /* 0x001f220000300a00 */
[----:B------:R-:W4:Y:S02]  /*25e10*/  LDL.LU.64 R18, [R1+0x8c8] ;  /* 0x0008c80001127983 */ /* 0x000f240000300a00 */
[----:B------:R-:W-:Y:S02]  /*25e20*/  STL.64 [R1+0x2ca8], R12 ;  /* 0x002ca80c01007387 */ /* 0x000fe40000100a00 */
[----:B------:R-:W-:Y:S01]  /*25e30*/  STL.64 [R1+0xcf0], R24 ;  /* 0x000cf01801007387 */ /* 0x000fe20000100a00 */
[----:B------:R0:W-:Y:S04]  /*25e40*/  STL.64 [R1+0xcf8], R26 ;  /* 0x000cf81a01007387 */ /* 0x0001e80000100a00 */
[----:B0-----:R-:W3:Y:S01]  /*25e50*/  LDL.LU.64 R26, [R1+0x2de8] ;  /* 0x002de800011a7983 */ /* 0x001ee20000300a00 */
[----:B------:R-:W3:Y:S03]  /*25e60*/  LDL.LU.64 R24, [R1+0x2de0] ;  /* 0x002de00001187983 */ /* 0x000ee60000300a00 */
[----:B--2---:R-:W-:Y:S01]  /*25e70*/  STL.64 [R1+0x2cc8], R10 ;  /* 0x002cc80a01007387 */ /* 0x004fe20000100a00 */
[----:B------:R4:W-:Y:S02]  /*25e80*/  STL.64 [R1+0x2cc0], R8 ;  /* 0x002cc00801007387 */ /* 0x0009e40000100a00 */
[----:B----4-:R-:W-:Y:S07]  /*25e90*/  HMMA.16816.F32 R8, R20, R4, R16 ;  /* 0x000000041408723c */ /* 0x010fee0000001810 */
[----:B------:R-:W-:-:S02]  /*25ea0*/  IMAD.MOV.U32 R20, RZ, RZ, R15 ;  /* 0x000000ffff147224 */ /* 0x000fc400078e000f */
[----:B------:R-:W-:Y:S01]  /*25eb0*/  IMAD.MOV.U32 R21, RZ, RZ, R6 ;  /* 0x000000ffff157224 */ /* 0x000fe200078e0006 */
[----:B------:R-:W2:Y:S11]  /*25ec0*/  LDL.LU R15, [R1+0x2ddc] ;  /* 0x002ddc00010f7983 */ /* 0x000eb60000300800 */
[----:B------:R-:W-:Y:S02]  /*25ed0*/  @!UPT UIADD3 URZ, URZ, URZ, URZ ;  /* 0x0000003f3f3ff290 */ /* 0x000fe4000fffe03f */
[----:B------:R-:W-:Y:S01]  /*25ee0*/  STL.64 [R1+0x8c0], R8 ;  /* 0x0008c00801007387 */ /* 0x000fe20000100a00 */
[----:B------:R-:W-:Y:S02]  /*25ef0*/  STL.64 [R1+0x8c8], R10 ;  /* 0x0008c80a01007387 */ /* 0x000fe40000100a00 */
[----:B------:R-:W4:Y:S02]  /*25f00*/  LDL.LU R6, [R1+0x2dd8] ;  /* 0x002dd80001067983 */ /* 0x000f240000300800 */
[----:B------:R0:W-:Y:S02]  /*25f10*/  STL.64 [R1+0x2d20], R20 ;  /* 0x002d201401007387 */ /* 0x0001e40000100a00 */
[----:B0-----:R-:W-:Y:S02]  /*25f20*/  IMAD.MOV.U32 R20, RZ, RZ, R7 ;  /* 0x000000ffff147224 */ /* 0x001fe400078e0007 */
[----:B---3--:R-:W-:Y:S01]  /*25f30*/  IMAD.MOV.U32 R21, RZ, RZ, R24 ;  /* 0x000000ffff157224 */ /* 0x008fe200078e0018 */
[----:B------:R-:W3:Y:S01]  /*25f40*/  LDL.LU R7, [R1+0x2dd4] ;  /* 0x002dd40001077983 */ /* 0x000ee20000300800 */
[----:B------:R-:W2:Y:S03]  /*25f50*/  LDL.LU R24, [R1+0x2dd0] ;  /* 0x002dd00001187983 */ /* 0x000ea60000300800 */
[----:B------:R0:W-:Y:S04]  /*25f60*/  STL.64 [R1+0x2d38], R20 ;  /* 0x002d381401007387 */ /* 0x0001e80000100a00 */
[----:B0-----:R-:W2:Y:S01]  /*25f70*/  LDL.LU.64 R20, [R1+0x5d0] ;  /* 0x0005d00001147983 */ /* 0x001ea20000300a00 */
[----:B------:R-:W2:Y:S03]  /*25f80*/  LDL.LU.64 R22, [R1+0x5d8] ;  /* 0x0005d80001167983 */ /* 0x000ea60000300a00 */
[----:B--2---:R-:W-:Y:S01]  /*25f90*/  STL.64 [R1+0x2d48], R22 ;  /* 0x002d481601007387 */ /* 0x004fe20000100a00 */
        /* <DEDUP_REMOVED lines=12> */
[----:B------:R-:W-:-:S05]  /*26060*/  IMAD.MOV.U32 R21, RZ, RZ, R28 ;  /* 0x000000ffff157224 */ /* 0x000fca00078e001c */
[----:B------:R0:W-:Y:S02]  /*26070*/  STL.64 [R1+0x2d90], R20 ;  /* 0x002d901401007387 */ /* 0x0001e40000100a00 */
[----:B0-----:R-:W-:Y:S02]  /*26080*/  IMAD.MOV.U32 R20, RZ, RZ, R15 ;  /* 0x000000ffff147224 */ /* 0x001fe400078e000f */
[----:B------:R-:W-:-:S05]  /*26090*/  IMAD.MOV.U32 R21, RZ, RZ, R14 ;  /* 0x000000ffff157224 */ /* 0x000fca00078e000e */
[----:B------:R-:W-:Y:S01]  /*260a0*/  STL.64 [R1+0x2da8], R20 ;  /* 0x002da81401007387 */ /* 0x000fe20000100a00 */
[----:B------:R-:W2:Y:S02]  /*260b0*/  LDL.LU.64 R16, [R1+0x5b0] ;  /* 0x0005b00001107983 */ /* 0x000ea40000300a00 */
[----:B------:R-:W2:Y:S02]  /*260c0*/  LDL.LU.64 R18, [R1+0x5b8] ;  /* 0x0005b80001127983 */ /* 0x000ea40000300a00 */
[----:B--2---:R-:W-:Y:S01]  /*260d0*/  STL.64 [R1+0x2d30], R18 ;  /* 0x002d301201007387 */ /* 0x004fe20000100a00 */
[----:B------:R0:W-:Y:S03]  /*260e0*/  STL.64 [R1+0x2d28], R16 ;  /* 0x002d281001007387 */ /* 0x0001e60000100a00 */
[----:B0-----:R-:W2:Y:S01]  /*260f0*/  LDL.LU.64 R16, [R1+0x5c0] ;  /* 0x0005c00001107983 */ /* 0x001ea20000300a00 */
[----:B------:R-:W2:Y:S03]  /*26100*/  LDL.LU.64 R18, [R1+0x5c8] ;  /* 0x0005c80001127983 */ /* 0x000ea60000300a00 */
        /* <DEDUP_REMOVED lines=19> */
[----:B------:R-:W2:Y:S02]  /*26240*/  LDL.LU.64 R18, [R1+0x628] ;  /* 0x0006280001127983 */ /* 0x000ea40000300a00 */
[----:B------:R-:W2:Y:S02]  /*26250*/  LDL.LU.64 R8, [R1+0x570] ;  /* 0x0005700001087983 */ /* 0x000ea40000300a00 */
[----:B------:R-:W2:Y:S02]  /*26260*/  LDL.LU.64 R10, [R1+0x578] ;  /* 0x00057800010a7983 */ /* 0x000ea40000300a00 */
[----:B--2---:R-:W-:Y:S01]  /*26270*/  STL.64 [R1+0x2ce0], R10 ;  /* 0x002ce00a01007387 */ /* 0x004fe20000100a00 */
[----:B------:R0:W-:Y:S03]  /*26280*/  STL.64 [R1+0x2cd8], R8 ;  /* 0x002cd80801007387 */ /* 0x0001e60000100a00 */
[----:B0-----:R-:W2:Y:S01]  /*26290*/  LDL.LU.64 R8, [R1+0x580] ;  /* 0x0005800001087983 */ /* 0x001ea20000300a00 */
[----:B------:R-:W2:Y:S02]  /*262a0*/  LDL.LU.64 R10, [R1+0x588] ;  /* 0x00058800010a7983 */ /* 0x000ea40000300a00 */
[----:B---3--:R-:W-:-:S02]  /*262b0*/  IMAD.MOV.U32 R20, RZ, RZ, R7 ;  /* 0x000000ffff147224 */ /* 0x008fc400078e0007 */
[----:B----4-:R-:W-:-:S07]  /*262c0*/  IMAD.MOV.U32 R21, RZ, RZ, R6 ;  /* 0x000000ffff157224 */ /* 0x010fce00078e0006 */
[C---:B------:R-:W-:Y:S01]  /*262d0*/  HMMA.16816.F32 R20, R24.reuse, R20, R16 ;  /* 0x000000141814723c */ /* 0x040fe20000001810 */
[----:B--2---:R-:W-:Y:S01]  /*262e0*/  STL.64 [R1+0x2cf8], R10 ;  /* 0x002cf80a01007387 */ /* 0x004fe20000100a00 */
[----:B------:R0:W-:Y:S03]  /*262f0*/  STL.64 [R1+0x2cf0], R8 ;  /* 0x002cf00801007387 */ /* 0x0001e60000100a00 */
        /* <DEDUP_REMOVED lines=8> */
[----:B------:R-:W-:Y:S01]  /*26380*/  STL.64 [R1+0x2ca0], R4 ;  /* 0x002ca00401007387 */ /* 0x000fe20000100a00 */
[----:B------:R-:W4:Y:S02]  /*26390*/  LDL.LU.64 R18, [R1+0x2db8] ;  /* 0x002db80001127983 */ /* 0x000f240000300a00 */
[----:B------:R-:W4:Y:S02]  /*263a0*/  LDL.LU.64 R16, [R1+0x2db0] ;  /* 0x002db00001107983 */ /* 0x000f240000300a00 */
[----:B------:R0:W-:Y:S01]  /*263b0*/  STL.64 [R1+0x620], R20 ;  /* 0x0006201401007387 */ /* 0x0001e20000100a00 */
[----:B------:R4:W-:Y:S04]  /*263c0*/  STL.64 [R1+0x628], R22 ;  /* 0x0006281601007387 */ /* 0x0009e80000100a00 */
        /* <DEDUP_REMOVED lines=22> */
[----:B----4-:R-:W-:Y:S02]  /*26530*/  HMMA.16816.F32 R20, R24, R20, R16 ;  /* 0x000000141814723c */ /* 0x010fe40000001810 */
[----:B------:R-:W4:Y:S01]  /*26540*/  LDL.LU.64 R18, [R1+0x2d58] ;  /* 0x002d580001127983 */ /* 0x000f220000300a00 */
[----:B------:R-:W4:Y:S11]  /*26550*/  LDL.LU.64 R16, [R1+0x2d50] ;  /* 0x002d500001107983 */ /* 0x000f360000300a00 */
[----:B------:R-:W-:Y:S09]  /*26560*/  @!UPT UIADD3 URZ, URZ, URZ, URZ ;  /* 0x0000003f3f3ff290 */ /* 0x000ff2000fffe03f */
[----:B------:R-:W-:Y:S01]  /*26570*/  STL.64 [R1+0x5e0], R20 ;  /* 0x0005e01401007387 */ /* 0x000fe20000100a00 */
[----:B------:R0:W-:Y:S03]  /*26580*/  STL.64 [R1+0x5e8], R22 ;  /* 0x0005e81601007387 */ /* 0x0001e60000100a00 */
[----:B0-----:R-:W2:Y:S01]  /*26590*/  LDL.LU.64 R22, [R1+0x2d48] ;  /* 0x002d480001167983 */ /* 0x001ea20000300a00 */
[----:B------:R-:W2:Y:S02]  /*265a0*/  LDL.LU.64 R20, [R1+0x2d40] ;  /* 0x002d400001147983 */ /* 0x000ea40000300a00 */
[----:B------:R-:W-:Y:S02]  /*265b0*/  IMAD.MOV.U32 R4, RZ, RZ, R3 ;  /* 0x000000ffff047224 */ /* 0x000fe400078e0003 */
[----:B------:R-:W-:-:S07]  /*265c0*/  IMAD.MOV.U32 R5, RZ, RZ, R2 ;  /* 0x000000ffff057224 */ /* 0x000fce00078e0002 */
[C---:B--2---:R-:W-:Y:S01]  /*265d0*/  HMMA.16816.F32 R4, R24.reuse, R4, R20 ;  /* 0x000000041804723c */ /* 0x044fe20000001814 */
[----:B------:R-:W4:Y:S11]  /*265e0*/  LDL.LU.64 R20, [R1+0x2d38] ;  /* 0x002d380001147983 */ /* 0x000f360000300a00 */
[----:B------:R-:W-:Y:S11]  /*265f0*/  @!UPT UIADD3 URZ, URZ, URZ, URZ ;  /* 0x0000003f3f3ff290 */ /* 0x000ff6000fffe03f */
        /* <DEDUP_REMOVED lines=41> */
[----:B------:R-:W2:Y:S11]  /*26890*/  LDL.LU.64 R8, [R1+0x2cc0] ;  /* 0x002cc00001087983 */ /* 0x000eb60000300a00 */
[----:B------:R-:W-:Y:S09]  /*268a0*/  @!UPT UIADD3 URZ, URZ, URZ, URZ ;  /* 0x0000003f3f3ff290 */ /* 0x000ff2000fffe03f */
[----:B------:R-:W-:Y:S01]  /*268b0*/  STL.64 [R1+0x570], R16 ;  /* 0x0005701001007387 */ /* 0x000fe20000100a00 */
[----:B------:R0:W-:Y:S03]  /*268c0*/  STL.64 [R1+0x578], R18 ;  /* 0x0005781201007387 */ /* 0x0001e60000100a00 */
[----:B0-----:R-:W2:Y:S01]  /*268d0*/  LDL.LU.64 R18, [R1+0x2cb8] ;  /* 0x002cb80001127983 */ /* 0x001ea20000300a00 */
[----:B------:R-:W3:Y:S02]  /*268e0*/  LDL.LU.64 R16, [R1+0x2cb0] ;  /* 0x002cb00001107983 */ /* 0x000ee40000300a00 */
[C---:B---3--:R-:W-:Y:S11]  /*268f0*/  HMMA.16816.F32 R12, R24.reuse, R16, R12 ;  /* 0x00000010180c723c */ /* 0x048ff6000000180c */
[----:B------:R-:W-:Y:S11]  /*26900*/  @!UPT UIADD3 URZ, URZ, URZ, URZ ;  /* 0x0000003f3f3ff290 */ /* 0x000ff6000fffe03f */
[----:B------:R-:W-:Y:S01]  /*26910*/  @!UPT UIADD3 URZ, URZ, URZ, URZ ;  /* 0x0000003f3f3ff290 */ /* 0x000fe2000fffe03f */
[----:B------:R0:W-:Y:S01]  /*26920*/  STL.64 [R1+0x560], R12 ;  /* 0x0005600c01007387 */ /* 0x0001e20000100a00 */
[----:B------:R-:W-:Y:S03]  /*26930*/  STL.64 [R1+0x568], R14 ;  /* 0x0005680e01007387 */ /* 0x000fe60000100a00 */
[----:B0-----:R-:W3:Y:S01]  /*26940*/  LDL.LU.64 R12, [R1+0x2ca8] ;  /* 0x002ca800010c7983 */ /* 0x001ee20000300a00 */
[----:B--2---:R-:W-:Y:S02]  /*26950*/  STL.64 [R1+0x2c20], R18 ;  /* 0x002c201201007387 */ /* 0x004fe40000100a00 */
[----:B------:R0:W-:Y:S02]  /*26960*/  STL.64 [R1+0x2c18], R16 ;  /* 0x002c181001007387 */ /* 0x0001e40000100a00 */
[----:B0-----:R-:W3:Y:S01]  /*26970*/  LDL.LU.64 R16, [R1+0x550] ;  /* 0x0005500001107983 */ /* 0x001ee20000300a00 */
[----:B------:R-:W3:Y:S01]  /*26980*/  LDL.LU.64 R18, [R1+0x558] ;  /* 0x0005580001127983 */ /* 0x000ee20000300a00 */
[C---:B------:R-:W-:Y:S08]  /*26990*/  HMMA.16816.F32 R4, R24.reuse, R8, R4 ;  /* 0x000000081804723c */ /* 0x040ff00000001804 */
[C---:B---3--:R-:W-:Y:S11]  /*269a0*/  HMMA.16816.F32 R16, R24.reuse, R12, R16 ;  /* 0x0000000c1810723c */ /* 0x048ff60000001810 */
[----:B------:R-:W-:Y:S11]  /*269b0*/  @!UPT UIADD3 URZ, URZ, URZ, URZ ;  /* 0x0000003f3f3ff290 */ /* 0x000ff6000fffe03f */
[----:B------:R-:W-:Y:S01]  /*269c0*/  @!UPT UIADD3 URZ, URZ, URZ, URZ ;  /* 0x0000003f3f3ff290 */ /* 0x000fe2000fffe03f */
[----:B------:R0:W-:Y:S01]  /*269d0*/  STL.64 [R1+0x550], R16 ;  /* 0x0005501001007387 */ /* 0x0001e20000100a00 */
[----:B------:R-:W-:Y:S03]  /*269e0*/  STL.64 [R1+0x558], R18 ;  /* 0x0005581201007387 */ /* 0x000fe60000100a00 */
[----:B0-----:R-:W2:Y:S01]  /*269f0*/  LDL.LU.64 R16, [R1+0x90] ;  /* 0x0000900001107983 */ /* 0x001ea20000300a00 */
[----:B------:R-:W-:Y:S02]  /*26a00*/  STL [R1+0x2c00], R12 ;  /* 0x002c000c01007387 */ /* 0x000fe40000100800 */
[----:B------:R0:W-:Y:S02]  /*26a10*/  STL [R1+0x2bfc], R13 ;  /* 0x002bfc0d01007387 */ /* 0x0001e40000100800 */
[----:B0-----:R-:W3:Y:S01]  /*26a20*/  LDL.LU.64 R12, [R1+0xb0] ;  /* 0x0000b000010c7983 */ /* 0x001ee20000300a00 */
[----:B------:R0:W-:Y:S02]  /*26a30*/  STL.64 [R1+0x540], R4 ;  /* 0x0005400401007387 */ /* 0x0001e40000100a00 */
[----:B------:R-:W-:Y:S01]  /*26a40*/  STL.64 [R1+0x548], R6 ;  /* 0x0005480601007387 */ /* 0x000fe20000100a00 */
[----:B0-----:R-:W2:Y:S01]  /*26a50*/  LDL.LU.64 R4, [R1+0x2ca0] ;  /* 0x002ca00001047983 */ /* 0x001ea20000300a00 */
[----:B----4-:R-:W-:Y:S02]  /*26a60*/  STL.64 [R1+0x2be8], R10 ;  /* 0x002be80a01007387 */ /* 0x010fe40000100a00 */
[----:B------:R0:W-:Y:S02]  /*26a70*/  STL.64 [R1+0x2be0], R8 ;  /* 0x002be00801007387 */ /* 0x0001e40000100a00 */
[----:B0-----:R-:W4:Y:S01]  /*26a80*/  LDL.LU.64 R8, [R1+0xa0] ;  /* 0x0000a00001087983 */ /* 0x001f220000300a00 */
[----:B--2---:R-:W-:Y:S03]  /*26a90*/  HMMA.16816.F32 R20, R24, R4, R20 ;  /* 0x000000041814723c */ /* 0x004fe60000001814 */
[----:B------:R-:W-:Y:S01]  /*26aa0*/  STL [R1+0x2c04], R4 ;  /* 0x002c040401007387 */ /* 0x000fe20000100800 */
[----:B------:R0:W-:Y:S03]  /*26ab0*/  STL [R1+0x2bf0], R5 ;  /* 0x002bf00501007387 */ /* 0x0001e60000100800 */
[----:B------:R-:W1:Y:S11]  /*26ac0*/  LDSM.16.MT88.4 R24, [R0+0x8180] ;  /* 0x008180000018783b */ /* 0x000e760000004200 */
[----:B------:R-:W-:Y:S05]  /*26ad0*/  @!UPT UIADD3 URZ, URZ, URZ, URZ ;  /* 0x0000003f3f3ff290 */ /* 0x000fea000fffe03f */
[----:B------:R-:W-:Y:S01]  /*26ae0*/  STL.64 [R1+0x100], R20 ;  /* 0x0001001401007387 */ /* 0x000fe20000100a00 */
[----:B------:R-:W-:Y:S02]  /*26af0*/  STL.64 [R1+0x108], R22 ;  /* 0x0001081601007387 */ /* 0x000fe40000100a00 */
[----:B0-----:R-:W2:Y:S02]  /*26b00*/  LDL.LU.64 R4, [R1+0x9e0] ;  /* 0x0009e00001047983 */ /* 0x001ea40000300a00 */
[----:B------:R-:W2:Y:S01]  /*26b10*/  LDL.LU.64 R6, [R1+0x9e8] ;  /* 0x0009e80001067983 */ /* 0x000ea20000300a00 */
[----:B------:R-:W2:Y:S01]  /*26b20*/  LDSM.16.MT88.4 R20, [R0+0x8100] ;  /* 0x008100000014783b */ /* 0x000ea20000004200 */
[----:B---3--:R-:W-:Y:S02]  /*26b30*/  IMAD.MOV.U32 R29, RZ, RZ, R12 ;  /* 0x000000ffff1d7224 */ /* 0x008fe400078e000c */
[----:B------:R-:W-:Y:S01]  /*26b40*/  IMAD.MOV.U32 R2, RZ, RZ, R13 ;  /* 0x000000ffff027224 */ /* 0x000fe200078e000d */
[----:B-1----:R-:W-:Y:S01]  /*26b50*/  STL [R1+0x2bbc], R24 ;  /* 0x002bbc1801007387 */ /* 0x002fe20000100800 */
[----:B------:R0:W-:Y:S02]  /*26b60*/  STL [R1+0x2bb8], R25 ;  /* 0x002bb81901007387 */ /* 0x0001e40000100800 */
[----:B------:R-:W-:Y:S02]  /*26b70*/  STL [R1+0x2bb4], R26 ;  /* 0x002bb41a01007387 */ /* 0x000fe40000100800 */
[----:B------:R1:W-:Y:S01]  /*26b80*/  STL [R1+0x2bb0], R27 ;  /* 0x002bb01b01007387 */ /* 0x0003e20000100800 */
[----:B0-----:R-:W4:Y:S01]  /*26b90*/  LDL.LU.64 R24, [R1+0x9d0] ;  /* 0x0009d00001187983 */ /* 0x001f220000300a00 */
[----:B-1----:R-:W4:Y:S01]  /*26ba0*/  LDL.LU.64 R26, [R1+0x9d8] ;  /* 0x0009d800011a7983 */ /* 0x002f220000300a00 */
[C---:B--2---:R-:W-:Y:S11]  /*26bb0*/  HMMA.16816.F32 R4, R20.reuse, R12, R4 ;  /* 0x0000000c1404723c */ /* 0x044ff60000001804 */
[----:B------:R-:W-:Y:S11]  /*26bc0*/  @!UPT UIADD3 URZ, URZ, URZ, URZ ;  /* 0x0000003f3f3ff290 */ /* 0x000ff6000fffe03f */
[----:B------:R-:W-:Y:S01]  /*26bd0*/  @!UPT UIADD3 URZ, URZ, URZ, URZ ;  /* 0x0000003f3f3ff290 */ /* 0x000fe2000fffe03f */
[----:B------:R0:W-:Y:S01]  /*26be0*/  STL.64 [R1+0x9e0], R4 ;  /* 0x0009e00401007387 */ /* 0x0001e20000100a00 */
[----:B------:R1:W-:Y:S03]  /*26bf0*/  STL.64 [R1+0x9e8], R6 ;  /* 0x0009e80601007387 */ /* 0x0003e60000100a00 */
[----:B0-----:R-:W2:Y:S01]  /*26c00*/  LDL.LU.64 R4, [R1+0x9c0] ;  /* 0x0009c00001047983 */ /* 0x001ea20000300a00 */
[----:B-1----:R-:W2:Y:S02]  /*26c10*/  LDL.LU.64 R6, [R1+0x9c8] ;  /* 0x0009c80001067983 */ /* 0x002ea40000300a00 */
[----:B------:R-:W3:Y:S02]  /*26c20*/  LDL.LU.64 R12, [R1+0x40] ;  /* 0x00004000010c7983 */ /* 0x000ee40000300a00 */
[----:B---3--:R0:W-:Y:S04]  /*26c30*/  STL.64 [R1+0x2c68], R12 ;  /* 0x002c680c01007387 */ /* 0x0081e80000100a00 */
[----:B0-----:R-:W3:Y:S04]  /*26c40*/  LDL.LU.64 R12, [R1+0x50] ;  /* 0x00005000010c7983 */ /* 0x001ee80000300a00 */
[----:B---3--:R4:W-:Y:S02]  /*26c50*/  STL.64 [R1+0x2c80], R12 ;  /* 0x002c800c01007387 */ /* 0x0089e40000100a00 */
[C---:B----4-:R-:W-:Y:S02]  /*26c60*/  HMMA.16816.F32 R12, R20.reuse, R8, R24 ;  /* 0x00000008140c723c */ /* 0x050fe40000001818 */
[----:B------:R-:W-:Y:S01]  /*26c70*/  STL [R1+0x2bc4], R2 ;  /* 0x002bc40201007387 */ /* 0x000fe20000100800 */
[----:B------:R-:W-:Y:S11]  /*26c80*/  STL [R1+0x2bc0], R29 ;  /* 0x002bc01d01007387 */ /* 0x000ff60000100800 */
[----:B------:R-:W-:Y:S09]  /*26c90*/  @!UPT UIADD3 URZ, URZ, URZ, URZ ;  /* 0x0000003f3f3ff290 */ /* 0x000ff2000fffe03f */
[----:B------:R0:W-:Y:S01]  /*26ca0*/  STL.64 [R1+0x9d0], R12 ;  /* 0x0009d00c01007387 */ /* 0x0001e20000100a00 */
[----:B------:R-:W-:Y:S03]  /*26cb0*/  STL.64 [R1+0x9d8], R14 ;  /* 0x0009d80e01007387 */ /* 0x000fe60000100a00 */
[----:B0-----:R-:W3:Y:S01]  /*26cc0*/  LDL.LU.64 R12, [R1+0x60] ;  /* 0x00006000010c7983 */ /* 0x001ee20000300a00 */
[----:B------:R-:W-:Y:S02]  /*26cd0*/  IMAD.MOV.U32 R3, RZ, RZ, R8 ;  /* 0x000000ffff037224 */ /* 0x000fe400078e0008 */
[----:B------:R-:W-:Y:S02]  /*26ce0*/  IMAD.MOV.U32 R28, RZ, RZ, R9 ;  /* 0x000000ffff1c7224 */ /* 0x000fe400078e0009 */
[----:B--2---:R-:W-:Y:S01]  /*26cf0*/  HMMA.16816.F32 R8, R20, R16, R4 ;  /* 0x000000101408723c */ /* 0x004fe20000001804 */
[----:B---3--:R0:W-:Y:S04]  /*26d00*/  STL.64 [R1+0x2c98], R12 ;  /* 0x002c980c01007387 */ /* 0x0081e80000100a00 */
[----:B0-----:R-:W2:Y:S01]  /*26d10*/  LDL.LU.64 R12, [R1+0x70] ;  /* 0x00007000010c7983 */ /* 0x001ea20000300a00 */
[----:B------:R-:W-:Y:S02]  /*26d20*/  STL [R1+0x2bcc], R28 ;  /* 0x002bcc1c01007387 */ /* 0x000fe40000100800 */
[----:B------:R-:W-:Y:S11]  /*26d30*/  STL [R1+0x2bc8], R3 ;  /* 0x002bc80301007387 */ /* 0x000ff60000100800 */
[----:B------:R-:W-:Y:S04]  /*26d40*/  @!UPT UIADD3 URZ, URZ, URZ, URZ ;  /* 0x0000003f3f3ff290 */ /* 0x000fe8000fffe03f */
[----:B------:R0:W-:Y:S01]  /*26d50*/  STL.64 [R1+0x9c0], R8 ;  /* 0x0009c00801007387 */ /* 0x0001e20000100a00 */
[----:B------:R-:W-:Y:S01]  /*26d60*/  STL.64 [R1+0x9c8], R10 ;  /* 0x0009c80a01007387 */ /* 0x000fe20000100a00 */
[----:B------:R-:W3:Y:S02]  /*26d70*/  LDL.LU.64 R24, [R1+0x9b0] ;  /* 0x0009b00001187983 */ /* 0x000ee40000300a00 */
[----:B------:R-:W3:Y:S01]  /*26d80*/  LDL.LU.64 R26, [R1+0x9b8] ;  /* 0x0009b800011a7983 */ /* 0x000ee20000300a00 */
[----:B0-----:R-:W4:Y:S04]  /*26d90*/  LDL.LU.64 R8, [R1+0x20] ;  /* 0x0000200001087983 */ /* 0x001f280000300a00 */
[----:B----4-:R0:W-:Y:S04]  /*26da0*/  STL.64 [R1+0x2c50], R8 ;  /* 0x002c500801007387 */ /* 0x0101e80000100a00 */
[----:B0-----:R-:W4:Y:S04]  /*26db0*/  LDL.LU.64 R8, [R1+0x30] ;  /* 0x0000300001087983 */ /* 0x001f280000300a00 */
[----:B----4-:R0:W-:Y:S04]  /*26dc0*/  STL.64 [R1+0x2c60], R8 ;  /* 0x002c600801007387 */ /* 0x0101e80000100a00 */
[----:B0-----:R-:W4:Y:S01]  /*26dd0*/  LDL.LU.64 R8, [R1+0x970] ;  /* 0x0009700001087983 */ /* 0x001f220000300a00 */
[----:B------:R-:W2:Y:S03]  /*26de0*/  LDL.LU.64 R10, [R1+0x978] ;  /* 0x00097800010a7983 */ /* 0x000ea60000300a00 */
[----:B--2---:R-:W-:Y:S01]  /*26df0*/  STL.64 [R1+0x2c78], R10 ;  /* 0x002c780a01007387 */ /* 0x004fe20000100a00 */
[----:B----4-:R0:W-:Y:S03]  /*26e00*/  STL.64 [R1+0x2c70], R8 ;  /* 0x002c700801007387 */ /* 0x0101e60000100a00 */
        /* <DEDUP_REMOVED lines=8> */
[----:B------:R-:W4:Y:S02]  /*26e90*/  LDL.LU.64 R16, [R1] ;  /* 0x0000000001107983 */ /* 0x000f240000300a00 */
[----:B----4-:R0:W-:Y:S04]  /*26ea0*/  STL.64 [R1+0x2c38], R16 ;  /* 0x002c381001007387 */ /* 0x0101e80000100a00 */
[----:B0-----:R-:W4:Y:S04]  /*26eb0*/  LDL.LU.64 R16, [R1+0x10] ;  /* 0x0000100001107983 */ /* 0x001f280000300a00 */
[----:B----4-:R0:W-:Y:S04]  /*26ec0*/  STL.64 [R1+0x2c58], R16 ;  /* 0x002c581001007387 */ /* 0x0101e80000100a00 */
[----:B0-----:R-:W3:Y:S01]  /*26ed0*/  LDL.LU.64 R16, [R1+0x80] ;  /* 0x0000800001107983 */ /* 0x001ee20000300a00 */
[----:B------:R-:W-:Y:S02]  /*26ee0*/  STL [R1+0x2bd4], R0 ;  /* 0x002bd40001007387 */ /* 0x000fe40000100800 */
[----:B------:R3:W-:Y:S02]  /*26ef0*/  STL [R1+0x2bd0], R7 ;  /* 0x002bd00701007387 */ /* 0x0007e40000100800 */
[C---:B---3--:R-:W-:Y:S07]  /*26f00*/  HMMA.16816.F32 R4, R20.reuse, R16, R24 ;  /* 0x000000101404723c */ /* 0x048fee0000001818 */
[----:B------:R-:W-:Y:S11]  /*26f10*/  IMAD.MOV.U32 R27, RZ, RZ, R16 ;  /* 0x000000ffff1b7224 */ /* 0x000ff600078e0010 */
[----:B------:R-:W-:Y:S05]  /*26f20*/  @!UPT UIADD3 URZ, URZ, URZ, URZ ;  /* 0x0000003f3f3ff290 */ /* 0x000fea000fffe03f */
[----:B------:R-:W-:Y:S01]  /*26f30*/  STL.64 [R1+0x9b0], R4 ;  /* 0x0009b00401007387 */ /* 0x000fe20000100a00 */
[----:B------:R0:W-:Y:S02]  /*26f40*/  STL.64 [R1+0x9b8], R6 ;  /* 0x0009b80601007387 */ /* 0x0001e40000100a00 */
[----:B0-----:R-:W-:Y:S02]  /*26f50*/  IMAD.MOV.U32 R6, RZ, RZ, R17 ;  /* 0x000000ffff067224 */ /* 0x001fe400078e0011 */
[----:B------:R-:W3:Y:S01]  /*26f60*/  LDL.LU.64 R16, [R1+0x960] ;  /* 0x0009600001107983 */ /* 0x000ee20000300a00 */
[----:B------:R-:W3:Y:S02]  /*26f70*/  LDL.LU.64 R18, [R1+0x968] ;  /* 0x0009680001127983 */ /* 0x000ee40000300a00 */
[----:B------:R0:W-:Y:S02]  /*26f80*/  STL [R1+0x2bd8], R27 ;  /* 0x002bd81b01007387 */ /* 0x0001e40000100800 */
[----:B------:R-:W4:Y:S01]  /*26f90*/  LDL.LU.64 R24, [R1+0x9a0] ;  /* 0x0009a00001187983 */ /* 0x000f220000300a00 */
[----:B0-----:R-:W4:Y:S02]  /*26fa0*/  LDL.LU.64 R26, [R1+0x9a8] ;  /* 0x0009a800011a7983 */ /* 0x001f240000300a00 */
[C---:B----4-:R-:W-:Y:S11]  /*26fb0*/  HMMA.16816.F32 R24, R20.reuse, R12, R24 ;  /* 0x0000000c1418723c */ /* 0x050ff60000001818 */
[----:B------:R-:W-:Y:S11]  /*26fc0*/  @!UPT UIADD3 URZ, URZ, URZ, URZ ;  /* 0x0000003f3f3ff290 */ /* 0x000ff6000fffe03f */
[----:B------:R-:W-:Y:S01]  /*26fd0*/  @!UPT UIADD3 URZ, URZ, URZ, URZ ;  /* 0x0000003f3f3ff290 */ /* 0x000fe2000fffe03f */
[----:B------:R0:W-:Y:S01]  /*26fe0*/  STL.64 [R1+0x9a0], R24 ;  /* 0x0009a01801007387 */ /* 0x0001e20000100a00 */
[----:B------:R1:W-:Y:S02]  /*26ff0*/  STL.64 [R1+0x9a8], R26 ;  /* 0x0009a81a01007387 */ /* 0x0003e40000100a00 */
[----:B0-----:R-:W-:Y:S02]  /*27000*/  IMAD.MOV.U32 R25, RZ, RZ, R12 ;  /* 0x000000ffff197224 */ /* 0x001fe400078e000c */
[----:B-1----:R-:W-:Y:S02]  /*27010*/  IMAD.MOV.U32 R26, RZ, RZ, R13 ;  /* 0x000000ffff1a7224 */ /* 0x002fe400078e000d */
        /* <DEDUP_REMOVED lines=27> */
[----:B------:R-:W2:Y:S01]  /*271d0*/  LDL.LU.64 R12, [R1+0x950] ;  /* 0x00095000010c7983 */ /* 0x000ea20000300a00 */
[----:B------:R-:W2:Y:S01]  /*271e0*/  LDL.LU.64 R14, [R1+0x958] ;  /* 0x00095800010e7983 */ /* 0x000ea20000300a00 */
[----:B---3--:R-:W-:Y:S01]  /*271f0*/  HMMA.16816.F32 R16, R20, R8, R16 ;  /* 0x000000081410723c */ /* 0x008fe20000001810 */
[----:B------:R-:W-:-:S02]  /*27200*/  IMAD.MOV.U32 R27, RZ, RZ, R8 ;  /* 0x000000ffff1b7224 */ /* 0x000fc400078e0008 */
[----:B------:R-:W-:Y:S11]  /*27210*/  IMAD.MOV.U32 R0, RZ, RZ, R9 ;  /* 0x000000ffff007224 */ /* 0x000ff600078e0009 */
[----:B------:R-:W-:Y:S09]  /*27220*/  @!UPT UIADD3 URZ, URZ, URZ, URZ ;  /* 0x0000003f3f3ff290 */ /* 0x000ff2000fffe03f */
[----:B------:R0:W-:Y:S01]  /*27230*/  STL.64 [R1+0x960], R16 ;  /* 0x0009601001007387 */ /* 0x0001e20000100a00 */
[----:B------:R-:W-:Y:S03]  /*27240*/  STL.64 [R1+0x968], R18 ;  /* 0x0009681201007387 */ /* 0x000fe60000100a00 */
[----:B0-----:R-:W3:Y:S01]  /*27250*/  LDL.LU.64 R16, [R1+0x2c58] ;  /* 0x002c580001107983 */ /* 0x001ee20000300a00 */
[----:B------:R-:W2:Y:S02]  /*27260*/  LDL.LU.64 R8, [R1+0x2c50] ;  /* 0x002c500001087983 */ /* 0x000ea40000300a00 */
[----:B------:R-:W-:Y:S02]  /*27270*/  STL.64 [R1+0x2c10], R26 ;  /* 0x002c101a01007387 */ /* 0x000fe40000100a00 */
[----:B------:R0:W-:Y:S02]  /*27280*/  STL.64 [R1+0x2c08], R24 ;  /* 0x002c081801007387 */ /* 0x0001e40000100a00 */
[----:B0-----:R-:W4:Y:S01]  /*27290*/  LDL.LU.64 R24, [R1+0x920] ;  /* 0x0009200001187983 */ /* 0x001f220000300a00 */
[----:B------:R-:W2:Y:S03]  /*272a0*/  LDL.LU.64 R26, [R1+0x928] ;  /* 0x00092800011a7983 */ /* 0x000ea60000300a00 */
[----:B--2---:R-:W-:Y:S01]  /*272b0*/  STL.64 [R1+0x2c30], R26 ;  /* 0x002c301a01007387 */ /* 0x004fe20000100a00 */
[----:B----4-:R0:W-:Y:S03]  /*272c0*/  STL.64 [R1+0x2c28], R24 ;  /* 0x002c281801007387 */ /* 0x0101e60000100a00 */
[----:B0-----:R-:W2:Y:S01]  /*272d0*/  LDL.LU.64 R24, [R1+0x930] ;  /* 0x0009300001187983 */ /* 0x001ea20000300a00 */
[----:B------:R-:W4:Y:S01]  /*272e0*/  LDL.LU.64 R26, [R1+0x938] ;  /* 0x00093800011a7983 */ /* 0x000f220000300a00 */
[----:B------:R-:W-:Y:S02]  /*272f0*/  HMMA.16816.F32 R12, R20, R8, R12 ;  /* 0x00000008140c723c */ /* 0x000fe4000000180c */
[----:B----4-:R-:W-:Y:S01]  /*27300*/  STL.64 [R1+0x2c48], R26 ;  /* 0x002c481a01007387 */ /* 0x010fe20000100a00 */
[----:B--2---:R0:W-:Y:S03]  /*27310*/  STL.64 [R1+0x2c40], R24 ;  /* 0x002c401801007387 */ /* 0x0041e60000100a00 */
[----:B0-----:R-:W2:Y:S01]  /*27320*/  LDL.LU.64 R24, [R1+0x940] ;  /* 0x0009400001187983 */ /* 0x001ea20000300a00 */
[----:B------:R-:W2:Y:S11]  /*27330*/  LDL.LU.64 R26, [R1+0x948] ;  /* 0x00094800011a7983 */ /* 0x000eb60000300a00 */
[----:B------:R-:W-:Y:S05]  /*27340*/  @!UPT UIADD3 URZ, URZ, URZ, URZ ;  /* 0x0000003f3f3ff290 */ /* 0x000fea000fffe03f */
[----:B------:R-:W-:Y:S02]  /*27350*/  STL.64 [R1+0x950], R12 ;  /* 0x0009500c01007387 */ /* 0x000fe40000100a00 */
[----:B------:R0:W-:Y:S02]  /*27360*/  STL.64 [R1+0x958], R14 ;  /* 0x0009580e01007387 */ /* 0x0001e40000100a00 */
[----:B------:R-:W-:Y:S02]  /*27370*/  IMAD.MOV.U32 R5, RZ, RZ, R9 ;  /* 0x000000ffff057224 */ /* 0x000fe400078e0009 */
[----:B0-----:R-:W-:Y:S02]  /*27380*/  IMAD.MOV.U32 R14, RZ, RZ, R8 ;  /* 0x000000ffff0e7224 */ /* 0x001fe400078e0008 */
[----:B------:R-:W4:Y:S01]  /*27390*/  LDL.LU.64 R8, [R1+0x910] ;  /* 0x0009100001087983 */ /* 0x000f220000300a00 */
[----:B------:R-:W4:Y:S02]  /*273a0*/  LDL.LU.64 R10, [R1+0x918] ;  /* 0x00091800010a7983 */ /* 0x000f240000300a00 */
[----:B---3--:R-:W-:-:S02]  /*273b0*/  IMAD.MOV.U32 R13, RZ, RZ, R16 ;  /* 0x000000ffff0d7224 */ /* 0x008fc400078e0010 */
[----:B------:R-:W-:Y:S01]  /*273c0*/  IMAD.MOV.U32 R15, RZ, RZ, R17 ;  /* 0x000000ffff0f7224 */ /* 0x000fe200078e0011 */
[C---:B--2---:R-:W-:Y:S11]  /*273d0*/  HMMA.16816.F32 R24, R20.reuse, R16, R24 ;  /* 0x000000101418723c */ /* 0x044ff60000001818 */
[----:B------:R-:W-:Y:S11]  /*273e0*/  @!UPT UIADD3 URZ, URZ, URZ, URZ ;  /* 0x0000003f3f3ff290 */ /* 0x000ff6000fffe03f */
[----:B------:R-:W-:Y:S01]  /*273f0*/  @!UPT UIADD3 URZ, URZ, URZ, URZ ;  /* 0x0000003f3f3ff290 */ /* 0x000fe2000fffe03f */
        /* <DEDUP_REMOVED lines=13> */
[----:B------:R-:W3:Y:S02]  /*274d0*/  LDL.LU.64 R18, [R1+0x2c20] ;  /* 0x002c200001127983 */ /* 0x000ee40000300a00 */
        /* <DEDUP_REMOVED lines=8> */
[----:B---3--:R-:W-:Y:S02]  /*27560*/  STL.64 [R1+0x2a98], R18 ;  /* 0x002a981201007387 */ /* 0x008fe40000100a00 */
[----:B------:R0:W-:Y:S02]  /*27570*/  STL.64 [R1+0x2a90], R16 ;  /* 0x002a901001007387 */ /* 0x0001e40000100a00 */
[----:B0-----:R-:W-:-:S02]  /*27580*/  IMAD.MOV.U32 R16, RZ, RZ, R4 ;  /* 0x000000ffff107224 */ /* 0x001fc400078e0004 */
[----:B------:R-:W-:Y:S01]  /*27590*/  IMAD.MOV.U32 R17, RZ, RZ, R12 ;  /* 0x000000ffff117224 */ /* 0x000fe200078e000c */
[----:B------:R-:W3:Y:S01]  /*275a0*/  LDL.LU R4, [R1+0x2c04] ;  /* 0x002c040001047983 */ /* 0x000ee20000300800 */
[----:B------:R-:W4:Y:S03]  /*275b0*/  LDL.LU R12, [R1+0x2c00] ;  /* 0x002c0000010c7983 */ /* 0x000f260000300800 */
[----:B------:R0:W-:Y:S02]  /*275c0*/  STL.64 [R1+0x2ab0], R16 ;  /* 0x002ab01001007387 */ /* 0x0001e40000100a00 */
[----:B0-----:R-:W-:Y:S02]  /*275d0*/  IMAD.MOV.U32 R16, RZ, RZ, R13 ;  /* 0x000000ffff107224 */ /* 0x001fe400078e000d */
[----:B------:R-:W4:Y:S01]  /*275e0*/  LDL.LU R13, [R1+0x2bfc] ;  /* 0x002bfc00010d7983 */ /* 0x000f220000300800 */
[----:B------:R-:W-:-:S02]  /*275f0*/  IMAD.MOV.U32 R17, RZ, RZ, R15 ;  /* 0x000000ffff117224 */ /* 0x000fc400078e000f */
[----:B------:R-:W2:Y:S03]  /*27600*/  LDL.LU R15, [R1+0x2bf8] ;  /* 0x002bf800010f7983 */ /* 0x000ea60000300800 */
[----:B------:R0:W-:Y:S02]  /*27610*/  STL.64 [R1+0x2ac8], R16 ;  /* 0x002ac81001007387 */ /* 0x0001e40000100a00 */
[----:B0-----:R-:W-:Y:S02]  /*27620*/  IMAD.MOV.U32 R16, RZ, RZ, R14 ;  /* 0x000000ffff107224 */ /* 0x001fe400078e000e */
[----:B------:R-:W2:Y:S01]  /*27630*/  LDL.LU R14, [R1+0x2bf4] ;  /* 0x002bf400010e7983 */ /* 0x000ea20000300800 */
[----:B------:R-:W-:Y:S02]  /*27640*/  IMAD.MOV.U32 R17, RZ, RZ, R5 ;  /* 0x000000ffff117224 */ /* 0x000fe400078e0005 */
[----:B------:R-:W3:Y:S03]  /*27650*/  LDL.LU R5, [R1+0x2bf0] ;  /* 0x002bf00001057983 */ /* 0x000ee60000300800 */
[----:B------:R0:W-:Y:S04]  /*27660*/  STL.64 [R1+0x2ae0], R16 ;  /* 0x002ae01001007387 */ /* 0x0001e80000100a00 */
[----:B0-----:R-:W3:Y:S01]  /*27670*/  LDL.LU.64 R16, [R1+0x500] ;  /* 0x0005000001107983 */ /* 0x001ee20000300a00 */
[----:B------:R-:W3:Y:S01]  /*27680*/  LDL.LU.64 R18, [R1+0x508] ;  /* 0x0005080001127983 */ /* 0x000ee20000300a00 */
        /* <DEDUP_REMOVED lines=9> */
[----:B0-----:R-:W2:Y:S01]  /*27720*/  LDL.LU.64 R12, [R1+0x900] ;  /* 0x00090000010c7983 */ /* 0x001ea20000300a00 */
[----:B------:R-:W2:Y:S03]  /*27730*/  LDL.LU.64 R14, [R1+0x908] ;  /* 0x00090800010e7983 */ /* 0x000ea60000300a00 */
[----:B----4-:R-:W-:Y:S01]  /*27740*/  STL.64 [R1+0x2a78], R10 ;  /* 0x002a780a01007387 */ /* 0x010fe20000100a00 */
[----:B---3--:R0:W-:Y:S01]  /*27750*/  STL.64 [R1+0x2a70], R8 ;  /* 0x002a700801007387 */ /* 0x0081e20000100a00 */
[C---:B--2---:R-:W-:Y:S08]  /*27760*/  HMMA.16816.F32 R12, R20.reuse, R8, R12 ;  /* 0x00000008140c723c */ /* 0x044ff0000000180c */
[----:B0-----:R-:W-:Y:S07]  /*27770*/  HMMA.16816.F32 R8, R20, R4, R16 ;  /* 0x000000041408723c */ /* 0x001fee0000001810 */
[----:B------:R-:W-:-:S02]  /*27780*/  IMAD.MOV.U32 R20, RZ, RZ, R27 ;  /* 0x000000ffff147224 */ /* 0x000fc400078e001b */
[----:B------:R-:W-:-:S06]  /*27790*/  IMAD.MOV.U32 R21, RZ, RZ, R0 ;  /* 0x000000ffff157224 */ /* 0x000fcc00078e0000 */
[----:B------:R-:W-:Y:S01]  /*277a0*/  STL.64 [R1+0x900], R12 ;  /* 0x0009000c01007387 */ /* 0x000fe20000100a00 */
[----:B------:R-:W-:Y:S02]  /*277b0*/  STL.64 [R1+0x908], R14 ;  /* 0x0009080e01007387 */ /* 0x000fe40000100a00 */
[----:B------:R-:W2:Y:S05]  /*277c0*/  LDL.LU R27, [R1+0x2bd8] ;  /* 0x002bd800011b7983 */ /* 0x000eaa0000300800 */
[----:B------:R-:W-:Y:S01]  /*277d0*/  STL.64 [R1+0x500], R8 ;  /* 0x0005000801007387 */ /* 0x000fe20000100a00 */
[----:B------:R-:W-:Y:S01]  /*277e0*/  STL.64 [R1+0x508], R10 ;  /* 0x0005080a01007387 */ /* 0x000fe20000100a00 */
[----:B------:R-:W3:Y:S02]  /*277f0*/  LDL.LU R0, [R1+0x2bd4] ;  /* 0x002bd40001007983 */ /* 0x000ee40000300800 */
[----:B------:R0:W-:Y:S02]  /*27800*/  STL.64 [R1+0x2ae8], R20 ;  /* 0x002ae81401007387 */ /* 0x0001e40000100a00 */
[----:B0-----:R-:W-:-:S02]  /*27810*/  IMAD.MOV.U32 R20, RZ, RZ, R7 ;  /* 0x000000ffff147224 */ /* 0x001fc400078e0007 */
[----:B------:R-:W-:Y:S01]  /*27820*/  IMAD.MOV.U32 R21, RZ, RZ, R28 ;  /* 0x000000ffff157224 */ /* 0x000fe200078e001c */
[----:B------:R-:W4:Y:S01]  /*27830*/  LDL.LU R7, [R1+0x2bd0] ;  /* 0x002bd00001077983 */ /* 0x000f220000300800 */
[----:B------:R-:W4:Y:S03]  /*27840*/  LDL.LU R28, [R1+0x2bcc] ;  /* 0x002bcc00011c7983 */ /* 0x000f260000300800 */
[----:B------:R0:W-:Y:S02]  /*27850*/  STL.64 [R1+0x2b00], R20 ;  /* 0x002b001401007387 */ /* 0x0001e40000100a00 */
[----:B0-----:R-:W-:Y:S02]  /*27860*/  IMAD.MOV.U32 R20, RZ, RZ, R3 ;  /* 0x000000ffff147224 */ /* 0x001fe400078e0003 */
[----:B------:R-:W-:Y:S01]  /*27870*/  IMAD.MOV.U32 R21, RZ, RZ, R2 ;  /* 0x000000ffff157224 */ /* 0x000fe200078e0002 */
[----:B------:R-:W4:Y:S01]  /*27880*/  LDL.LU R3, [R1+0x2bc8] ;  /* 0x002bc80001037983 */ /* 0x000f220000300800 */
[----:B------:R-:W4:Y:S03]  /*27890*/  LDL.LU R2, [R1+0x2bc4] ;  /* 0x002bc40001027983 */ /* 0x000f260000300800 */
[----:B------:R0:W-:Y:S02]  /*278a0*/  STL.64 [R1+0x2b18], R20 ;  /* 0x002b181401007387 */ /* 0x0001e40000100a00 */
[----:B0-----:R-:W-:-:S02]  /*278b0*/  IMAD.MOV.U32 R20, RZ, RZ, R29 ;  /* 0x000000ffff147224 */ /* 0x001fc400078e001d */
[----:B------:R-:W4:Y:S01]  /*278c0*/  LDL.LU R29, [R1+0x2bc0] ;  /* 0x002bc000011d7983 */ /* 0x000f220000300800 */
[----:B------:R-:W-:Y:S02]  /*278d0*/  IMAD.MOV.U32 R21, RZ, RZ, R24 ;  /* 0x000000ffff157224 */ /* 0x000fe400078e0018 */
        /* <DEDUP_REMOVED lines=8> */
[----:B--2---:R-:W-:Y:S02]  /*27960*/  IMAD.MOV.U32 R20, RZ, RZ, R27 ;  /* 0x000000ffff147224 */ /* 0x004fe400078e001b */
[----:B------:R-:W2:Y:S01]  /*27970*/  LDL.LU R27, [R1+0x2bb0] ;  /* 0x002bb000011b7983 */ /* 0x000ea20000300800 */
[----:B------:R-:W2:Y:S02]  /*27980*/  LDL.LU R6, [R1+0x2bac] ;  /* 0x002bac0001067983 */ /* 0x000ea40000300800 */
[----:B------:R3:W-:Y:S02]  /*27990*/  STL.64 [R1+0x2b60], R20 ;  /* 0x002b601401007387 */ /* 0x0007e40000100a00 */
[----:B---3--:R-:W-:Y:S02]  /*279a0*/  IMAD.MOV.U32 R21, RZ, RZ, R0 ;  /* 0x000000ffff157224 */ /* 0x008fe400078e0000 */
[----:B----4-:R-:W-:Y:S02]  /*279b0*/  IMAD.MOV.U32 R20, RZ, RZ, R7 ;  /* 0x000000ffff147224 */ /* 0x010fe400078e0007 */
[----:B------:R-:W-:Y:S01]  /*279c0*/  IMAD.MOV.U32 R9, RZ, RZ, R28 ;  /* 0x000000ffff097224 */ /* 0x000fe200078e001c */
[----:B------:R-:W2:Y:S01]  /*279d0*/  LDL.LU R7, [R1+0x2ba8] ;  /* 0x002ba80001077983 */ /* 0x000ea20000300800 */
[----:B------:R-:W3:Y:S02]  /*279e0*/  LDL.LU R0, [R1+0x2ba4] ;  /* 0x002ba40001007983 */ /* 0x000ee40000300800 */
[----:B------:R-:W-:Y:S02]  /*279f0*/  STL.64 [R1+0x2b78], R20 ;  /* 0x002b781401007387 */ /* 0x000fe40000100a00 */
[----:B------:R-:W-:-:S02]  /*27a00*/  IMAD.MOV.U32 R8, RZ, RZ, R3 ;  /* 0x000000ffff087224 */ /* 0x000fc400078e0003 */
[----:B------:R-:W4:Y:S01]  /*27a10*/  LDL.LU R3, [R1+0x2ba0] ;  /* 0x002ba00001037983 */ /* 0x000f220000300800 */
[----:B------:R-:W2:Y:S02]  /*27a20*/  LDL.LU R28, [R1+0x2b9c] ;  /* 0x002b9c00011c7983 */ /* 0x000ea40000300800 */
[----:B------:R0:W-:Y:S02]  /*27a30*/  STL.64 [R1+0x2b80], R8 ;  /* 0x002b800801007387 */ /* 0x0001e40000100a00 */
[----:B0-----:R-:W-:Y:S02]  /*27a40*/  IMAD.MOV.U32 R8, RZ, RZ, R29 ;  /* 0x000000ffff087224 */ /* 0x001fe400078e001d */
[----:B------:R-:W2:Y:S01]  /*27a50*/  LDL.LU R29, [R1+0x2b98] ;  /* 0x002b9800011d7983 */ /* 0x000ea20000300800 */
[----:B------:R-:W2:Y:S02]  /*27a60*/  LDL.LU.64 R20, [R1+0x210] ;  /* 0x0002100001147983 */ /* 0x000ea40000300a00 */
[----:B------:R-:W2:Y:S02]  /*27a70*/  LDL.LU.64 R22, [R1+0x218] ;  /* 0x0002180001167983 */ /* 0x000ea40000300a00 */
        /* <DEDUP_REMOVED lines=30> */
[----:B------:R-:W-:Y:S02]  /*27c60*/  STL.64 [R1+0x2aa8], R6 ;  /* 0x002aa80601007387 */ /* 0x000fe40000100a00 */
[----:B------:R0:W-:Y:S02]  /*27c70*/  STL.64 [R1+0x2aa0], R4 ;  /* 0x002aa00401007387 */ /* 0x0001e40000100a00 */
[----:B0-----:R-:W2:Y:S01]  /*27c80*/  LDL.LU.64 R4, [R1+0x170] ;  /* 0x0001700001047983 */ /* 0x001ea20000300a00 */
[----:B------:R-:W2:Y:S02]  /*27c90*/  LDL.LU.64 R6, [R1+0x178] ;  /* 0x0001780001067983 */ /* 0x000ea40000300a00 */
[----:B------:R-:W-:-:S07]  /*27ca0*/  IMAD.MOV.U32 R9, RZ, RZ, R2 ;  /* 0x000000ffff097224 */ /* 0x000fce00078e0002 */
[C---:B------:R-:W-:Y:S01]  /*27cb0*/  HMMA.16816.F32 R8, R24.reuse, R8, R20 ;  /* 0x000000081808723c */ /* 0x040fe20000001814 */
        /* <DEDUP_REMOVED lines=9> */
[----:B------:R-:W2:Y:S01]  /*27d50*/  LDL.LU.64 R14, [R1+0x168] ;  /* 0x00016800010e7983 */ /* 0x000ea20000300a00 */
[----:B------:R-:W2:Y:S01]  /*27d60*/  LDL.LU.64 R22, [R1+0x2b90] ;  /* 0x002b900001167983 */ /* 0x000ea20000300a00 */
[----:B------:R-:W2:Y:S03]  /*27d70*/  LDL.LU.64 R20, [R1+0x2b88] ;  /* 0x002b880001147983 */ /* 0x000ea60000300a00 */
[----:B------:R0:W-:Y:S02]  /*27d80*/  STL.64 [R1+0x220], R8 ;  /* 0x0002200801007387 */ /* 0x0001e40000100a00 */
[----:B------:R2:W-:Y:S01]  /*27d90*/  STL.64 [R1+0x228], R10 ;  /* 0x0002280a01007387 */ /* 0x0005e20000100a00 */
        /* <DEDUP_REMOVED lines=78> */
[----:B------:R-:W2:Y:S02]  /*28280*/  LDL.LU.64 R16, [R1+0x2a90] ;  /* 0x002a900001107983 */ /* 0x000ea40000300a00 */
[C---:B--2---:R-:W-:Y:S11]  /*28290*/  HMMA.16816.F32 R12, R24.reuse, R16, R12 ;  /* 0x00000010180c723c */ /* 0x044ff6000000180c */
[----:B------:R-:W-:Y:S11]  /*282a0*/  @!UPT UIADD3 URZ, URZ, URZ, URZ ;  /* 0x0000003f3f3ff290 */ /* 0x000ff6000fffe03f */
[----:B------:R-:W-:Y:S01]  /*282b0*/  @!UPT UIADD3 URZ, URZ, URZ, URZ ;  /* 0x0000003f3f3ff290 */ /* 0x000fe2000fffe03f */
[----:B------:R-:W-:Y:S01]  /*282c0*/  STL.64 [R1+0x160], R12 ;  /* 0x0001600c01007387 */ /* 0x000fe20000100a00 */
[----:B------:R0:W-:Y:S03]  /*282d0*/  STL.64 [R1+0x168], R14 ;  /* 0x0001680e01007387 */ /* 0x0001e60000100a00 */
[----:B0-----:R-:W2:Y:S01]  /*282e0*/  LDL.LU.64 R14, [R1+0x2a88] ;  /* 0x002a8800010e7983 */ /* 0x001ea20000300a00 */
[----:B------:R-:W3:Y:S02]  /*282f0*/  LDL.LU.64 R12, [R1+0x2a80] ;  /* 0x002a8000010c7983 */ /* 0x000ee40000300a00 */
[----:B------:R0:W-:Y:S02]  /*28300*/  STL.64 [R1+0x2a58], R18 ;  /* 0x002a581201007387 */ /* 0x0001e40000100a00 */
[----:B------:R-:W2:Y:S01]  /*28310*/  LDL.LU.64 R16, [R1+0xc0] ;  /* 0x0000c00001107983 */ /* 0x000ea20000300a00 */
[----:B0-----:R-:W2:Y:S01]  /*28320*/  LDL.LU.64 R18, [R1+0xc8] ;  /* 0x0000c80001127983 */ /* 0x001ea20000300a00 */
[----:B---3--:R-:W-:Y:S11]  /*28330*/  HMMA.16816.F32 R8, R24, R12, R8 ;  /* 0x0000000c1808723c */ /* 0x008ff60000001808 */
[----:B------:R-:W-:Y:S11]  /*28340*/  @!UPT UIADD3 URZ, URZ, URZ, URZ ;  /* 0x0000003f3f3ff290 */ /* 0x000ff6000fffe03f */
[----:B------:R-:W-:Y:S01]  /*28350*/  @!UPT UIADD3 URZ, URZ, URZ, URZ ;  /* 0x0000003f3f3ff290 */ /* 0x000fe2000fffe03f */
[----:B------:R-:W-:Y:S01]  /*28360*/  STL.64 [R1+0x150], R8 ;  /* 0x0001500801007387 */ /* 0x000fe20000100a00 */
[----:B------:R0:W-:Y:S02]  /*28370*/  STL [R1+0x158], R10 ;  /* 0x0001580a01007387 */ /* 0x0001e40000100800 */
[----:B------:R-:W-:Y:S02]  /*28380*/  IMAD.MOV.U32 R2, RZ, RZ, R11 ;  /* 0x000000ffff027224 */ /* 0x000fe400078e000b */
[----:B0-----:R-:W3:Y:S01]  /*28390*/  LDL.LU.64 R10, [R1+0x2a78] ;  /* 0x002a7800010a7983 */ /* 0x001ee20000300a00 */
[----:B------:R-:W3:Y:S02]  /*283a0*/  LDL.LU.64 R8, [R1+0x2a70] ;  /* 0x002a700001087983 */ /* 0x000ee40000300a00 */
[----:B--2---:R4:W-:Y:S02]  /*283b0*/  STL.64 [R1+0x2a68], R14 ;  /* 0x002a680e01007387 */ /* 0x0049e40000100a00 */
[----:B------:R-:W-:Y:S02]  /*283c0*/  STL [R1+0x192c], R2 ;  /* 0x00192c0201007387 */ /* 0x000fe40000100800 */
[----:B----4-:R-:W-:-:S02]  /*283d0*/  IMAD.MOV.U32 R14, RZ, RZ, R3 ;  /* 0x000000ffff0e7224 */ /* 0x010fc400078e0003 */
[----:B------:R-:W0:Y:S01]  /*283e0*/  S2R R3, SR_TID.X ;  /* 0x0000000000037919 */ /* 0x000e220000002100 */
[----:B---3--:R-:W-:Y:S03]  /*283f0*/  HMMA.16816.F32 R20, R24, R8, R20 ;  /* 0x000000081814723c */ /* 0x008fe60000001814 */
[----:B------:R-:W-:Y:S11]  /*28400*/  STL.64 [R1+0x2a60], R10 ;  /* 0x002a600a01007387 */ /* 0x000ff60000100a00 */
[----:B------:R-:W-:Y:S09]  /*28410*/  @!UPT UIADD3 URZ, URZ, URZ, URZ ;  /* 0x0000003f3f3ff290 */ /* 0x000ff2000fffe03f */
[----:B------:R-:W-:Y:S01]  /*28420*/  STL.64 [R1+0x140], R20 ;  /* 0x0001401401007387 */ /* 0x000fe20000100a00 */
[----:B------:R-:W-:Y:S02]  /*28430*/  STL.64 [R1+0x148], R22 ;  /* 0x0001481601007387 */ /* 0x000fe40000100a00 */
[----:B------:R1:W-:Y:S02]  /*28440*/  STL.64 [R1+0x2a38], R6 ;  /* 0x002a380601007387 */ /* 0x0003e40000100a00 */
[----:B-1----:R-:W2:Y:S04]  /*28450*/  LDL.64 R6, [R1+0xb8] ;  /* 0x0000b80001067983 */ /* 0x002ea80000100a00 */
[----:B------:R-:W1:Y:S01]  /*28460*/  S2R R23, SR_TID.X ;  /* 0x0000000000177919 */ /* 0x000e620000002100 */
[----:B0-----:R-:W-:-:S05]  /*28470*/  LOP3.LUT R22, R3, 0x7, RZ, 0xc0, !PT ;  /* 0x0000000703167812 */ /* 0x001fca00078ec0ff */
[----:B------:R-:W-:Y:S02]  /*28480*/  IMAD R22, R22, 0x210, RZ ;  /* 0x0000021016167824 */ /* 0x000fe400078e02ff */
[C---:B-1----:R-:W-:Y:S02]  /*28490*/  IMAD.SHL.U32 R21, R23.reuse, 0x2, RZ ;  /* 0x0000000217157824 */ /* 0x042fe400078e00ff */
[----:B------:R-:W-:-:S03]  /*284a0*/  IMAD.SHL.U32 R23, R23, 0x100, RZ ;  /* 0x0000010017177824 */ /* 0x000fc600078e00ff */
[----:B------:R-:W-:-:S04]  /*284b0*/  LOP3.LUT R2, R22, 0x10, R21, 0x78, !PT ;  /* 0x0000001016027812 */ /* 0x000fc800078e7815 */
[----:B------:R-:W-:-:S05]  /*284c0*/  LOP3.LUT R2, R2, 0x1000, R23, 0xf8, !PT ;  /* 0x0000100002027812 */ /* 0x000fca00078ef817 */
[----:B------:R-:W-:Y:S01]  /*284d0*/  LDSM.16.MT88.4 R20, [R2+0xa000] ;  /* 0x00a000000214783b */ /* 0x000fe20000004200 */
[----:B------:R-:W-:Y:S01]  /*284e0*/  HMMA.16816.F32 R8, R24, R4, R16 ;  /* 0x000000041808723c */ /* 0x000fe20000001810 */
[----:B------:R-:W0:Y:S04]  /*284f0*/  LDSM.16.MT88.4 R24, [R2+0xa080] ;  /* 0x00a080000218783b */ /* 0x000e280000004200 */
[----:B------:R-:W-:Y:S02]  /*28500*/  IMAD.MOV.U32 R12, RZ, RZ, R29 ;  /* 0x000000ffff0c7224 */ /* 0x000fe400078e001d */
[----:B------:R-:W-:Y:S02]  /*28510*/  IMAD.MOV.U32 R13, RZ, RZ, R28 ;  /* 0x000000ffff0d7224 */ /* 0x000fe400078e001c */
[----:B------:R-:W-:Y:S11]  /*28520*/  IMAD.MOV.U32 R15, RZ, RZ, R0 ;  /* 0x000000ffff0f7224 */ /* 0x000ff600078e0000 */
[----:B------:R-:W-:Y:S04]  /*28530*/  @!UPT UIADD3 URZ, URZ, URZ, URZ ;  /* 0x0000003f3f3ff290 */ /* 0x000fe8000fffe03f */
[----:B------:R-:W-:Y:S02]  /*28540*/  IMAD.MOV.U32 R0, RZ, RZ, R11 ;  /* 0x000000ffff007224 */ /* 0x000fe400078e000b */
[----:B------:R-:W-:Y:S02]  /*28550*/  IMAD.MOV.U32 R29, RZ, RZ, R8 ;  /* 0x000000ffff1d7224 */ /* 0x000fe400078e0008 */
[----:B------:R-:W-:Y:S02]  /*28560*/  IMAD.MOV.U32 R28, RZ, RZ, R9 ;  /* 0x000000ffff1c7224 */ /* 0x000fe400078e0009 */
[----:B------:R-:W-:Y:S01]  /*28570*/  IMAD.MOV.U32 R3, RZ, RZ, R10 ;  /* 0x000000ffff037224 */ /* 0x000fe200078e000a */
[----:B------:R-:W-:Y:S01]  /*28580*/  STL [R1+0x193c], R0 ;  /* 0x00193c0001007387 */ /* 0x000fe20000100800 */
[----:B------:R-:W3:Y:S02]  /*28590*/  LDL.LU R8, [R1+0x10a0] ;  /* 0x0010a00001087983 */ /* 0x000ee40000300800 */
[----:B------:R-:W3:Y:S02]  /*285a0*/  LDL.LU R9, [R1+0x10a4] ;  /* 0x0010a40001097983 */ /* 0x000ee40000300800 */
[----:B------:R-:W3:Y:S01]  /*285b0*/  LDL.LU R10, [R1+0x10a8] ;  /* 0x0010a800010a7983 */ /* 0x000ee20000300800 */
[----:B------:R-:W3:Y:S01]  /*285c0*/  LDL.LU R11, [R1+0x10ac] ;  /* 0x0010ac00010b7983 */ /* 0x000ee20000300800 */
[----:B------:R-:W3:Y:S02]  /*285d0*/  LDL.64 R18, [R1+0xa8] ;  /* 0x0000a80001127983 */ /* 0x000ee40000100a00 */
[----:B------:R-:W-:Y:S02]  /*285e0*/  STL [R1+0x1938], R3 ;  /* 0x0019380301007387 */ /* 0x000fe40000100800 */
[----:B------:R-:W-:Y:S01]  /*285f0*/  STL [R1+0x1934], R28 ;  /* 0x0019341c01007387 */ /* 0x000fe20000100800 */
[----:B------:R-:W-:Y:S04]  /*28600*/  STL [R1+0x1930], R29 ;  /* 0x0019301d01007387 */ /* 0x000fe80000100800 */
[----:B0-----:R0:W-:Y:S01]  /*28610*/  STL.64 [R1+0x2960], R26 ;  /* 0x0029601a01007387 */ /* 0x0011e20000100a00 */
[----:B------:R-:W-:Y:S03]  /*28620*/  STL.64 [R1+0x2958], R24 ;  /* 0x0029581801007387 */ /* 0x000fe60000100a00 */
[----:B0-----:R-:W4:Y:S01]  /*28630*/  LDL.64 R26, [R1+0x98] ;  /* 0x00009800011a7983 */ /* 0x001f220000100a00 */
[----:B------:R-:W-:Y:S01]  /*28640*/  STL [R1+0x2908], R2 ;  /* 0x0029080201007387 */ /* 0x000fe20000100800 */
[C---:B--2---:R-:W-:Y:S11]  /*28650*/  HMMA.16816.F32 R12, R20.reuse, R6, R12 ;  /* 0x00000006140c723c */ /* 0x044ff6000000180c */
[----:B------:R-:W-:Y:S11]  /*28660*/  @!UPT UIADD3 URZ, URZ, URZ, URZ ;  /* 0x0000003f3f3ff290 */ /* 0x000ff6000fffe03f */
[----:B------:R-:W-:Y:S01]  /*28670*/  @!UPT UIADD3 URZ, URZ, URZ, URZ ;  /* 0x0000003f3f3ff290 */ /* 0x000fe2000fffe03f */
[----:B------:R-:W-:Y:S01]  /*28680*/  STL.64 [R1+0x10b0], R12 ;  /* 0x0010b00c01007387 */ /* 0x000fe20000100a00 */
[----:B------:R0:W-:Y:S03]  /*28690*/  STL.64 [R1+0x10b8], R14 ;  /* 0x0010b80e01007387 */ /* 0x0001e60000100a00 */
[----:B0-----:R-:W2:Y:S01]  /*286a0*/  LDL.LU.64 R14, [R1+0x2a68] ;  /* 0x002a6800010e7983 */ /* 0x001ea20000300a00 */
[----:B------:R-:W2:Y:S02]  /*286b0*/  LDL.LU R4, [R1+0xfa0] ;  /* 0x000fa00001047983 */ /* 0x000ea40000300800 */
[----:B------:R-:W-:Y:S02]  /*286c0*/  IMAD.MOV.U32 R13, RZ, RZ, R6 ;  /* 0x000000ffff0d7224 */ /* 0x000fe400078e0006 */
[----:B------:R-:W2:Y:S02]  /*286d0*/  LDL.LU R5, [R1+0xfa4] ;  /* 0x000fa40001057983 */ /* 0x000ea40000300800 */
[----:B------:R-:W-:Y:S01]  /*286e0*/  IMAD.MOV.U32 R12, RZ, RZ, R7 ;  /* 0x000000ffff0c7224 */ /* 0x000fe200078e0007 */
[----:B------:R-:W2:Y:S01]  /*286f0*/  LDL.LU R6, [R1+0xfa8] ;  /* 0x000fa80001067983 */ /* 0x000ea20000300800 */
[----:B------:R-:W2:Y:S03]  /*28700*/  LDL.LU R7, [R1+0xfac] ;  /* 0x000fac0001077983 */ /* 0x000ea60000300800 */
[----:B--2---:R0:W-:Y:S01]  /*28710*/  STL.64 [R1+0x2a48], R6 ;  /* 0x002a480601007387 */ /* 0x0041e20000100a00 */
[----:B------:R-:W-:Y:S03]  /*28720*/  STL.64 [R1+0x2a40], R4 ;  /* 0x002a400401007387 */ /* 0x000fe60000100a00 */
[----:B0-----:R-:W2:Y:S01]  /*28730*/  LDL.64 R6, [R1+0x88] ;  /* 0x0000880001067983 */ /* 0x001ea20000100a00 */
[----:B------:R0:W-:Y:S02]  /*28740*/  STL.64 [R1+0x29a0], R14 ;  /* 0x0029a00e01007387 */ /* 0x0001e40000100a00 */
[----:B------:R-:W-:Y:S01]  /*28750*/  STL.64 [R1+0x2998], R12 ;  /* 0x0029980c01007387 */ /* 0x000fe20000100a00 */
[----:B0-----:R-:W2:Y:S04]  /*28760*/  LDL.64 R14, [R1+0x58] ;  /* 0x00005800010e7983 */ /* 0x001ea80000100a00 */
[----:B--2---:R0:W-:Y:S04]  /*28770*/  STL.64 [R1+0x2a18], R14 ;  /* 0x002a180e01007387 */ /* 0x0041e80000100a00 */
[----:B0-----:R-:W2:Y:S01]  /*28780*/  LDL.64 R14, [R1+0x68] ;  /* 0x00006800010e7983 */ /* 0x001ea20000100a00 */
[----:B---3--:R-:W-:Y:S03]  /*28790*/  HMMA.16816.F32 R8, R20, R18, R8 ;  /* 0x000000121408723c */ /* 0x008fe60000001808 */
[----:B--2---:R0:W-:Y:S04]  /*287a0*/  STL.64 [R1+0x2a30], R14 ;  /* 0x002a300e01007387 */ /* 0x0041e80000100a00 */
[----:B0-----:R-:W2:Y:S04]  /*287b0*/  LDL.64 R14, [R1+0x78] ;  /* 0x00007800010e7983 */ /* 0x001ea80000100a00 */
[----:B--2---:R0:W-:Y:S01]  /*287c0*/  STL.64 [R1+0x2a50], R14 ;  /* 0x002a500e01007387 */ /* 0x0041e20000100a00 */
[----:B------:R-:W2:Y:S02]  /*287d0*/  LDL.LU R12, [R1+0x1080] ;  /* 0x00108000010c7983 */ /* 0x000ea40000300800 */
[----:B------:R-:W2:Y:S01]  /*287e0*/  LDL.LU R13, [R1+0x1084] ;  /* 0x00108400010d7983 */ /* 0x000ea20000300800 */
[----:B0-----:R-:W2:Y:S01]  /*287f0*/  LDL.LU R14, [R1+0x1088] ;  /* 0x00108800010e7983 */ /* 0x001ea20000300800 */
[----:B------:R-:W2:Y:S07]  /*28800*/  LDL.LU R15, [R1+0x108c] ;  /* 0x00108c00010f7983 */ /* 0x000eae0000300800 */
[----:B------:R-:W-:Y:S02]  /*28810*/  STL.64 [R1+0x10a0], R8 ;  /* 0x0010a00801007387 */ /* 0x000fe40000100a00 */
[----:B------:R0:W-:Y:S02]  /*28820*/  STL.64 [R1+0x10a8], R10 ;  /* 0x0010a80a01007387 */ /* 0x0001e40000100a00 */
[----:B0-----:R-:W3:Y:S01]  /*28830*/  LDL.LU.64 R10, [R1+0x2a60] ;  /* 0x002a6000010a7983 */ /* 0x001ee20000300a00 */
[----:B------:R-:W-:-:S02]  /*28840*/  IMAD.MOV.U32 R9, RZ, RZ, R18 ;  /* 0x000000ffff097224 */ /* 0x000fc400078e0012 */
[----:B------:R-:W-:Y:S02]  /*28850*/  IMAD.MOV.U32 R8, RZ, RZ, R19 ;  /* 0x000000ffff087224 */ /* 0x000fe400078e0013 */
[----:B------:R-:W2:Y:S04]  /*28860*/  LDL.LU.64 R18, [R1+0x2a58] ;  /* 0x002a580001127983 */ /* 0x000ea80000300a00 */
[----:B---3--:R-:W-:Y:S01]  /*28870*/  STL.64 [R1+0x2988], R10 ;  /* 0x0029880a01007387 */ /* 0x008fe20000100a00 */
[----:B------:R0:W-:Y:S03]  /*28880*/  STL.64 [R1+0x2980], R8 ;  /* 0x0029800801007387 */ /* 0x0001e60000100a00 */
[----:B0-----:R-:W4:Y:S01]  /*28890*/  LDL.LU R8, [R1+0x1090] ;  /* 0x0010900001087983 */ /* 0x001f220000300800 */
[----:B------:R-:W4:Y:S02]  /*288a0*/  LDL.LU R9, [R1+0x1094] ;  /* 0x0010940001097983 */ /* 0x000f240000300800 */
[----:B------:R-:W4:Y:S02]  /*288b0*/  LDL.LU R10, [R1+0x1098] ;  /* 0x00109800010a7983 */ /* 0x000f240000300800 */
[----:B------:R-:W4:Y:S02]  /*288c0*/  LDL.LU R11, [R1+0x109c] ;  /* 0x00109c00010b7983 */ /* 0x000f240000300800 */
[C---:B----4-:R-:W-:Y:S11]  /*288d0*/  HMMA.16816.F32 R8, R20.reuse, R26, R8 ;  /* 0x0000001a1408723c */ /* 0x050ff60000001808 */
[----:B------:R-:W-:Y:S11]  /*288e0*/  @!UPT UIADD3 URZ, URZ, URZ, URZ ;  /* 0x0000003f3f3ff290 */ /* 0x000ff6000fffe03f */
[----:B------:R-:W-:Y:S01]  /*288f0*/  @!UPT UIADD3 URZ, URZ, URZ, URZ ;  /* 0x0000003f3f3ff290 */ /* 0x000fe2000fffe03f */
[----:B------:R0:W-:Y:S01]  /*28900*/  STL.64 [R1+0x1090], R8 ;  /* 0x0010900801007387 */ /* 0x0001e20000100a00 */
[----:B------:R1:W-:Y:S03]  /*28910*/  STL.64 [R1+0x1098], R10 ;  /* 0x0010980a01007387 */ /* 0x0003e60000100a00 */
[----:B0-----:R-:W3:Y:S01]  /*28920*/  LDL.LU R8, [R1+0xf70] ;  /* 0x000f700001087983 */ /* 0x001ee20000300800 */
[----:B------:R-:W3:Y:S02]  /*28930*/  LDL.LU R9, [R1+0xf74] ;  /* 0x000f740001097983 */ /* 0x000ee40000300800 */
[----:B-1----:R-:W4:Y:S02]  /*28940*/  LDL.LU R10, [R1+0xf78] ;  /* 0x000f7800010a7983 */ /* 0x002f240000300800 */
[----:B------:R-:W4:Y:S01]  /*28950*/  LDL.LU R11, [R1+0xf7c] ;  /* 0x000f7c00010b7983 */ /* 0x000f220000300800 */
[----:B--2---:R-:W-:Y:S01]  /*28960*/  HMMA.16816.F32 R12, R20, R6, R12 ;  /* 0x00000006140c723c */ /* 0x004fe2000000180c */
[----:B------:R-:W-:-:S02]  /*28970*/  IMAD.MOV.U32 R16, RZ, RZ, R27 ;  /* 0x000000ffff107224 */ /* 0x000fc400078e001b */
[----:B------:R-:W-:Y:S02]  /*28980*/  IMAD.MOV.U32 R17, RZ, RZ, R26 ;  /* 0x000000ffff117224 */ /* 0x000fe400078e001a */
[----:B------:R-:W-:Y:S02]  /*28990*/  IMAD.MOV.U32 R29, RZ, RZ, R6 ;  /* 0x000000ffff1d7224 */ /* 0x000fe400078e0006 */
[----:B------:R-:W-:Y:S01]  /*289a0*/  IMAD.MOV.U32 R28, RZ, RZ, R7 ;  /* 0x000000ffff1c7224 */ /* 0x000fe200078e0007 */
[----:B----4-:R-:W-:Y:S01]  /*289b0*/  STL.64 [R1+0x2a28], R10 ;  /* 0x002a280a01007387 */ /* 0x010fe20000100a00 */
[----:B---3--:R0:W-:Y:S03]  /*289c0*/  STL.64 [R1+0x2a20], R8 ;  /* 0x002a200801007387 */ /* 0x0081e60000100a00 */
[----:B0-----:R-:W2:Y:S01]  /*289d0*/  LDL.LU R8, [R1+0xf90] ;  /* 0x000f900001087983 */ /* 0x001ea20000300800 */
[----:B------:R-:W2:Y:S02]  /*289e0*/  LDL.LU R9, [R1+0xf94] ;  /* 0x000f940001097983 */ /* 0x000ea40000300800 */
[----:B------:R-:W2:Y:S02]  /*289f0*/  LDL.LU R10, [R1+0xf98] ;  /* 0x000f9800010a7983 */ /* 0x000ea40000300800 */
[----:B------:R-:W2:Y:S01]  /*28a00*/  LDL.LU R11, [R1+0xf9c] ;  /* 0x000f9c00010b7983 */ /* 0x000ea20000300800 */
[----:B------:R-:W3:Y:S01]  /*28a10*/  LDL.64 R26, [R1+0x48] ;  /* 0x00004800011a7983 */ /* 0x000ee20000100a00 */
[----:B------:R-:W-:Y:S02]  /*28a20*/  STL [R1+0x2910], R16 ;  /* 0x0029101001007387 */ /* 0x000fe40000100800 */
[----:B------:R-:W-:Y:S02]  /*28a30*/  STL [R1+0x290c], R17 ;  /* 0x00290c1101007387 */ /* 0x000fe40000100800 */
[----:B------:R-:W-:Y:S01]  /*28a40*/  STL.64 [R1+0x1080], R12 ;  /* 0x0010800c01007387 */ /* 0x000fe20000100a00 */
[----:B------:R0:W-:Y:S04]  /*28a50*/  STL.64 [R1+0x1088], R14 ;  /* 0x0010880e01007387 */ /* 0x0001e80000100a00 */
[----:B0-----:R-:W4:Y:S01]  /*28a60*/  LDL.LU.64 R14, [R1+0x2a50] ;  /* 0x002a5000010e7983 */ /* 0x001f220000300a00 */
[----:B------:R-:W4:Y:S02]  /*28a70*/  LDL.LU.64 R6, [R1+0x2a48] ;  /* 0x002a480001067983 */ /* 0x000f240000300a00 */
[----:B------:R-:W4:Y:S02]  /*28a80*/  LDL.LU.64 R4, [R1+0x2a40] ;  /* 0x002a400001047983 */ /* 0x000f240000300a00 */
[----:B------:R-:W-:Y:S01]  /*28a90*/  STL [R1+0x2918], R28 ;  /* 0x0029181c01007387 */ /* 0x000fe20000100800 */
[----:B------:R-:W-:Y:S01]  /*28aa0*/  STL [R1+0x2914], R29 ;  /* 0x0029141d01007387 */ /* 0x000fe20000100800 */
[C---:B----4-:R-:W-:Y:S11]  /*28ab0*/  HMMA.16816.F32 R4, R20.reuse, R14, R4 ;  /* 0x0000000e1404723c */ /* 0x050ff60000001804 */
[----:B------:R-:W-:Y:S11]  /*28ac0*/  @!UPT UIADD3 URZ, URZ, URZ, URZ ;  /* 0x0000003f3f3ff290 */ /* 0x000ff6000fffe03f */
[----:B------:R-:W-:Y:S01]  /*28ad0*/  @!UPT UIADD3 URZ, URZ, URZ, URZ ;  /* 0x0000003f3f3ff290 */ /* 0x000fe2000fffe03f */
[----:B------:R0:W-:Y:S01]  /*28ae0*/  STL.64 [R1+0xfa0], R4 ;  /* 0x000fa00401007387 */ /* 0x0001e20000100a00 */
[----:B------:R1:W-:Y:S02]  /*28af0*/  STL.64 [R1+0xfa8], R6 ;  /* 0x000fa80601007387 */ /* 0x0003e40000100a00 */
[----:B0-----:R-:W-:Y:S01]  /*28b00*/  IMAD.MOV.U32 R5, RZ, RZ, R14 ;  /* 0x000000ffff057224 */ /* 0x001fe200078e000e */
[----:B-1----:R-:W4:Y:S01]  /*28b10*/  LDL.LU.64 R6, [R1+0x2a38] ;  /* 0x002a380001067983 */ /* 0x002f220000300a00 */
[----:B------:R-:W-:Y:S02]  /*28b20*/  IMAD.MOV.U32 R4, RZ, RZ, R15 ;  /* 0x000000ffff047224 */ /* 0x000fe400078e000f */
[----:B------:R-:W2:Y:S03]  /*28b30*/  LDL.LU.64 R14, [R1+0x2a30] ;  /* 0x002a3000010e7983 */ /* 0x000ea60000300a00 */
[----:B------:R0:W-:Y:S01]  /*28b40*/  STL [R1+0x2920], R4 ;  /* 0x0029200401007387 */ /* 0x0001e20000100800 */
[----:B------:R1:W-:Y:S01]  /*28b50*/  STL [R1+0x291c], R5 ;  /* 0x00291c0501007387 */ /* 0x0003e20000100800 */
[----:B--2---:R-:W-:Y:S02]  /*28b60*/  HMMA.16816.F32 R8, R20, R14, R8 ;  /* 0x0000000e1408723c */ /* 0x004fe40000001808 */
[----:B----4-:R2:W-:Y:S01]  /*28b70*/  STL.64 [R1+0x2a08], R6 ;  /* 0x002a080601007387 */ /* 0x0105e20000100a00 */
[----:B0-----:R-:W4:Y:S02]  /*28b80*/  LDL.LU R4, [R1+0xf80] ;  /* 0x000f800001047983 */ /* 0x001f240000300800 */
[----:B-1----:R-:W4:Y:S02]  /*28b90*/  LDL.LU R5, [R1+0xf84] ;  /* 0x000f840001057983 */ /* 0x002f240000300800 */
[----:B------:R-:W-:-:S02]  /*28ba0*/  IMAD.MOV.U32 R17, RZ, RZ, R14 ;  /* 0x000000ffff117224 */ /* 0x000fc400078e000e */
[----:B------:R-:W-:Y:S01]  /*28bb0*/  IMAD.MOV.U32 R2, RZ, RZ, R15 ;  /* 0x000000ffff027224 */ /* 0x000fe200078e000f */
[----:B--2---:R-:W4:Y:S01]  /*28bc0*/  LDL.LU R6, [R1+0xf88] ;  /* 0x000f880001067983 */ /* 0x004f220000300800 */
[----:B------:R-:W4:Y:S11]  /*28bd0*/  LDL.LU R7, [R1+0xf8c] ;  /* 0x000f8c0001077983 */ /* 0x000f360000300800 */
[----:B------:R-:W-:Y:S01]  /*28be0*/  @!UPT UIADD3 URZ, URZ, URZ, URZ ;  /* 0x0000003f3f3ff290 */ /* 0x000fe2000fffe03f */
[----:B------:R-:W-:Y:S01]  /*28bf0*/  STL.64 [R1+0xf90], R8 ;  /* 0x000f900801007387 */ /* 0x000fe20000100a00 */
[----:B------:R0:W-:Y:S03]  /*28c00*/  STL.64 [R1+0xf98], R10 ;  /* 0x000f980a01007387 */ /* 0x0001e60000100a00 */
[----:B0-----:R-:W3:Y:S01]  /*28c10*/  LDL.LU.64 R10, [R1+0x2a28] ;  /* 0x002a2800010a7983 */ /* 0x001ee20000300a00 */
[----:B------:R-:W3:Y:S02]  /*28c20*/  LDL.LU.64 R8, [R1+0x2a20] ;  /* 0x002a200001087983 */ /* 0x000ee40000300a00 */
[----:B------:R-:W4:Y:S02]  /*28c30*/  LDL.LU.64 R14, [R1+0x2a18] ;  /* 0x002a1800010e7983 */ /* 0x000f240000300a00 */
[----:B------:R-:W-:Y:S01]  /*28c40*/  STL [R1+0x2928], R2 ;  /* 0x0029280201007387 */ /* 0x000fe20000100800 */
[----:B------:R-:W-:Y:S01]  /*28c50*/  STL [R1+0x2924], R17 ;  /* 0x0029241101007387 */ /* 0x000fe20000100800 */
[----:B----4-:R-:W-:Y:S11]  /*28c60*/  HMMA.16816.F32 R4, R20, R14, R4 ;  /* 0x0000000e1404723c */ /* 0x010ff60000001804 */
[----:B------:R-:W-:Y:S11]  /*28c70*/  @!UPT UIADD3 URZ, URZ, URZ, URZ ;  /* 0x0000003f3f3ff290 */ /* 0x000ff6000fffe03f */
[----:B------:R-:W-:Y:S01]  /*28c80*/  @!UPT UIADD3 URZ, URZ, URZ, URZ ;  /* 0x0000003f3f3ff290 */ /* 0x000fe2000fffe03f */
[----:B------:R-:W-:Y:S01]  /*28c90*/  STL.64 [R1+0xf80], R4 ;  /* 0x000f800401007387 */ /* 0x000fe20000100a00 */
[----:B------:R-:W-:Y:S02]  /*28ca0*/  STL.64 [R1+0xf88], R6 ;  /* 0x000f880601007387 */ /* 0x000fe40000100a00 */
[----:B------:R-:W2:Y:S02]  /*28cb0*/  LDL.LU R12, [R1+0xf20] ;  /* 0x000f2000010c7983 */ /* 0x000ea40000300800 */
[----:B------:R-:W2:Y:S02]  /*28cc0*/  LDL.LU R13, [R1+0xf24] ;  /* 0x000f2400010d7983 */ /* 0x000ea40000300800 */
[----:B------:R-:W-:Y:S02]  /*28cd0*/  IMAD.MOV.U32 R3, RZ, RZ, R14 ;  /* 0x000000ffff037224 */ /* 0x000fe400078e000e */
[----:B------:R-:W-:Y:S02]  /*28ce0*/  IMAD.MOV.U32 R0, RZ, RZ, R15 ;  /* 0x000000ffff007224 */ /* 0x000fe400078e000f */
[----:B------:R-:W-:-:S02]  /*28cf0*/  IMAD.MOV.U32 R14, RZ, RZ, R18 ;  /* 0x000000ffff0e7224 */ /* 0x000fc400078e0012 */
[----:B------:R-:W-:Y:S01]  /*28d00*/  IMAD.MOV.U32 R15, RZ, RZ, R19 ;  /* 0x000000ffff0f7224 */ /* 0x000fe200078e0013 */
[----:B------:R-:W4:Y:S01]  /*28d10*/  LDL.LU R18, [R1+0x2a14] ;  /* 0x002a140001127983 */ /* 0x000f220000300800 */
[----:B------:R-:W4:Y:S03]  /*28d20*/  LDL.LU R19, [R1+0x2a10] ;  /* 0x002a100001137983 */ /* 0x000f260000300800 */
[----:B------:R0:W-:Y:S04]  /*28d30*/  STL.64 [R1+0x29b0], R14 ;  /* 0x0029b00e01007387 */ /* 0x0001e80000100a00 */
[----:B--2---:R-:W-:Y:S01]  /*28d40*/  STL.64 [R1+0x29a8], R12 ;  /* 0x0029a80c01007387 */ /* 0x004fe20000100a00 */
[----:B0-----:R-:W2:Y:S01]  /*28d50*/  LDL.64 R14, [R1+0x8] ;  /* 0x00000800010e7983 */ /* 0x001ea20000100a00 */
[----:B---3--:R-:W-:Y:S02]  /*28d60*/  HMMA.16816.F32 R4, R20, R26, R8 ;  /* 0x0000001a1404723c */ /* 0x008fe40000001808 */
[----:B--2---:R0:W-:Y:S04]  /*28d70*/  STL.64 [R1+0x29c8], R14 ;  /* 0x0029c80e01007387 */ /* 0x0041e80000100a00 */
[----:B0-----:R-:W2:Y:S01]  /*28d80*/  LDL.64 R14, [R1+0x18] ;  /* 0x00001800010e7983 */ /* 0x001ea20000100a00 */
[----:B------:R-:W-:-:S03]  /*28d90*/  IMAD.MOV.U32 R16, RZ, RZ, R27 ;  /* 0x000000ffff107224 */ /* 0x000fc600078e001b */
[----:B--2---:R-:W-:Y:S01]  /*28da0*/  STL.64 [R1+0x29e0], R14 ;  /* 0x0029e00e01007387 */ /* 0x004fe20000100a00 */
[----:B------:R-:W-:Y:S02]  /*28db0*/  STL [R1+0x2930], R0 ;  /* 0x0029300001007387 */ /* 0x000fe40000100800 */
[----:B------:R-:W-:Y:S10]  /*28dc0*/  STL [R1+0x292c], R3 ;  /* 0x00292c0301007387 */ /* 0x000ff40000100800 */
[----:B------:R-:W-:Y:S01]  /*28dd0*/  STL.64 [R1+0xf70], R4 ;  /* 0x000f700401007387 */ /* 0x000fe20000100a00 */
[----:B------:R-:W-:Y:S01]  /*28de0*/  STL.64 [R1+0xf78], R6 ;  /* 0x000f780601007387 */ /* 0x000fe20000100a00 */
[----:B----4-:R-:W-:Y:S02]  /*28df0*/  STL.64 [R1+0x29f0], R18 ;  /* 0x0029f01201007387 */ /* 0x010fe40000100a00 */
[----:B------:R0:W-:Y:S02]  /*28e00*/  STL [R1+0x29e8], R16 ;  /* 0x0029e81001007387 */ /* 0x0001e40000100800 */
[----:B0-----:R-:W2:Y:S01]  /*28e10*/  LDL.LU R16, [R1+0xf50] ;  /* 0x000f500001107983 */ /* 0x001ea20000300800 */
[----:B------:R-:W2:Y:S02]  /*28e20*/  LDL.LU R17, [R1+0xf54] ;  /* 0x000f540001117983 */ /* 0x000ea40000300800 */
[----:B------:R-:W3:Y:S02]  /*28e30*/  LDL.LU R18, [R1+0xf58] ;  /* 0x000f580001127983 */ /* 0x000ee40000300800 */
[----:B------:R-:W3:Y:S01]  /*28e40*/  LDL.LU R19, [R1+0xf5c] ;  /* 0x000f5c0001137983 */ /* 0x000ee20000300800 */
[----:B------:R-:W4:Y:S01]  /*28e50*/  LDL.LU R4, [R1+0xf60] ;  /* 0x000f600001047983 */ /* 0x000f220000300800 */
[----:B------:R-:W4:Y:S02]  /*28e60*/  LDL.LU R5, [R1+0xf64] ;  /* 0x000f640001057983 */ /* 0x000f240000300800 */
[----:B------:R-:W4:Y:S02]  /*28e70*/  LDL.LU R6, [R1+0xf68] ;  /* 0x000f680001067983 */ /* 0x000f240000300800 */
[----:B------:R-:W4:Y:S02]  /*28e80*/  LDL.LU R7, [R1+0xf6c] ;  /* 0x000f6c0001077983 */ /* 0x000f240000300800 */
[----:B------:R-:W-:Y:S01]  /*28e90*/  IMAD.MOV.U32 R29, RZ, RZ, R26 ;  /* 0x000000ffff1d7224 */ /* 0x000fe200078e001a */
[----:B---3--:R0:W-:Y:S01]  /*28ea0*/  STL.64 [R1+0x2a00], R18 ;  /* 0x002a001201007387 */ /* 0x0081e20000100a00 */
[----:B--2---:R-:W-:Y:S02]  /*28eb0*/  STL.64 [R1+0x29f8], R16 ;  /* 0x0029f81001007387 */ /* 0x004fe40000100a00 */
[----:B------:R-:W2:Y:S01]  /*28ec0*/  LDL.64 R14, [R1+0x28] ;  /* 0x00002800010e7983 */ /* 0x000ea20000100a00 */
[----:B0-----:R-:W4:Y:S01]  /*28ed0*/  LDL.64 R18, [R1+0x38] ;  /* 0x0000380001127983 */ /* 0x001f220000100a00 */
[----:B------:R-:W3:Y:S02]  /*28ee0*/  LDL.LU R24, [R1+0x8f0] ;  /* 0x0008f00001187983 */ /* 0x000ee40000300800 */
[----:B------:R-:W3:Y:S02]  /*28ef0*/  LDL.LU R25, [R1+0x8f4] ;  /* 0x0008f40001197983 */ /* 0x000ee40000300800 */
[----:B------:R-:W2:Y:S01]  /*28f00*/  LDL.LU R26, [R1+0x8f8] ;  /* 0x0008f800011a7983 */ /* 0x000ea20000300800 */
[----:B------:R-:W2:Y:S01]  /*28f10*/  LDL.LU R27, [R1+0x8fc] ;  /* 0x0008fc00011b7983 */ /* 0x000ea20000300800 */
[----:B------:R-:W2:Y:S02]  /*28f20*/  LDL.LU R8, [R1+0xf10] ;  /* 0x000f100001087983 */ /* 0x000ea40000300800 */
[----:B------:R-:W2:Y:S02]  /*28f30*/  LDL.LU R9, [R1+0xf14] ;  /* 0x000f140001097983 */ /* 0x000ea40000300800 */
[----:B------:R-:W2:Y:S01]  /*28f40*/  LDL.LU R10, [R1+0xf18] ;  /* 0x000f1800010a7983 */ /* 0x000ea20000300800 */
[----:B------:R-:W2:Y:S04]  /*28f50*/  LDL.LU R11, [R1+0xf1c] ;  /* 0x000f1c00010b7983 */ /* 0x000ea80000300800 */
[----:B--2---:R-:W-:Y:S01]  /*28f60*/  STL.64 [R1+0x29c0], R10 ;  /* 0x0029c00a01007387 */ /* 0x004fe20000100a00 */
[----:B------:R0:W-:Y:S03]  /*28f70*/  STL.64 [R1+0x29b8], R8 ;  /* 0x0029b80801007387 */ /* 0x0001e60000100a00 */
[----:B0-----:R-:W2:Y:S01]  /*28f80*/  LDL.LU R8, [R1+0xf30] ;  /* 0x000f300001087983 */ /* 0x001ea20000300800 */
[----:B------:R-:W2:Y:S02]  /*28f90*/  LDL.LU R9, [R1+0xf34] ;  /* 0x000f340001097983 */ /* 0x000ea40000300800 */
[----:B------:R-:W2:Y:S02]  /*28fa0*/  LDL.LU R10, [R1+0xf38] ;  /* 0x000f3800010a7983 */ /* 0x000ea40000300800 */
[----:B------:R-:W2:Y:S01]  /*28fb0*/  LDL.LU R11, [R1+0xf3c] ;  /* 0x000f3c00010b7983 */ /* 0x000ea20000300800 */
[C---:B----4-:R-:W-:Y:S01]  /*28fc0*/  HMMA.16816.F32 R4, R20.reuse, R18, R4 ;  /* 0x000000121404723c */ /* 0x050fe20000001804 */
[----:B------:R-:W-:Y:S01]  /*28fd0*/  IMAD.MOV.U32 R28, RZ, RZ, R19 ;  /* 0x000000ffff1c7224 */ /* 0x000fe200078e0013 */
[----:B--2---:R-:W-:Y:S01]  /*28fe0*/  STL.64 [R1+0x29d8], R10 ;  /* 0x0029d80a01007387 */ /* 0x004fe20000100a00 */
[----:B------:R0:W-:Y:S03]  /*28ff0*/  STL.64 [R1+0x29d0], R8 ;  /* 0x0029d00801007387 */ /* 0x0001e60000100a00 */
[----:B0-----:R-:W2:Y:S01]  /*29000*/  LDL.LU R8, [R1+0xf40] ;  /* 0x000f400001087983 */ /* 0x001ea20000300800 */
[----:B------:R-:W2:Y:S02]  /*29010*/  LDL.LU R9, [R1+0xf44] ;  /* 0x000f440001097983 */ /* 0x000ea40000300800 */
[----:B------:R-:W2:Y:S02]  /*29020*/  LDL.LU R10, [R1+0xf48] ;  /* 0x000f4800010a7983 */ /* 0x000ea40000300800 */
[----:B------:R-:W2:Y:S01]  /*29030*/  LDL.LU R11, [R1+0xf4c] ;  /* 0x000f4c00010b7983 */ /* 0x000ea20000300800 */
[----:B------:R-:W-:Y:S01]  /*29040*/  STL.64 [R1+0x2970], R26 ;  /* 0x0029701a01007387 */ /* 0x000fe20000100a00 */
[----:B---3--:R0:W-:Y:S03]  /*29050*/  STL.64 [R1+0x2968], R24 ;  /* 0x0029681801007387 */ /* 0x0081e60000100a00 */
[----:B0-----:R-:W3:Y:S01]  /*29060*/  LDL.LU R24, [R1+0xf00] ;  /* 0x000f000001187983 */ /* 0x001ee20000300800 */
[----:B------:R-:W3:Y:S02]  /*29070*/  LDL.LU R25, [R1+0xf04] ;  /* 0x000f040001197983 */ /* 0x000ee40000300800 */
[----:B------:R-:W3:Y:S02]  /*29080*/  LDL.LU R26, [R1+0xf08] ;  /* 0x000f0800011a7983 */ /* 0x000ee40000300800 */
[----:B------:R-:W3:Y:S01]  /*29090*/  LDL.LU R27, [R1+0xf0c] ;  /* 0x000f0c00011b7983 */ /* 0x000ee20000300800 */
[----:B------:R-:W-:Y:S01]  /*290a0*/  STL [R1+0x2934], R29 ;  /* 0x0029341d01007387 */ /* 0x000fe20000100800 */
[----:B------:R0:W-:Y:S02]  /*290b0*/  STL.64 [R1+0xf60], R4 ;  /* 0x000f600401007387 */ /* 0x0001e40000100a00 */
[----:B------:R1:W-:Y:S02]  /*290c0*/  STL.64 [R1+0xf68], R6 ;  /* 0x000f680601007387 */ /* 0x0003e40000100a00 */
[----:B0-----:R-:W-:Y:S01]  /*290d0*/  IMAD.MOV.U32 R5, RZ, RZ, R18 ;  /* 0x000000ffff057224 */ /* 0x001fe200078e0012 */
[----:B-1----:R-:W4:Y:S01]  /*290e0*/  LDL.LU.64 R6, [R1+0x2a08] ;  /* 0x002a080001067983 */ /* 0x002f220000300a00 */
[----:B------:R-:W2:Y:S02]  /*290f0*/  LDL.LU.64 R18, [R1+0x2a00] ;  /* 0x002a000001127983 */ /* 0x000ea40000300a00 */
[----:B------:R-:W2:Y:S02]  /*29100*/  LDL.LU.64 R16, [R1+0x29f8] ;  /* 0x0029f80001107983 */ /* 0x000ea40000300a00 */
[----:B------:R-:W-:Y:S01]  /*29110*/  IMAD.MOV.U32 R4, RZ, RZ, R15 ;  /* 0x000000ffff047224 */ /* 0x000fe200078e000f */
[C---:B--2---:R-:W-:Y:S11]  /*29120*/  HMMA.16816.F32 R16, R20.reuse, R14, R16 ;  /* 0x0000000e1410723c */ /* 0x044ff60000001810 */
[----:B------:R-:W-:Y:S11]  /*29130*/  @!UPT UIADD3 URZ, URZ, URZ, URZ ;  /* 0x0000003f3f3ff290 */ /* 0x000ff6000fffe03f */
[----:B------:R-:W-:Y:S01]  /*29140*/  @!UPT UIADD3 URZ, URZ, URZ, URZ ;  /* 0x0000003f3f3ff290 */ /* 0x000fe2000fffe03f */
[----:B------:R0:W-:Y:S01]  /*29150*/  STL.64 [R1+0xf50], R16 ;  /* 0x000f501001007387 */ /* 0x0001e20000100a00 */
[----:B------:R1:W-:Y:S02]  /*29160*/  STL.64 [R1+0xf58], R18 ;  /* 0x000f581201007387 */ /* 0x0003e40000100a00 */
[----:B0-----:R-:W-:Y:S01]  /*29170*/  IMAD.MOV.U32 R17, RZ, RZ, R14 ;  /* 0x000000ffff117224 */ /* 0x001fe200078e000e */
[----:B-1----:R-:W2:Y:S01]  /*29180*/  LDL.LU.64 R18, [R1+0x29f0] ;  /* 0x0029f00001127983 */ /* 0x002ea20000300a00 */
[----:B------:R-:W2:Y:S02]  /*29190*/  LDL.LU R16, [R1+0x29e8] ;  /* 0x0029e80001107983 */ /* 0x000ea40000300800 */
        /* <DEDUP_REMOVED lines=26> */
[----:B------:R-:W3:Y:S02]  /*29340*/  LDL.LU.64 R12, [R1+0x2998] ;  /* 0x00299800010c7983 */ /* 0x000ee40000300a00 */
[----:B------:R-:W-:Y:S02]  /*29350*/  STL.64 [R1+0x2830], R18 ;  /* 0x0028301201007387 */ /* 0x000fe40000100a00 */
[----:B------:R2:W-:Y:S02]  /*29360*/  STL.64 [R1+0x2938], R16 ;  /* 0x0029381001007387 */ /* 0x0005e40000100a00 */
[----:B--2---:R-:W-:-:S02]  /*29370*/  IMAD.MOV.U32 R16, RZ, RZ, R15 ;  /* 0x000000ffff107224 */ /* 0x004fc400078e000f */
[----:B------:R-:W2:Y:S01]  /*29380*/  LDL.LU R15, [R1+0x2994] ;  /* 0x00299400010f7983 */ /* 0x000ea20000300800 */
[----:B------:R-:W3:Y:S02]  /*29390*/  LDL.LU R17, [R1+0xce4] ;  /* 0x000ce40001117983 */ /* 0x000ee40000300800 */
[----:B------:R-:W3:Y:S02]  /*293a0*/  LDL.LU R18, [R1+0xce8] ;  /* 0x000ce80001127983 */ /* 0x000ee40000300800 */
[----:B----4-:R-:W-:Y:S02]  /*293b0*/  IMAD.MOV.U32 R19, RZ, RZ, R6 ;  /* 0x000000ffff137224 */ /* 0x010fe400078e0006 */
[----:B------:R-:W4:Y:S01]  /*293c0*/  LDL.LU R6, [R1+0x2990] ;  /* 0x0029900001067983 */ /* 0x000f220000300800 */
[----:B--2---:R-:W-:Y:S03]  /*293d0*/  HMMA.16816.F32 R8, R20, R14, R8 ;  /* 0x0000000e1408723c */ /* 0x004fe60000001808 */
[----:B---3--:R-:W-:Y:S01]  /*293e0*/  STL.64 [R1+0x2948], R18 ;  /* 0x0029481201007387 */ /* 0x008fe20000100a00 */
[----:B------:R-:W-:Y:S11]  /*293f0*/  STL.64 [R1+0x2940], R16 ;  /* 0x0029401001007387 */ /* 0x000ff60000100a00 */
[----:B------:R-:W-:Y:S08]  /*29400*/  @!UPT UIADD3 URZ, URZ, URZ, URZ ;  /* 0x0000003f3f3ff290 */ /* 0x000ff0000fffe03f */
[----:B------:R-:W-:Y:S01]  /*29410*/  STL.64 [R1+0xf10], R8 ;  /* 0x000f100801007387 */ /* 0x000fe20000100a00 */
[----:B------:R0:W-:Y:S03]  /*29420*/  STL.64 [R1+0xf18], R10 ;  /* 0x000f180a01007387 */ /* 0x0001e60000100a00 */
[----:B0-----:R-:W2:Y:S01]  /*29430*/  LDL.LU.64 R10, [R1+0x2988] ;  /* 0x00298800010a7983 */ /* 0x001ea20000300a00 */
[----:B------:R-:W-:Y:S02]  /*29440*/  IMAD.MOV.U32 R19, RZ, RZ, R12 ;  /* 0x000000ffff137224 */ /* 0x000fe400078e000c */
[----:B------:R-:W3:Y:S02]  /*29450*/  LDL.LU.64 R8, [R1+0x2980] ;  /* 0x0029800001087983 */ /* 0x000ee40000300a00 */
[----:B------:R0:W-:Y:S02]  /*29460*/  STL.64 [R1+0x2950], R14 ;  /* 0x0029500e01007387 */ /* 0x0001e40000100a00 */
[----:B------:R-:W-:-:S02]  /*29470*/  IMAD.MOV.U32 R12, RZ, RZ, R7 ;  /* 0x000000ffff0c7224 */ /* 0x000fc400078e0007 */
[----:B------:R-:W-:Y:S01]  /*29480*/  IMAD.MOV.U32 R18, RZ, RZ, R13 ;  /* 0x000000ffff127224 */ /* 0x000fe200078e000d */
[----:B------:R-:W4:Y:S01]  /*29490*/  LDL.LU R7, [R1+0x2978] ;  /* 0x0029780001077983 */ /* 0x000f220000300800 */
[----:B------:R-:W3:Y:S03]  /*294a0*/  LDL.LU R13, [R1+0xfb4] ;  /* 0x000fb400010d7983 */ /* 0x000ee60000300800 */
[----:B0-----:R-:W3:Y:S01]  /*294b0*/  LDL.LU R14, [R1+0xfb8] ;  /* 0x000fb800010e7983 */ /* 0x001ee20000300800 */
[----:B------:R-:W3:Y:S01]  /*294c0*/  LDL.LU R15, [R1+0xfbc] ;  /* 0x000fbc00010f7983 */ /* 0x000ee20000300800 */
[C---:B--2---:R-:W-:Y:S11]  /*294d0*/  HMMA.16816.F32 R24, R20.reuse, R10, R24 ;  /* 0x0000000a1418723c */ /* 0x044ff60000001818 */
[----:B------:R-:W-:Y:S11]  /*294e0*/  @!UPT UIADD3 URZ, URZ, URZ, URZ ;  /* 0x0000003f3f3ff290 */ /* 0x000ff6000fffe03f */
[----:B------:R-:W-:Y:S01]  /*294f0*/  @!UPT UIADD3 URZ, URZ, URZ, URZ ;  /* 0x0000003f3f3ff290 */ /* 0x000fe2000fffe03f */
[----:B------:R-:W-:Y:S01]  /*29500*/  STL.64 [R1+0xf00], R24 ;  /* 0x000f001801007387 */ /* 0x000fe20000100a00 */
[----:B------:R0:W-:Y:S03]  /*29510*/  STL.64 [R1+0xf08], R26 ;  /* 0x000f081a01007387 */ /* 0x0001e60000100a00 */
[----:B0-----:R-:W4:Y:S01]  /*29520*/  LDL.LU.64 R26, [R1+0x2970] ;  /* 0x00297000011a7983 */ /* 0x001f220000300a00 */
[----:B------:R-:W4:Y:S02]  /*29530*/  LDL.LU.64 R24, [R1+0x2968] ;  /* 0x0029680001187983 */ /* 0x000f240000300a00 */
[----:B----4-:R-:W-:Y:S01]  /*29540*/  HMMA.16816.F32 R20, R20, R6, R24 ;  /* 0x000000061414723c */ /* 0x010fe20000001818 */
[----:B------:R-:W2:Y:S01]  /*29550*/  LDL.LU.64 R26, [R1+0x2960] ;  /* 0x00296000011a7983 */ /* 0x000ea20000300a00 */
[----:B------:R-:W2:Y:S11]  /*29560*/  LDL.LU.64 R24, [R1+0x2958] ;  /* 0x0029580001187983 */ /* 0x000eb60000300a00 */
[----:B------:R-:W-:Y:S10]  /*29570*/  @!UPT UIADD3 URZ, URZ, URZ, URZ ;  /* 0x0000003f3f3ff290 */ /* 0x000ff4000fffe03f */
[----:B------:R-:W-:Y:S01]  /*29580*/  STL.64 [R1+0x8f0], R20 ;  /* 0x0008f01401007387 */ /* 0x000fe20000100a00 */
[----:B------:R3:W-:Y:S02]  /*29590*/  STL.64 [R1+0x8f8], R22 ;  /* 0x0008f81601007387 */ /* 0x0007e40000100a00 */
[----:B------:R-:W-:Y:S02]  /*295a0*/  STL.64 [R1+0x2810], R6 ;  /* 0x0028100601007387 */ /* 0x000fe40000100a00 */
[----:B---3--:R-:W-:Y:S01]  /*295b0*/  IMAD.MOV.U32 R23, RZ, RZ, R8 ;  /* 0x000000ffff177224 */ /* 0x008fe200078e0008 */
[C---:B--2---:R-:W-:Y:S01]  /*295c0*/  HMMA.16816.F32 R16, R24.reuse, R18, R12 ;  /* 0x000000121810723c */ /* 0x044fe2000000180c */
[----:B------:R-:W2:Y:S11]  /*295d0*/  LDL.LU.64 R14, [R1+0x2950] ;  /* 0x00295000010e7983 */ /* 0x000eb60000300a00 */
[----:B------:R-:W-:Y:S11]  /*295e0*/  @!UPT UIADD3 URZ, URZ, URZ, URZ ;  /* 0x0000003f3f3ff290 */ /* 0x000ff6000fffe03f */
[----:B------:R-:W-:Y:S01]  /*295f0*/  STL.64 [R1+0xfb0], R16 ;  /* 0x000fb01001007387 */ /* 0x000fe20000100a00 */
[----:B------:R-:W-:Y:S02]  /*29600*/  IMAD.MOV.U32 R12, RZ, RZ, R18 ;  /* 0x000000ffff0c7224 */ /* 0x000fe400078e0012 */
[----:B------:R0:W-:Y:S02]  /*29610*/  STL.64 [R1+0xfb8], R18 ;  /* 0x000fb81201007387 */ /* 0x0001e40000100a00 */
[----:B------:R-:W-:Y:S01]  /*29620*/  IMAD.MOV.U32 R8, RZ, RZ, R16 ;  /* 0x000000ffff087224 */ /* 0x000fe200078e0010 */
[----:B0-----:R-:W3:Y:S01]  /*29630*/  LDL.LU.64 R18, [R1+0x2948] ;  /* 0x0029480001127983 */ /* 0x001ee20000300a00 */
[----:B------:R-:W3:Y:S02]  /*29640*/  LDL.LU.64 R16, [R1+0x2940] ;  /* 0x0029400001107983 */ /* 0x000ee40000300a00 */
[----:B------:R-:W-:Y:S02]  /*29650*/  IMAD.MOV.U32 R22, RZ, RZ, R9 ;  /* 0x000000ffff167224 */ /* 0x000fe400078e0009 */
[----:B------:R-:W-:Y:S01]  /*29660*/  STL [R1+0x17bc], R8 ;  /* 0x0017bc0801007387 */ /* 0x000fe20000100800 */
[----:B------:R-:W-:Y:S04]  /*29670*/  STL [R1+0x17b8], R12 ;  /* 0x0017b80c01007387 */ /* 0x000fe80000100800 */
[----:B---3--:R-:W-:Y:S01]  /*29680*/  HMMA.16816.F32 R20, R24, R22, R16 ;  /* 0x000000161814723c */ /* 0x008fe20000001810 */
[----:B------:R-:W3:Y:S06]  /*29690*/  LDL.LU.64 R16, [R1+0x2938] ;  /* 0x0029380001107983 */ /* 0x000eec0000300a00 */
[----:B------:R-:W-:-:S02]  /*296a0*/  IMAD.MOV.U32 R18, RZ, RZ, R29 ;  /* 0x000000ffff127224 */ /* 0x000fc400078e001d */
[----:B------:R-:W-:Y:S11]  /*296b0*/  IMAD.MOV.U32 R19, RZ, RZ, R0 ;  /* 0x000000ffff137224 */ /* 0x000ff600078e0000 */
[----:B------:R-:W-:Y:S03]  /*296c0*/  @!UPT UIADD3 URZ, URZ, URZ, URZ ;  /* 0x0000003f3f3ff290 */ /* 0x000fe6000fffe03f */
[----:B------:R-:W-:Y:S01]  /*296d0*/  STL.64 [R1+0xce0], R20 ;  /* 0x000ce01401007387 */ /* 0x000fe20000100a00 */
[----:B------:R-:W-:Y:S02]  /*296e0*/  STL.64 [R1+0xce8], R22 ;  /* 0x000ce81601007387 */ /* 0x000fe40000100a00 */
[----:B------:R-:W4:Y:S02]  /*296f0*/  LDL.LU R29, [R1+0x2934] ;  /* 0x00293400011d7983 */ /* 0x000f240000300800 */
[----:B------:R-:W2:Y:S01]  /*29700*/  LDL.LU R0, [R1+0x2930] ;  /* 0x0029300001007983 */ /* 0x000ea20000300800 */
[----:B------:R0:W-:Y:S01]  /*29710*/  STL.64 [R1+0x2848], R18 ;  /* 0x0028481201007387 */ /* 0x0001e20000100a00 */
[----:B------:R-:W-:Y:S02]  /*29720*/  IMAD.MOV.U32 R9, RZ, RZ, R20 ;  /* 0x000000ffff097224 */ /* 0x000fe400078e0014 */
[----:B0-----:R-:W-:Y:S02]  /*29730*/  IMAD.MOV.U32 R18, RZ, RZ, R3 ;  /* 0x000000ffff127224 */ /* 0x001fe400078e0003 */
[----:B------:R-:W-:Y:S01]  /*29740*/  IMAD.MOV.U32 R19, RZ, RZ, R2 ;  /* 0x000000ffff137224 */ /* 0x000fe200078e0002 */
[----:B------:R-:W2:Y:S01]  /*29750*/  LDL.LU R3, [R1+0x292c] ;  /* 0x00292c0001037983 */ /* 0x000ea20000300800 */
[----:B------:R-:W2:Y:S03]  /*29760*/  LDL.LU R2, [R1+0x2928] ;  /* 0x0029280001027983 */ /* 0x000ea60000300800 */
[----:B------:R-:W-:Y:S01]  /*29770*/  STL.64 [R1+0x2860], R18 ;  /* 0x0028601201007387 */ /* 0x000fe20000100a00 */
[----:B------:R0:W-:Y:S02]  /*29780*/  STL [R1+0x17c4], R9 ;  /* 0x0017c40901007387 */ /* 0x0001e40000100800 */
[----:B------:R1:W-:Y:S02]  /*29790*/  STL.64 [R1+0x2818], R10 ;  /* 0x0028180a01007387 */ /* 0x0003e40000100a00 */
[----:B------:R-:W2:Y:S01]  /*297a0*/  LDL.LU R8, [R1+0x820] ;  /* 0x0008200001087983 */ /* 0x000ea20000300800 */
[----:B0-----:R-:W2:Y:S01]  /*297b0*/  LDL.LU R9, [R1+0x824] ;  /* 0x0008240001097983 */ /* 0x001ea20000300800 */
[----:B-1----:R-:W2:Y:S02]  /*297c0*/  LDL.LU R10, [R1+0x828] ;  /* 0x00082800010a7983 */ /* 0x002ea40000300800 */
[----:B------:R-:W2:Y:S02]  /*297d0*/  LDL.LU R11, [R1+0x82c] ;  /* 0x00082c00010b7983 */ /* 0x000ea40000300800 */
[----:B------:R-:W-:-:S02]  /*297e0*/  IMAD.MOV.U32 R19, RZ, RZ, R4 ;  /* 0x000000ffff137224 */ /* 0x000fc400078e0004 */
[----:B---3--:R-:W-:Y:S02]  /*297f0*/  IMAD.MOV.U32 R18, RZ, RZ, R17 ;  /* 0x000000ffff127224 */ /* 0x008fe400078e0011 */
[----:B------:R-:W3:Y:S01]  /*29800*/  LDL.LU R17, [R1+0x2924] ;  /* 0x0029240001117983 */ /* 0x000ee20000300800 */
[----:B------:R-:W3:Y:S02]  /*29810*/  LDL.LU R4, [R1+0x2920] ;  /* 0x0029200001047983 */ /* 0x000ee40000300800 */
[----:B------:R-:W-:Y:S01]  /*29820*/  STL.64 [R1+0x2878], R18 ;  /* 0x0028781201007387 */ /* 0x000fe20000100a00 */
[----:B--2---:R-:W-:Y:S01]  /*29830*/  STL.64 [R1+0x2828], R10 ;  /* 0x0028280a01007387 */ /* 0x004fe20000100a00 */
[----:B------:R0:W-:Y:S03]  /*29840*/  STL.64 [R1+0x2820], R8 ;  /* 0x0028200801007387 */ /* 0x0001e60000100a00 */
[----:B0-----:R-:W2:Y:S01]  /*29850*/  LDL.LU R8, [R1+0x830] ;  /* 0x0008300001087983 */ /* 0x001ea20000300800 */
[----:B------:R-:W2:Y:S02]  /*29860*/  LDL.LU R9, [R1+0x834] ;  /* 0x0008340001097983 */ /* 0x000ea40000300800 */
[----:B------:R-:W2:Y:S02]  /*29870*/  LDL.LU R10, [R1+0x838] ;  /* 0x00083800010a7983 */ /* 0x000ea40000300800 */
[----:B------:R-:W2:Y:S02]  /*29880*/  LDL.LU R11, [R1+0x83c] ;  /* 0x00083c00010b7983 */ /* 0x000ea40000300800 */
[----:B------:R-:W-:-:S02]  /*29890*/  IMAD.MOV.U32 R18, RZ, RZ, R5 ;  /* 0x000000ffff127224 */ /* 0x000fc400078e0005 */
[----:B------:R-:W-:Y:S01]  /*298a0*/  IMAD.MOV.U32 R19, RZ, RZ, R28 ;  /* 0x000000ffff137224 */ /* 0x000fe200078e001c */
[----:B------:R-:W3:Y:S01]  /*298b0*/  LDL.LU R5, [R1+0x291c] ;  /* 0x00291c0001057983 */ /* 0x000ee20000300800 */
[----:B------:R-:W3:Y:S03]  /*298c0*/  LDL.LU R28, [R1+0x2918] ;  /* 0x00291800011c7983 */ /* 0x000ee60000300800 */
[----:B------:R-:W-:Y:S04]  /*298d0*/  STL.64 [R1+0x2890], R18 ;  /* 0x0028901201007387 */ /* 0x000fe80000100a00 */
[----:B--2---:R-:W-:Y:S01]  /*298e0*/  STL.64 [R1+0x2840], R10 ;  /* 0x0028400a01007387 */ /* 0x004fe20000100a00 */
[----:B------:R0:W-:Y:S03]  /*298f0*/  STL.64 [R1+0x2838], R8 ;  /* 0x0028380801007387 */ /* 0x0001e60000100a00 */
[----:B0-----:R-:W2:Y:S01]  /*29900*/  LDL.LU R8, [R1+0x840] ;  /* 0x0008400001087983 */ /* 0x001ea20000300800 */
[----:B------:R-:W2:Y:S02]  /*29910*/  LDL.LU R9, [R1+0x844] ;  /* 0x0008440001097983 */ /* 0x000ea40000300800 */
[----:B------:R-:W2:Y:S02]  /*29920*/  LDL.LU R10, [R1+0x848] ;  /* 0x00084800010a7983 */ /* 0x000ea40000300800 */
[----:B------:R-:W2:Y:S02]  /*29930*/  LDL.LU R11, [R1+0x84c] ;  /* 0x00084c00010b7983 */ /* 0x000ea40000300800 */
[----:B----4-:R-:W-:-:S02]  /*29940*/  IMAD.MOV.U32 R18, RZ, RZ, R29 ;  /* 0x000000ffff127224 */ /* 0x010fc400078e001d */
[----:B------:R-:W-:Y:S01]  /*29950*/  IMAD.MOV.U32 R19, RZ, RZ, R16 ;  /* 0x000000ffff137224 */ /* 0x000fe200078e0010 */
[----:B------:R-:W4:Y:S01]  /*29960*/  LDL.LU R29, [R1+0x2914] ;  /* 0x00291400011d7983 */ /* 0x000f220000300800 */
[----:B------:R-:W4:Y:S03]  /*29970*/  LDL.LU R16, [R1+0x2910] ;  /* 0x0029100001107983 */ /* 0x000f260000300800 */
[----:B------:R-:W-:Y:S01]  /*29980*/  STL.64 [R1+0x28a8], R18 ;  /* 0x0028a81201007387 */ /* 0x000fe20000100a00 */
[----:B------:R-:W-:Y:S02]  /*29990*/  IMAD.MOV.U32 R13, RZ, RZ, R22 ;  /* 0x000000ffff0d7224 */ /* 0x000fe400078e0016 */
[----:B---3--:R-:W-:Y:S02]  /*299a0*/  IMAD.MOV.U32 R22, RZ, RZ, R17 ;  /* 0x000000ffff167224 */ /* 0x008fe400078e0011 */
[----:B------:R-:W-:Y:S01]  /*299b0*/  IMAD.MOV.U32 R23, RZ, RZ, R2 ;  /* 0x000000ffff177224 */ /* 0x000fe200078e0002 */
[----:B--2---:R-:W-:Y:S01]  /*299c0*/  STL.64 [R1+0x2858], R10 ;  /* 0x0028580a01007387 */ /* 0x004fe20000100a00 */
[----:B------:R0:W-:Y:S03]  /*299d0*/  STL.64 [R1+0x2850], R8 ;  /* 0x0028500801007387 */ /* 0x0001e60000100a00 */
[----:B0-----:R-:W2:Y:S01]  /*299e0*/  LDL.LU R8, [R1+0x850] ;  /* 0x0008500001087983 */ /* 0x001ea20000300800 */
[----:B------:R-:W2:Y:S02]  /*299f0*/  LDL.LU R9, [R1+0x854] ;  /* 0x0008540001097983 */ /* 0x000ea40000300800 */
[----:B------:R-:W3:Y:S02]  /*29a00*/  LDL.LU R10, [R1+0x858] ;  /* 0x00085800010a7983 */ /* 0x000ee40000300800 */
[----:B------:R-:W3:Y:S01]  /*29a10*/  LDL.LU R11, [R1+0x85c] ;  /* 0x00085c00010b7983 */ /* 0x000ee20000300800 */
[----:B------:R-:W2:Y:S01]  /*29a20*/  LDL.LU R17, [R1+0x290c] ;  /* 0x00290c0001117983 */ /* 0x000ea20000300800 */
[----:B------:R-:W2:Y:S02]  /*29a30*/  LDL.LU R2, [R1+0x2908] ;  /* 0x0029080001027983 */ /* 0x000ea40000300800 */
[----:B------:R0:W-:Y:S02]  /*29a40*/  STL.64 [R1+0x28c0], R22 ;  /* 0x0028c01601007387 */ /* 0x0001e40000100a00 */
[----:B0-----:R-:W-:-:S02]  /*29a50*/  IMAD.MOV.U32 R22, RZ, RZ, R5 ;  /* 0x000000ffff167224 */ /* 0x001fc400078e0005 */
[----:B------:R-:W-:-:S05]  /*29a60*/  IMAD.MOV.U32 R23, RZ, RZ, R4 ;  /* 0x000000ffff177224 */ /* 0x000fca00078e0004 */
[----:B------:R4:W-:Y:S01]  /*29a70*/  STL.64 [R1+0x28d8], R22 ;  /* 0x0028d81601007387 */ /* 0x0009e20000100a00 */
[----:B------:R-:W2:Y:S02]  /*29a80*/  LDL.LU R4, [R1+0x8a0] ;  /* 0x0008a00001047983 */ /* 0x000ea40000300800 */
[----:B------:R-:W2:Y:S02]  /*29a90*/  LDL.LU R5, [R1+0x8a4] ;  /* 0x0008a40001057983 */ /* 0x000ea40000300800 */
[----:B------:R-:W2:Y:S01]  /*29aa0*/  LDL.LU R6, [R1+0x8a8] ;  /* 0x0008a80001067983 */ /* 0x000ea20000300800 */
[----:B------:R-:W2:Y:S01]  /*29ab0*/  LDL.LU R7, [R1+0x8ac] ;  /* 0x0008ac0001077983 */ /* 0x000ea20000300800 */
[----:B----4-:R-:W-:Y:S02]  /*29ac0*/  IMAD.MOV.U32 R22, RZ, RZ, R29 ;  /* 0x000000ffff167224 */ /* 0x010fe400078e001d */
[----:B------:R-:W-:-:S05]  /*29ad0*/  IMAD.MOV.U32 R23, RZ, RZ, R28 ;  /* 0x000000ffff177224 */ /* 0x000fca00078e001c */
[----:B------:R-:W-:Y:S04]  /*29ae0*/  STL.64 [R1+0x28f0], R22 ;  /* 0x0028f01601007387 */ /* 0x000fe80000100a00 */
[----:B--2---:R-:W-:Y:S01]  /*29af0*/  STL.64 [R1+0x28d0], R6 ;  /* 0x0028d00601007387 */ /* 0x004fe20000100a00 */
[----:B------:R0:W-:Y:S03]  /*29b00*/  STL.64 [R1+0x28c8], R4 ;  /* 0x0028c80401007387 */ /* 0x0001e60000100a00 */
[----:B0-----:R-:W2:Y:S01]  /*29b10*/  LDL.LU R4, [R1+0x8b0] ;  /* 0x0008b00001047983 */ /* 0x001ea20000300800 */
[----:B------:R-:W2:Y:S02]  /*29b20*/  LDL.LU R5, [R1+0x8b4] ;  /* 0x0008b40001057983 */ /* 0x000ea40000300800 */
[----:B------:R-:W4:Y:S02]  /*29b30*/  LDL.LU R6, [R1+0x8b8] ;  /* 0x0008b80001067983 */ /* 0x000f240000300800 */
[----:B------:R-:W4:Y:S02]  /*29b40*/  LDL.LU R7, [R1+0x8bc] ;  /* 0x0008bc0001077983 */ /* 0x000f240000300800 */
[----:B----4-:R-:W-:Y:S01]  /*29b50*/  STL.64 [R1+0x28e8], R6 ;  /* 0x0028e80601007387 */ /* 0x010fe20000100a00 */
[----:B--2---:R0:W-:Y:S03]  /*29b60*/  STL.64 [R1+0x28e0], R4 ;  /* 0x0028e00401007387 */ /* 0x0041e60000100a00 */
        /* <DEDUP_REMOVED lines=8> */
[----:B------:R-:W2:Y:S02]  /*29bf0*/  LDL.LU R6, [R1+0xcd8] ;  /* 0x000cd80001067983 */ /* 0x000ea40000300800 */
[----:B------:R-:W2:Y:S01]  /*29c00*/  LDL.LU R7, [R1+0xcdc] ;  /* 0x000cdc0001077983 */ /* 0x000ea20000300800 */
[----:B---3--:R-:W-:Y:S01]  /*29c10*/  STL.64 [R1+0x2870], R10 ;  /* 0x0028700a01007387 */ /* 0x008fe20000100a00 */
[----:B------:R0:W-:Y:S03]  /*29c20*/  STL.64 [R1+0x2868], R8 ;  /* 0x0028680801007387 */ /* 0x0001e60000100a00 */
[----:B0-----:R-:W3:Y:S01]  /*29c30*/  LDL.LU R8, [R1+0x860] ;  /* 0x0008600001087983 */ /* 0x001ee20000300800 */
[----:B------:R-:W3:Y:S02]  /*29c40*/  LDL.LU R9, [R1+0x864] ;  /* 0x0008640001097983 */ /* 0x000ee40000300800 */
[----:B------:R-:W4:Y:S02]  /*29c50*/  LDL.LU R10, [R1+0x868] ;  /* 0x00086800010a7983 */ /* 0x000f240000300800 */
[----:B------:R-:W4:Y:S02]  /*29c60*/  LDL.LU R11, [R1+0x86c] ;  /* 0x00086c00010b7983 */ /* 0x000f240000300800 */
[----:B----4-:R-:W-:Y:S01]  /*29c70*/  STL.64 [R1+0x2888], R10 ;  /* 0x0028880a01007387 */ /* 0x010fe20000100a00 */
[----:B---3--:R0:W-:Y:S03]  /*29c80*/  STL.64 [R1+0x2880], R8 ;  /* 0x0028800801007387 */ /* 0x0081e60000100a00 */
[----:B0-----:R-:W3:Y:S01]  /*29c90*/  LDL.LU R8, [R1+0x870] ;  /* 0x0008700001087983 */ /* 0x001ee20000300800 */
[----:B------:R-:W3:Y:S02]  /*29ca0*/  LDL.LU R9, [R1+0x874] ;  /* 0x0008740001097983 */ /* 0x000ee40000300800 */
[----:B------:R-:W4:Y:S02]  /*29cb0*/  LDL.LU R10, [R1+0x878] ;  /* 0x00087800010a7983 */ /* 0x000f240000300800 */
[----:B------:R-:W4:Y:S02]  /*29cc0*/  LDL.LU R11, [R1+0x87c] ;  /* 0x00087c00010b7983 */ /* 0x000f240000300800 */
[----:B------:R-:W-:-:S02]  /*29cd0*/  IMAD.MOV.U32 R22, RZ, RZ, R17 ;  /* 0x000000ffff167224 */ /* 0x000fc400078e0011 */
[----:B------:R-:W-:-:S07]  /*29ce0*/  IMAD.MOV.U32 R23, RZ, RZ, R16 ;  /* 0x000000ffff177224 */ /* 0x000fce00078e0010 */
[C---:B--2---:R-:W-:Y:S01]  /*29cf0*/  HMMA.16816.F32 R20, R24.reuse, R22, R4 ;  /* 0x000000161814723c */ /* 0x044fe20000001804 */
[----:B----4-:R-:W-:Y:S01]  /*29d00*/  STL.64 [R1+0x28a0], R10 ;  /* 0x0028a00a01007387 */ /* 0x010fe20000100a00 */
[----:B---3--:R0:W-:Y:S03]  /*29d10*/  STL.64 [R1+0x2898], R8 ;  /* 0x0028980801007387 */ /* 0x0081e60000100a00 */
[----:B0-----:R-:W2:Y:S01]  /*29d20*/  LDL.LU R8, [R1+0x880] ;  /* 0x0008800001087983 */ /* 0x001ea20000300800 */
[----:B------:R-:W2:Y:S02]  /*29d30*/  LDL.LU R9, [R1+0x884] ;  /* 0x0008840001097983 */ /* 0x000ea40000300800 */
[----:B------:R-:W3:Y:S02]  /*29d40*/  LDL.LU R10, [R1+0x888] ;  /* 0x00088800010a7983 */ /* 0x000ee40000300800 */
[----:B------:R-:W3:Y:S02]  /*29d50*/  LDL.LU R11, [R1+0x88c] ;  /* 0x00088c00010b7983 */ /* 0x000ee40000300800 */
[----:B---3--:R-:W-:Y:S01]  /*29d60*/  STL.64 [R1+0x28b8], R10 ;  /* 0x0028b80a01007387 */ /* 0x008fe20000100a00 */
[----:B--2---:R0:W-:Y:S03]  /*29d70*/  STL.64 [R1+0x28b0], R8 ;  /* 0x0028b00801007387 */ /* 0x0041e60000100a00 */
[----:B0-----:R-:W2:Y:S01]  /*29d80*/  LDL.LU R8, [R1+0x890] ;  /* 0x0008900001087983 */ /* 0x001ea20000300800 */
[----:B------:R-:W2:Y:S02]  /*29d90*/  LDL.LU R9, [R1+0x894] ;  /* 0x0008940001097983 */ /* 0x000ea40000300800 */
[----:B------:R-:W2:Y:S02]  /*29da0*/  LDL.LU R10, [R1+0x898] ;  /* 0x00089800010a7983 */ /* 0x000ea40000300800 */
[----:B------:R-:W2:Y:S01]  /*29db0*/  LDL.LU R11, [R1+0x89c] ;  /* 0x00089c00010b7983 */ /* 0x000ea20000300800 */
[----:B------:R-:W-:Y:S01]  /*29dc0*/  STL [R1+0x17c0], R13 ;  /* 0x0017c00d01007387 */ /* 0x000fe20000100800 */
[----:B------:R-:W3:Y:S02]  /*29dd0*/  LDL.LU.64 R6, [R1+0x2900] ;  /* 0x0029000001067983 */ /* 0x000ee40000300a00 */
[----:B------:R-:W3:Y:S02]  /*29de0*/  LDL.LU.64 R4, [R1+0x28f8] ;  /* 0x0028f80001047983 */ /* 0x000ee40000300a00 */
[----:B------:R-:W-:Y:S01]  /*29df0*/  STL.64 [R1+0xcd0], R20 ;  /* 0x000cd01401007387 */ /* 0x000fe20000100a00 */
[----:B------:R0:W-:Y:S04]  /*29e00*/  STL.64 [R1+0xcd8], R22 ;  /* 0x000cd81601007387 */ /* 0x0001e80000100a00 */
[----:B0-----:R-:W3:Y:S02]  /*29e10*/  LDL.LU.64 R22, [R1+0x28f0] ;  /* 0x0028f00001167983 */ /* 0x001ee40000300a00 */
[C---:B---3--:R-:W-:Y:S02]  /*29e20*/  HMMA.16816.F32 R20, R24.reuse, R22, R4 ;  /* 0x000000161814723c */ /* 0x048fe40000001804 */
[----:B------:R-:W3:Y:S01]  /*29e30*/  LDL.LU.64 R6, [R1+0x28e8] ;  /* 0x0028e80001067983 */ /* 0x000ee20000300a00 */
[----:B------:R-:W3:Y:S11]  /*29e40*/  LDL.LU.64 R4, [R1+0x28e0] ;  /* 0x0028e00001047983 */ /* 0x000ef60000300a00 */
[----:B------:R-:W-:Y:S09]  /*29e50*/  @!UPT UIADD3 URZ, URZ, URZ, URZ ;  /* 0x0000003f3f3ff290 */ /* 0x000ff2000fffe03f */
[----:B------:R-:W-:Y:S01]  /*29e60*/  STL.64 [R1+0xcc0], R20 ;  /* 0x000cc01401007387 */ /* 0x000fe20000100a00 */
[----:B------:R0:W-:Y:S03]  /*29e70*/  STL.64 [R1+0xcc8], R22 ;  /* 0x000cc81601007387 */ /* 0x0001e60000100a00 */
[----:B0-----:R-:W3:Y:S02]  /*29e80*/  LDL.LU.64 R22, [R1+0x28d8] ;  /* 0x0028d80001167983 */ /* 0x001ee40000300a00 */
[----:B---3--:R-:W-:Y:S02]  /*29e90*/  HMMA.16816.F32 R20, R24, R22, R4 ;  /* 0x000000161814723c */ /* 0x008fe40000001804 */
[----:B------:R-:W3:Y:S01]  /*29ea0*/  LDL.LU.64 R6, [R1+0x28d0] ;  /* 0x0028d00001067983 */ /* 0x000ee20000300a00 */
[----:B------:R-:W3:Y:S11]  /*29eb0*/  LDL.LU.64 R4, [R1+0x28c8] ;  /* 0x0028c80001047983 */ /* 0x000ef60000300a00 */
[----:B------:R-:W-:Y:S09]  /*29ec0*/  @!UPT UIADD3 URZ, URZ, URZ, URZ ;  /* 0x0000003f3f3ff290 */ /* 0x000ff2000fffe03f */
[----:B------:R-:W-:Y:S01]  /*29ed0*/  STL.64 [R1+0x8b0], R20 ;  /* 0x0008b01401007387 */ /* 0x000fe20000100a00 */
[----:B------:R0:W-:Y:S03]  /*29ee0*/  STL.64 [R1+0x8b8], R22 ;  /* 0x0008b81601007387 */ /* 0x0001e60000100a00 */
[----:B0-----:R-:W3:Y:S01]  /*29ef0*/  LDL.LU.64 R22, [R1+0x28c0] ;  /* 0x0028c00001167983 */ /* 0x001ee20000300a00 */
[----:B------:R-:W-:Y:S02]  /*29f00*/  IMAD.MOV.U32 R18, RZ, RZ, R3 ;  /* 0x000000ffff127224 */ /* 0x000fe400078e0003 */
[----:B------:R-:W-:-:S07]  /*29f10*/  IMAD.MOV.U32 R19, RZ, RZ, R0 ;  /* 0x000000ffff137224 */ /* 0x000fce00078e0000 */
[C---:B--2---:R-:W-:Y:S08]  /*29f20*/  HMMA.16816.F32 R16, R24.reuse, R18, R8 ;  /* 0x000000121810723c */ /* 0x044ff00000001808 */
[C---:B---3--:R-:W-:Y:S01]  /*29f30*/  HMMA.16816.F32 R20, R24.reuse, R22, R4 ;  /* 0x000000161814723c */ /* 0x048fe20000001804 */
[----:B------:R-:W2:Y:S11]  /*29f40*/  LDL.LU R4, [R1+0x810] ;  /* 0x0008100001047983 */ /* 0x000eb60000300800 */
[----:B------:R-:W-:Y:S11]  /*29f50*/  @!UPT UIADD3 URZ, URZ, URZ, URZ ;  /* 0x0000003f3f3ff290 */ /* 0x000ff6000fffe03f */
[----:B------:R0:W-:Y:S01]  /*29f60*/  STL.64 [R1+0x8a0], R20 ;  /* 0x0008a01401007387 */ /* 0x0001e20000100a00 */
[----:B------:R1:W-:Y:S02]  /*29f70*/  STL.64 [R1+0x8a8], R22 ;  /* 0x0008a81601007387 */ /* 0x0003e40000100a00 */
[----:B------:R-:W2:Y:S02]  /*29f80*/  LDL.LU R5, [R1+0x814] ;  /* 0x0008140001057983 */ /* 0x000ea40000300800 */
[----:B------:R-:W2:Y:S01]  /*29f90*/  LDL.LU R6, [R1+0x818] ;  /* 0x0008180001067983 */ /* 0x000ea20000300800 */
[----:B------:R-:W2:Y:S04]  /*29fa0*/  LDL.LU R7, [R1+0x81c] ;  /* 0x00081c0001077983 */ /* 0x000ea80000300800 */
[----:B0-----:R-:W3:Y:S01]  /*29fb0*/  LDL.LU R20, [R1+0x130] ;  /* 0x0001300001147983 */ /* 0x001ee20000300800 */
[----:B------:R-:W3:Y:S02]  /*29fc0*/  LDL.LU R21, [R1+0x134] ;  /* 0x0001340001157983 */ /* 0x000ee40000300800 */
[----:B-1----:R-:W3:Y:S02]  /*29fd0*/  LDL.LU R22, [R1+0x138] ;  /* 0x0001380001167983 */ /* 0x002ee40000300800 */
[----:B------:R-:W3:Y:S01]  /*29fe0*/  LDL.LU R23, [R1+0x13c] ;  /* 0x00013c0001177983 */ /* 0x000ee20000300800 */
[----:B------:R-:W4:Y:S01]  /*29ff0*/  LDL.LU.64 R10, [R1+0x28b8] ;  /* 0x0028b800010a7983 */ /* 0x000f220000300a00 */
[----:B------:R-:W4:Y:S02]  /*2a000*/  LDL.LU.64 R8, [R1+0x28b0] ;  /* 0x0028b00001087983 */ /* 0x000f240000300a00 */
[----:B------:R-:W-:Y:S02]  /*2a010*/  STL.64 [R1+0x890], R16 ;  /* 0x0008901001007387 */ /* 0x000fe40000100a00 */
[----:B------:R0:W-:Y:S02]  /*2a020*/  STL.64 [R1+0x898], R18 ;  /* 0x0008981201007387 */ /* 0x0001e40000100a00 */
[----:B0-----:R-:W4:Y:S02]  /*2a030*/  LDL.LU.64 R18, [R1+0x28a8] ;  /* 0x0028a80001127983 */ /* 0x001f240000300a00 */
[C---:B----4-:R-:W-:Y:S02]  /*2a040*/  HMMA.16816.F32 R16, R24.reuse, R18, R8 ;  /* 0x000000121810723c */ /* 0x050fe40000001808 */
[----:B------:R-:W4:Y:S01]  /*2a050*/  LDL.LU.64 R10, [R1+0x28a0] ;  /* 0x0028a000010a7983 */ /* 0x000f220000300a00 */
[----:B------:R-:W4:Y:S11]  /*2a060*/  LDL.LU.64 R8, [R1+0x2898] ;  /* 0x0028980001087983 */ /* 0x000f360000300a00 */
[----:B------:R-:W-:Y:S09]  /*2a070*/  @!UPT UIADD3 URZ, URZ, URZ, URZ ;  /* 0x0000003f3f3ff290 */ /* 0x000ff2000fffe03f */
[----:B------:R-:W-:Y:S01]  /*2a080*/  STL.64 [R1+0x880], R16 ;  /* 0x0008801001007387 */ /* 0x000fe20000100a00 */
[----:B------:R0:W-:Y:S03]  /*2a090*/  STL.64 [R1+0x888], R18 ;  /* 0x0008881201007387 */ /* 0x0001e60000100a00 */
        /* <DEDUP_REMOVED lines=29> */
[C---:B----4-:R-:W-:Y:S11]  /*2a270*/  HMMA.16816.F32 R8, R24.reuse, R18, R8 ;  /* 0x000000121808723c */ /* 0x050ff60000001808 */
[----:B------:R-:W-:Y:S11]  /*2a280*/  @!UPT UIADD3 URZ, URZ, URZ, URZ ;  /* 0x0000003f3f3ff290 */ /* 0x000ff6000fffe03f */
[----:B------:R-:W-:Y:S01]  /*2a290*/  @!UPT UIADD3 URZ, URZ, URZ, URZ ;  /* 0x0000003f3f3ff290 */ /* 0x000fe2000fffe03f */
[----:B------:R-:W-:Y:S01]  /*2a2a0*/  STL.64 [R1+0x830], R8 ;  /* 0x0008300801007387 */ /* 0x000fe20000100a00 */
[----:B------:R0:W-:Y:S03]  /*2a2b0*/  STL.64 [R1+0x838], R10 ;  /* 0x0008380a01007387 */ /* 0x0001e60000100a00 */
[----:B0-----:R-:W4:Y:S01]  /*2a2c0*/  LDL.LU.64 R10, [R1+0x2828] ;  /* 0x00282800010a7983 */ /* 0x001f220000300a00 */
[----:B------:R-:W4:Y:S02]  /*2a2d0*/  LDL.LU.64 R8, [R1+0x2820] ;  /* 0x0028200001087983 */ /* 0x000f240000300a00 */
[----:B------:R0:W-:Y:S02]  /*2a2e0*/  STL.64 [R1+0x2768], R18 ;  /* 0x0027681201007387 */ /* 0x0001e40000100a00 */
[----:B0-----:R-:W2:Y:S04]  /*2a2f0*/  LDL.64 R18, [R1+0x88] ;  /* 0x0000880001127983 */ /* 0x001ea80000100a00 */
[----:B--2---:R0:W-:Y:S01]  /*2a300*/  STL.64 [R1+0x27e8], R18 ;  /* 0x0027e81201007387 */ /* 0x0041e20000100a00 */
[----:B------:R-:W2:Y:S02]  /*2a310*/  LDL.LU R16, [R1+0xca0] ;  /* 0x000ca00001107983 */ /* 0x000ea40000300800 */
[----:B------:R-:W2:Y:S01]  /*2a320*/  LDL.LU R17, [R1+0xca4] ;  /* 0x000ca40001117983 */ /* 0x000ea20000300800 */
[----:B0-----:R-:W2:Y:S01]  /*2a330*/  LDL.LU R18, [R1+0xca8] ;  /* 0x000ca80001127983 */ /* 0x001ea20000300800 */
[----:B------:R-:W2:Y:S01]  /*2a340*/  LDL.LU R19, [R1+0xcac] ;  /* 0x000cac0001137983 */ /* 0x000ea20000300800 */
[C---:B----4-:R-:W-:Y:S02]  /*2a350*/  HMMA.16816.F32 R8, R24.reuse, R14, R8 ;  /* 0x0000000e1808723c */ /* 0x050fe40000001808 */
[----:B--2---:R0:W-:Y:S01]  /*2a360*/  STL.64 [R1+0x27f8], R18 ;  /* 0x0027f81201007387 */ /* 0x0041e20000100a00 */
[----:B------:R-:W-:Y:S03]  /*2a370*/  STL.64 [R1+0x27f0], R16 ;  /* 0x0027f01001007387 */ /* 0x000fe60000100a00 */
[----:B0-----:R-:W2:Y:S11]  /*2a380*/  LDL.64 R18, [R1+0xb8] ;  /* 0x0000b80001127983 */ /* 0x001eb60000100a00 */
[----:B------:R-:W-:Y:S06]  /*2a390*/  @!UPT UIADD3 URZ, URZ, URZ, URZ ;  /* 0x0000003f3f3ff290 */ /* 0x000fec000fffe03f */
[----:B------:R-:W-:Y:S02]  /*2a3a0*/  STL.64 [R1+0x820], R8 ;  /* 0x0008200801007387 */ /* 0x000fe40000100a00 */
[----:B------:R0:W-:Y:S02]  /*2a3b0*/  STL.64 [R1+0x828], R10 ;  /* 0x0008280a01007387 */ /* 0x0001e40000100a00 */
[----:B0-----:R-:W4:Y:S01]  /*2a3c0*/  LDL.LU.64 R10, [R1+0x2818] ;  /* 0x00281800010a7983 */ /* 0x001f220000300a00 */
[----:B------:R0:W-:Y:S02]  /*2a3d0*/  STL.64 [R1+0x2738], R14 ;  /* 0x0027380e01007387 */ /* 0x0001e40000100a00 */
[----:B------:R-:W2:Y:S02]  /*2a3e0*/  LDL.LU R12, [R1+0xc80] ;  /* 0x000c8000010c7983 */ /* 0x000ea40000300800 */
[----:B------:R-:W2:Y:S01]  /*2a3f0*/  LDL.LU R13, [R1+0xc84] ;  /* 0x000c8400010d7983 */ /* 0x000ea20000300800 */
[----:B0-----:R-:W2:Y:S01]  /*2a400*/  LDL.LU R14, [R1+0xc88] ;  /* 0x000c8800010e7983 */ /* 0x001ea20000300800 */
[----:B------:R-:W2:Y:S01]  /*2a410*/  LDL.LU R15, [R1+0xc8c] ;  /* 0x000c8c00010f7983 */ /* 0x000ea20000300800 */
[C---:B----4-:R-:W-:Y:S02]  /*2a420*/  HMMA.16816.F32 R4, R24.reuse, R10, R4 ;  /* 0x0000000a1804723c */ /* 0x050fe40000001804 */
[----:B--2---:R-:W-:Y:S01]  /*2a430*/  STL.64 [R1+0x2808], R14 ;  /* 0x0028080e01007387 */ /* 0x004fe20000100a00 */
[----:B------:R0:W-:Y:S03]  /*2a440*/  STL.64 [R1+0x2800], R12 ;  /* 0x0028000c01007387 */ /* 0x0001e60000100a00 */
[----:B0-----:R-:W2:Y:S01]  /*2a450*/  LDL.LU R12, [R1+0xcb0] ;  /* 0x000cb000010c7983 */ /* 0x001ea20000300800 */
[----:B------:R-:W2:Y:S02]  /*2a460*/  LDL.LU R13, [R1+0xcb4] ;  /* 0x000cb400010d7983 */ /* 0x000ea40000300800 */
[----:B------:R-:W2:Y:S02]  /*2a470*/  LDL.LU R14, [R1+0xcb8] ;  /* 0x000cb800010e7983 */ /* 0x000ea40000300800 */
[----:B------:R-:W2:Y:S11]  /*2a480*/  LDL.LU R15, [R1+0xcbc] ;  /* 0x000cbc00010f7983 */ /* 0x000eb60000300800 */
[----:B------:R-:W-:Y:S01]  /*2a490*/  @!UPT UIADD3 URZ, URZ, URZ, URZ ;  /* 0x0000003f3f3ff290 */ /* 0x000fe2000fffe03f */
[----:B------:R-:W-:Y:S01]  /*2a4a0*/  STL.64 [R1+0x810], R4 ;  /* 0x0008100401007387 */ /* 0x000fe20000100a00 */
[----:B------:R0:W-:Y:S03]  /*2a4b0*/  STL.64 [R1+0x818], R6 ;  /* 0x0008180601007387 */ /* 0x0001e60000100a00 */
[----:B0-----:R-:W3:Y:S01]  /*2a4c0*/  LDL.LU.64 R6, [R1+0x2810] ;  /* 0x0028100001067983 */ /* 0x001ee20000300a00 */
[----:B------:R-:W-:Y:S01]  /*2a4d0*/  IMAD.MOV.U32 R0, RZ, RZ, R19 ;  /* 0x000000ffff007224 */ /* 0x000fe200078e0013 */
[----:B---3--:R-:W-:Y:S02]  /*2a4e0*/  HMMA.16816.F32 R20, R24, R6, R20 ;  /* 0x000000061814723c */ /* 0x008fe40000001814 */
[----:B------:R-:W-:Y:S01]  /*2a4f0*/  STL [R1+0x2704], R6 ;  /* 0x0027040601007387 */ /* 0x000fe20000100800 */
[----:B------:R0:W-:Y:S03]  /*2a500*/  STL [R1+0x2700], R7 ;  /* 0x0027000701007387 */ /* 0x0001e60000100800 */
[----:B------:R-:W1:Y:S11]  /*2a510*/  LDSM.16.MT88.4 R24, [R2+0xa180] ;  /* 0x00a180000218783b */ /* 0x000e760000004200 */
[----:B------:R-:W-:Y:S06]  /*2a520*/  @!UPT UIADD3 URZ, URZ, URZ, URZ ;  /* 0x0000003f3f3ff290 */ /* 0x000fec000fffe03f */
[----:B------:R-:W-:Y:S01]  /*2a530*/  STL.64 [R1+0x130], R20 ;  /* 0x0001301401007387 */ /* 0x000fe20000100a00 */
[----:B------:R-:W-:Y:S02]  /*2a540*/  STL.64 [R1+0x138], R22 ;  /* 0x0001381601007387 */ /* 0x000fe40000100a00 */
[----:B------:R3:W2:Y:S04]  /*2a550*/  LDSM.16.MT88.4 R20, [R2+0xa100] ;  /* 0x00a100000214783b */ /* 0x0006a80000004200 */
[----:B0-----:R-:W4:Y:S02]  /*2a560*/  LDL.64 R6, [R1+0xa8] ;  /* 0x0000a80001067983 */ /* 0x001f240000100a00 */
[----:B---3--:R-:W-:Y:S01]  /*2a570*/  IMAD.MOV.U32 R2, RZ, RZ, R18 ;  /* 0x000000ffff027224 */ /* 0x008fe200078e0012 */
[----:B-1----:R-:W-:Y:S01]  /*2a580*/  STL.64 [R1+0x26f8], R26 ;  /* 0x0026f81a01007387 */ /* 0x002fe20000100a00 */
[----:B------:R0:W-:Y:S03]  /*2a590*/  STL.64 [R1+0x26f0], R24 ;  /* 0x0026f01801007387 */ /* 0x0001e60000100a00 */
[----:B0-----:R-:W3:Y:S01]  /*2a5a0*/  LDL.LU R24, [R1+0xc90] ;  /* 0x000c900001187983 */ /* 0x001ee20000300800 */
[----:B------:R-:W3:Y:S02]  /*2a5b0*/  LDL.LU R25, [R1+0xc94] ;  /* 0x000c940001197983 */ /* 0x000ee40000300800 */
[----:B------:R-:W3:Y:S02]  /*2a5c0*/  LDL.LU R26, [R1+0xc98] ;  /* 0x000c9800011a7983 */ /* 0x000ee40000300800 */
[----:B------:R-:W3:Y:S01]  /*2a5d0*/  LDL.LU R27, [R1+0xc9c] ;  /* 0x000c9c00011b7983 */ /* 0x000ee20000300800 */
[----:B--2---:R-:W-:Y:S11]  /*2a5e0*/  HMMA.16816.F32 R12, R20, R18, R12 ;  /* 0x00000012140c723c */ /* 0x004ff6000000180c */
[----:B------:R-:W-:Y:S11]  /*2a5f0*/  @!UPT UIADD3 URZ, URZ, URZ, URZ ;  /* 0x0000003f3f3ff290 */ /* 0x000ff6000fffe03f */
[----:B------:R-:W-:Y:S01]  /*2a600*/  @!UPT UIADD3 URZ, URZ, URZ, URZ ;  /* 0x0000003f3f3ff290 */ /* 0x000fe2000fffe03f */
[----:B------:R-:W-:Y:S01]  /*2a610*/  STL.64 [R1+0xcb0], R12 ;  /* 0x000cb00c01007387 */ /* 0x000fe20000100a00 */
[----:B------:R0:W-:Y:S03]  /*2a620*/  STL.64 [R1+0xcb8], R14 ;  /* 0x000cb80e01007387 */ /* 0x0001e60000100a00 */
[----:B0-----:R-:W2:Y:S01]  /*2a630*/  LDL.LU.64 R14, [R1+0x2808] ;  /* 0x00280800010e7983 */ /* 0x001ea20000300a00 */
[----:B------:R-:W2:Y:S02]  /*2a640*/  LDL.LU.64 R12, [R1+0x2800] ;  /* 0x00280000010c7983 */ /* 0x000ea40000300a00 */
[----:B------:R-:W2:Y:S02]  /*2a650*/  LDL.LU.64 R18, [R1+0x27f8] ;  /* 0x0027f80001127983 */ /* 0x000ea40000300a00 */
[----:B------:R-:W2:Y:S01]  /*2a660*/  LDL.LU.64 R16, [R1+0x27f0] ;  /* 0x0027f00001107983 */ /* 0x000ea20000300a00 */
[----:B------:R-:W-:Y:S01]  /*2a670*/  STL [R1+0x270c], R0 ;  /* 0x00270c0001007387 */ /* 0x000fe20000100800 */
[----:B------:R-:W-:Y:S02]  /*2a680*/  STL [R1+0x2708], R2 ;  /* 0x0027080201007387 */ /* 0x000fe40000100800 */
[----:B----4-:R-:W-:-:S02]  /*2a690*/  IMAD.MOV.U32 R5, RZ, RZ, R7 ;  /* 0x000000ffff057224 */ /* 0x010fc400078e0007 */
[----:B------:R-:W-:Y:S01]  /*2a6a0*/  IMAD.MOV.U32 R8, RZ, RZ, R6 ;  /* 0x000000ffff087224 */ /* 0x000fe200078e0006 */
[C---:B--2---:R-:W-:Y:S11]  /*2a6b0*/  HMMA.16816.F32 R16, R20.reuse, R6, R16 ;  /* 0x000000061410723c */ /* 0x044ff60000001810 */
[----:B------:R-:W-:Y:S11]  /*2a6c0*/  @!UPT UIADD3 URZ, URZ, URZ, URZ ;  /* 0x0000003f3f3ff290 */ /* 0x000ff6000fffe03f */
[----:B------:R-:W-:Y:S01]  /*2a6d0*/  @!UPT UIADD3 URZ, URZ, URZ, URZ ;  /* 0x0000003f3f3ff290 */ /* 0x000fe2000fffe03f */
[----:B------:R-:W-:Y:S01]  /*2a6e0*/  STL.64 [R1+0xca0], R16 ;  /* 0x000ca01001007387 */ /* 0x000fe20000100a00 */
[----:B------:R0:W-:Y:S03]  /*2a6f0*/  STL.64 [R1+0xca8], R18 ;  /* 0x000ca81201007387 */ /* 0x0001e60000100a00 */
[----:B0-----:R-:W2:Y:S01]  /*2a700*/  LDL.LU.64 R18, [R1+0x27e8] ;  /* 0x0027e80001127983 */ /* 0x001ea20000300a00 */
[----:B------:R-:W-:Y:S02]  /*2a710*/  STL [R1+0x2714], R5 ;  /* 0x0027140501007387 */ /* 0x000fe40000100800 */
[----:B------:R-:W3:Y:S02]  /*2a720*/  LDL.64 R6, [R1+0x98] ;  /* 0x0000980001067983 */ /* 0x000ee40000100a00 */
[----:B------:R-:W-:Y:S01]  /*2a730*/  STL [R1+0x2710], R8 ;  /* 0x0027100801007387 */ /* 0x000fe20000100800 */
[C---:B---3--:R-:W-:Y:S01]  /*2a740*/  HMMA.16816.F32 R24, R20.reuse, R6, R24 ;  /* 0x000000061418723c */ /* 0x048fe20000001818 */
[----:B------:R-:W-:Y:S11]  /*2a750*/  IMAD.MOV.U32 R9, RZ, RZ, R7 ;  /* 0x000000ffff097224 */ /* 0x000ff600078e0007 */
[----:B------:R-:W-:Y:S11]  /*2a760*/  @!UPT UIADD3 URZ, URZ, URZ, URZ ;  /* 0x0000003f3f3ff290 */ /* 0x000ff6000fffe03f */
[----:B------:R0:W-:Y:S02]  /*2a770*/  STL.64 [R1+0xc90], R24 ;  /* 0x000c901801007387 */ /* 0x0001e40000100a00 */
[----:B0-----:R-:W-:Y:S02]  /*2a780*/  IMAD.MOV.U32 R24, RZ, RZ, R6 ;  /* 0x000000ffff187224 */ /* 0x001fe400078e0006 */
[----:B--2---:R-:W-:Y:S01]  /*2a790*/  HMMA.16816.F32 R4, R20, R18, R12 ;  /* 0x000000121404723c */ /* 0x004fe2000000180c */
[----:B------:R0:W-:Y:S01]  /*2a7a0*/  STL.64 [R1+0xc98], R26 ;  /* 0x000c981a01007387 */ /* 0x0001e20000100a00 */
[----:B------:R1:W-:Y:S02]  /*2a7b0*/  STL [R1+0x271c], R9 ;  /* 0x00271c0901007387 */ /* 0x0003e40000100800 */
[----:B------:R2:W-:Y:S02]  /*2a7c0*/  STL.64 [R1+0x27a8], R10 ;  /* 0x0027a80a01007387 */ /* 0x0005e40000100a00 */
[----:B------:R-:W-:Y:S02]  /*2a7d0*/  STL [R1+0x2718], R24 ;  /* 0x0027181801007387 */ /* 0x000fe40000100800 */
[----:B------:R-:W-:-:S02]  /*2a7e0*/  IMAD.MOV.U32 R25, RZ, RZ, R19 ;  /* 0x000000ffff197224 */ /* 0x000fc400078e0013 */
[----:B0-----:R-:W-:Y:S11]  /*2a7f0*/  IMAD.MOV.U32 R26, RZ, RZ, R18 ;  /* 0x000000ffff1a7224 */ /* 0x001ff600078e0012 */
[----:B------:R-:W-:Y:S02]  /*2a800*/  @!UPT UIADD3 URZ, URZ, URZ, URZ ;  /* 0x0000003f3f3ff290 */ /* 0x000fe4000fffe03f */
[----:B------:R0:W-:Y:S01]  /*2a810*/  STL.64 [R1+0xc80], R4 ;  /* 0x000c800401007387 */ /* 0x0001e20000100a00 */
[----:B------:R3:W-:Y:S02]  /*2a820*/  STL.64 [R1+0xc88], R6 ;  /* 0x000c880601007387 */ /* 0x0007e40000100a00 */
[----:B------:R-:W4:Y:S02]  /*2a830*/  LDL.LU R12, [R1+0xbf0] ;  /* 0x000bf000010c7983 */ /* 0x000f240000300800 */
[----:B------:R-:W4:Y:S01]  /*2a840*/  LDL.LU R13, [R1+0xbf4] ;  /* 0x000bf400010d7983 */ /* 0x000f220000300800 */
[----:B------:R-:W4:Y:S01]  /*2a850*/  LDL.LU R14, [R1+0xbf8] ;  /* 0x000bf800010e7983 */ /* 0x000f220000300800 */
[----:B------:R-:W4:Y:S02]  /*2a860*/  LDL.LU R15, [R1+0xbfc] ;  /* 0x000bfc00010f7983 */ /* 0x000f240000300800 */
[----:B------:R-:W4:Y:S02]  /*2a870*/  LDL.LU R16, [R1+0xc10] ;  /* 0x000c100001107983 */ /* 0x000f240000300800 */
[----:B------:R-:W4:Y:S01]  /*2a880*/  LDL.LU R17, [R1+0xc14] ;  /* 0x000c140001117983 */ /* 0x000f220000300800 */
[----:B------:R-:W4:Y:S01]  /*2a890*/  LDL.LU R18, [R1+0xc18] ;  /* 0x000c180001127983 */ /* 0x000f220000300800 */
[----:B------:R-:W4:Y:S02]  /*2a8a0*/  LDL.LU R19, [R1+0xc1c] ;  /* 0x000c1c0001137983 */ /* 0x000f240000300800 */
[----:B------:R-:W4:Y:S02]  /*2a8b0*/  LDL.LU R8, [R1+0xc40] ;  /* 0x000c400001087983 */ /* 0x000f240000300800 */
[----:B-1----:R-:W4:Y:S01]  /*2a8c0*/  LDL.LU R9, [R1+0xc44] ;  /* 0x000c440001097983 */ /* 0x002f220000300800 */
[----:B--2---:R-:W2:Y:S01]  /*2a8d0*/  LDL.LU R10, [R1+0xc48] ;  /* 0x000c4800010a7983 */ /* 0x004ea20000300800 */
[----:B------:R-:W2:Y:S02]  /*2a8e0*/  LDL.LU R11, [R1+0xc4c] ;  /* 0x000c4c00010b7983 */ /* 0x000ea40000300800 */
[----:B0-----:R-:W2:Y:S02]  /*2a8f0*/  LDL.LU R4, [R1+0xc60] ;  /* 0x000c600001047983 */ /* 0x001ea40000300800 */
[----:B------:R-:W2:Y:S01]  /*2a900*/  LDL.LU R5, [R1+0xc64] ;  /* 0x000c640001057983 */ /* 0x000ea20000300800 */
[----:B---3--:R-:W3:Y:S01]  /*2a910*/  LDL.LU R6, [R1+0xc68] ;  /* 0x000c680001067983 */ /* 0x008ee20000300800 */
[----:B------:R-:W3:Y:S03]  /*2a920*/  LDL.LU R7, [R1+0xc6c] ;  /* 0x000c6c0001077983 */ /* 0x000ee60000300800 */
[----:B---3--:R0:W-:Y:S01]  /*2a930*/  STL.64 [R1+0x27d8], R6 ;  /* 0x0027d80601007387 */ /* 0x0081e20000100a00 */
[----:B--2---:R-:W-:Y:S03]  /*2a940*/  STL.64 [R1+0x27d0], R4 ;  /* 0x0027d00401007387 */ /* 0x004fe60000100a00 */
[----:B0-----:R-:W2:Y:S01]  /*2a950*/  LDL.64 R6, [R1+0x78] ;  /* 0x0000780001067983 */ /* 0x001ea20000100a00 */
[----:B------:R0:W-:Y:S02]  /*2a960*/  STL.64 [R1+0x27b8], R10 ;  /* 0x0027b80a01007387 */ /* 0x0001e40000100a00 */
[----:B----4-:R-:W-:Y:S01]  /*2a970*/  STL.64 [R1+0x27b0], R8 ;  /* 0x0027b00801007387 */ /* 0x010fe20000100a00 */
[----:B0-----:R-:W3:Y:S04]  /*2a980*/  LDL.64 R10, [R1+0x58] ;  /* 0x00005800010a7983 */ /* 0x001ee80000100a00 */
[----:B---3--:R0:W-:Y:S04]  /*2a990*/  STL.64 [R1+0x27c8], R10 ;  /* 0x0027c80a01007387 */ /* 0x0081e80000100a00 */
[----:B0-----:R-:W3:Y:S04]  /*2a9a0*/  LDL.64 R10, [R1+0x68] ;  /* 0x00006800010a7983 */ /* 0x001ee80000100a00 */
[----:B---3--:R0:W-:Y:S01]  /*2a9b0*/  STL.64 [R1+0x27e0], R10 ;  /* 0x0027e00a01007387 */ /* 0x0081e20000100a00 */
[----:B------:R-:W2:Y:S02]  /*2a9c0*/  LDL.LU R8, [R1+0xc70] ;  /* 0x000c700001087983 */ /* 0x000ea40000300800 */
[----:B------:R-:W2:Y:S01]  /*2a9d0*/  LDL.LU R9, [R1+0xc74] ;  /* 0x000c740001097983 */ /* 0x000ea20000300800 */
[----:B0-----:R-:W2:Y:S01]  /*2a9e0*/  LDL.LU R10, [R1+0xc78] ;  /* 0x000c7800010a7983 */ /* 0x001ea20000300800 */
[----:B------:R-:W2:Y:S02]  /*2a9f0*/  LDL.LU R11, [R1+0xc7c] ;  /* 0x000c7c00010b7983 */ /* 0x000ea40000300800 */
[----:B------:R0:W-:Y:S02]  /*2aa00*/  STL.64 [R1+0x2778], R18 ;  /* 0x0027781201007387 */ /* 0x0001e40000100a00 */
[----:B------:R-:W-:Y:S01]  /*2aa10*/  STL.64 [R1+0x2770], R16 ;  /* 0x0027701001007387 */ /* 0x000fe20000100a00 */
[----:B0-----:R-:W3:Y:S04]  /*2aa20*/  LDL.64 R18, [R1+0x28] ;  /* 0x0000280001127983 */ /* 0x001ee80000100a00 */
[----:B---3--:R0:W-:Y:S04]  /*2aa30*/  STL.64 [R1+0x2788], R18 ;  /* 0x0027881201007387 */ /* 0x0081e80000100a00 */
[----:B0-----:R-:W3:Y:S04]  /*2aa40*/  LDL.64 R18, [R1+0x38] ;  /* 0x0000380001127983 */ /* 0x001ee80000100a00 */
[----:B---3--:R0:W-:Y:S04]  /*2aa50*/  STL.64 [R1+0x27a0], R18 ;  /* 0x0027a01201007387 */ /* 0x0081e80000100a00 */
[----:B0-----:R-:W3:Y:S04]  /*2aa60*/  LDL.64 R18, [R1+0x48] ;  /* 0x0000480001127983 */ /* 0x001ee80000100a00 */
[----:B---3--:R0:W-:Y:S01]  /*2aa70*/  STL.64 [R1+0x27c0], R18 ;  /* 0x0027c01201007387 */ /* 0x0081e20000100a00 */
[----:B------:R-:W3:Y:S02]  /*2aa80*/  LDL.LU R16, [R1+0xc50] ;  /* 0x000c500001107983 */ /* 0x000ee40000300800 */
[----:B------:R-:W3:Y:S01]  /*2aa90*/  LDL.LU R17, [R1+0xc54] ;  /* 0x000c540001117983 */ /* 0x000ee20000300800 */
[----:B0-----:R-:W3:Y:S01]  /*2aaa0*/  LDL.LU R18, [R1+0xc58] ;  /* 0x000c580001127983 */ /* 0x001ee20000300800 */
[----:B------:R-:W3:Y:S02]  /*2aab0*/  LDL.LU R19, [R1+0xc5c] ;  /* 0x000c5c0001137983 */ /* 0x000ee40000300800 */
[----:B------:R0:W-:Y:S02]  /*2aac0*/  STL.64 [R1+0x2748], R14 ;  /* 0x0027480e01007387 */ /* 0x0001e40000100a00 */
[----:B------:R-:W-:Y:S01]  /*2aad0*/  STL.64 [R1+0x2740], R12 ;  /* 0x0027400c01007387 */ /* 0x000fe20000100a00 */
[----:B0-----:R-:W4:Y:S04]  /*2aae0*/  LDL.64 R14, [R1+0x8] ;  /* 0x00000800010e7983 */ /* 0x001f280000100a00 */
[----:B----4-:R0:W-:Y:S04]  /*2aaf0*/  STL.64 [R1+0x2760], R14 ;  /* 0x0027600e01007387 */ /* 0x0101e80000100a00 */
[----:B0-----:R-:W4:Y:S01]  /*2ab00*/  LDL.64 R14, [R1+0x18] ;  /* 0x00001800010e7983 */ /* 0x001f220000100a00 */
[----:B--2---:R-:W-:Y:S03]  /*2ab10*/  HMMA.16816.F32 R8, R20, R6, R8 ;  /* 0x000000061408723c */ /* 0x004fe60000001808 */
[----:B----4-:R0:W-:Y:S01]  /*2ab20*/  STL.64 [R1+0x2780], R14 ;  /* 0x0027800e01007387 */ /* 0x0101e20000100a00 */
[----:B------:R-:W2:Y:S02]  /*2ab30*/  LDL.LU R12, [R1+0xc20] ;  /* 0x000c2000010c7983 */ /* 0x000ea40000300800 */
[----:B------:R-:W2:Y:S01]  /*2ab40*/  LDL.LU R13, [R1+0xc24] ;  /* 0x000c2400010d7983 */ /* 0x000ea20000300800 */
[----:B0-----:R-:W4:Y:S01]  /*2ab50*/  LDL.LU R14, [R1+0xc28] ;  /* 0x000c2800010e7983 */ /* 0x001f220000300800 */
[----:B------:R-:W4:Y:S02]  /*2ab60*/  LDL.LU R15, [R1+0xc2c] ;  /* 0x000c2c00010f7983 */ /* 0x000f240000300800 */
[----:B------:R-:W-:-:S02]  /*2ab70*/  IMAD.MOV.U32 R28, RZ, RZ, R6 ;  /* 0x000000ffff1c7224 */ /* 0x000fc400078e0006 */
[----:B------:R-:W-:Y:S01]  /*2ab80*/  IMAD.MOV.U32 R27, RZ, RZ, R7 ;  /* 0x000000ffff1b7224 */ /* 0x000fe200078e0007 */
[----:B----4-:R-:W-:Y:S01]  /*2ab90*/  STL.64 [R1+0x2798], R14 ;  /* 0x0027980e01007387 */ /* 0x010fe20000100a00 */
[----:B--2---:R0:W-:Y:S03]  /*2aba0*/  STL.64 [R1+0x2790], R12 ;  /* 0x0027900c01007387 */ /* 0x0041e60000100a00 */
[----:B0-----:R-:W2:Y:S01]  /*2abb0*/  LDL.LU R12, [R1+0xc30] ;  /* 0x000c3000010c7983 */ /* 0x001ea20000300800 */
[----:B------:R-:W2:Y:S02]  /*2abc0*/  LDL.LU R13, [R1+0xc34] ;  /* 0x000c3400010d7983 */ /* 0x000ea40000300800 */
[----:B------:R-:W2:Y:S02]  /*2abd0*/  LDL.LU R14, [R1+0xc38] ;  /* 0x000c3800010e7983 */ /* 0x000ea40000300800 */
[----:B------:R-:W2:Y:S01]  /*2abe0*/  LDL.LU R15, [R1+0xc3c] ;  /* 0x000c3c00010f7983 */ /* 0x000ea20000300800 */
[----:B------:R-:W-:Y:S01]  /*2abf0*/  STL [R1+0x2720], R26 ;  /* 0x0027201a01007387 */ /* 0x000fe20000100800 */
[----:B------:R-:W-:Y:S02]  /*2ac00*/  STL.64 [R1+0xc70], R8 ;  /* 0x000c700801007387 */ /* 0x000fe40000100a00 */
[----:B------:R0:W-:Y:S02]  /*2ac10*/  STL.64 [R1+0xc78], R10 ;  /* 0x000c780a01007387 */ /* 0x0001e40000100a00 */
[----:B0-----:R-:W4:Y:S01]  /*2ac20*/  LDL.LU.64 R10, [R1+0x27e0] ;  /* 0x0027e000010a7983 */ /* 0x001f220000300a00 */
[----:B------:R-:W4:Y:S02]  /*2ac30*/  LDL.LU.64 R6, [R1+0x27d8] ;  /* 0x0027d80001067983 */ /* 0x000f240000300a00 */
[----:B------:R-:W4:Y:S02]  /*2ac40*/  LDL.LU.64 R4, [R1+0x27d0] ;  /* 0x0027d00001047983 */ /* 0x000f240000300a00 */
[C---:B----4-:R-:W-:Y:S01]  /*2ac50*/  HMMA.16816.F32 R4, R20.reuse, R10, R4 ;  /* 0x0000000a1404723c */ /* 0x050fe20000001804 */
[----:B------:R-:W-:Y:S11]  /*2ac60*/  IMAD.MOV.U32 R29, RZ, RZ, R11 ;  /* 0x000000ffff1d7224 */ /* 0x000ff600078e000b */
[----:B------:R-:W-:Y:S11]  /*2ac70*/  @!UPT UIADD3 URZ, URZ, URZ, URZ ;  /* 0x0000003f3f3ff290 */ /* 0x000ff6000fffe03f */
[----:B------:R-:W-:Y:S01]  /*2ac80*/  STL.64 [R1+0xc60], R4 ;  /* 0x000c600401007387 */ /* 0x000fe20000100a00 */
[----:B------:R0:W-:Y:S02]  /*2ac90*/  STL.64 [R1+0xc68], R6 ;  /* 0x000c680601007387 */ /* 0x0001e40000100a00 */
[----:B0-----:R-:W-:Y:S02]  /*2aca0*/  IMAD.MOV.U32 R7, RZ, RZ, R10 ;  /* 0x000000ffff077224 */ /* 0x001fe400078e000a */
[----:B------:R-:W3:Y:S02]  /*2acb0*/  LDL.LU.64 R10, [R1+0x27c8] ;  /* 0x0027c800010a7983 */ /* 0x000ee40000300a00 */
[C---:B---3--:R-:W-:Y:S01]  /*2acc0*/  HMMA.16816.F32 R16, R20.reuse, R10, R16 ;  /* 0x0000000a1410723c */ /* 0x048fe20000001810 */
[----:B------:R-:W-:Y:S02]  /*2acd0*/  IMAD.MOV.U32 R2, RZ, RZ, R10 ;  /* 0x000000ffff027224 */ /* 0x000fe400078e000a */
[----:B------:R-:W-:Y:S11]  /*2ace0*/  IMAD.MOV.U32 R6, RZ, RZ, R11 ;  /* 0x000000ffff067224 */ /* 0x000ff600078e000b */
[----:B------:R-:W-:Y:S09]  /*2acf0*/  @!UPT UIADD3 URZ, URZ, URZ, URZ ;  /* 0x0000003f3f3ff290 */ /* 0x000ff2000fffe03f */
[----:B------:R-:W-:Y:S01]  /*2ad00*/  STL.64 [R1+0xc50], R16 ;  /* 0x000c501001007387 */ /* 0x000fe20000100a00 */
[----:B------:R0:W-:Y:S03]  /*2ad10*/  STL.64 [R1+0xc58], R18 ;  /* 0x000c581201007387 */ /* 0x0001e60000100a00 */
[----:B0-----:R-:W3:Y:S01]  /*2ad20*/  LDL.LU.64 R18, [R1+0x27c0] ;  /* 0x0027c00001127983 */ /* 0x001ee20000300a00 */
[----:B------:R-:W3:Y:S02]  /*2ad30*/  LDL.LU.64 R10, [R1+0x27b8] ;  /* 0x0027b800010a7983 */ /* 0x000ee40000300a00 */
[----:B------:R-:W3:Y:S02]  /*2ad40*/  LDL.LU.64 R8, [R1+0x27b0] ;  /* 0x0027b00001087983 */ /* 0x000ee40000300a00 */
[C---:B---3--:R-:W-:Y:S01]  /*2ad50*/  HMMA.16816.F32 R8, R20.reuse, R18, R8 ;  /* 0x000000121408723c */ /* 0x048fe20000001808 */
[----:B------:R-:W-:Y:S11]  /*2ad60*/  IMAD.MOV.U32 R0, RZ, RZ, R19 ;  /* 0x000000ffff007224 */ /* 0x000ff600078e0013 */
[----:B------:R-:W-:Y:S11]  /*2ad70*/  @!UPT UIADD3 URZ, URZ, URZ, URZ ;  /* 0x0000003f3f3ff290 */ /* 0x000ff6000fffe03f */
[----:B------:R0:W-:Y:S01]  /*2ad80*/  STL.64 [R1+0xc40], R8 ;  /* 0x000c400801007387 */ /* 0x0001e20000100a00 */
[----:B------:R1:W-:Y:S02]  /*2ad90*/  STL.64 [R1+0xc48], R10 ;  /* 0x000c480a01007387 */ /* 0x0003e40000100a00 */
[----:B0-----:R-:W-:Y:S01]  /*2ada0*/  IMAD.MOV.U32 R8, RZ, RZ, R18 ;  /* 0x000000ffff087224 */ /* 0x001fe200078e0012 */
[----:B-1----:R-:W3:Y:S01]  /*2adb0*/  LDL.LU.64 R10, [R1+0x27a8] ;  /* 0x0027a800010a7983 */ /* 0x002ee20000300a00 */
[----:B------:R-:W2:Y:S02]  /*2adc0*/  LDL.LU.64 R18, [R1+0x27a0] ;  /* 0x0027a00001127983 */ /* 0x000ea40000300a00 */
[----:B--2---:R-:W-:Y:S01]  /*2add0*/  HMMA.16816.F32 R12, R20, R18, R12 ;  /* 0x00000012140c723c */ /* 0x004fe2000000180c */
[----:B---3--:R-:W-:Y:S01]  /*2ade0*/  STL.64 [R1+0x2758], R10 ;  /* 0x0027580a01007387 */ /* 0x008fe20000100a00 */
[----:B------:R0:W-:Y:S02]  /*2adf0*/  STL [R1+0x2750], R8 ;  /* 0x0027500801007387 */ /* 0x0001e40000100800 */
[----:B------:R-:W-:-:S02]  /*2ae00*/  IMAD.MOV.U32 R24, RZ, RZ, R18 ;  /* 0x000000ffff187224 */ /* 0x000fc400078e0012 */
[----:B------:R-:W-:Y:S01]  /*2ae10*/  IMAD.MOV.U32 R5, RZ, RZ, R19 ;  /* 0x000000ffff057224 */ /* 0x000fe200078e0013 */
[----:B0-----:R-:W2:Y:S01]  /*2ae20*/  LDL.LU R8, [R1+0xc00] ;  /* 0x000c000001087983 */ /* 0x001ea20000300800 */
[----:B------:R-:W2:Y:S02]  /*2ae30*/  LDL.LU R9, [R1+0xc04] ;  /* 0x000c040001097983 */ /* 0x000ea40000300800 */
[----:B------:R-:W2:Y:S02]  /*2ae40*/  LDL.LU R10, [R1+0xc08] ;  /* 0x000c0800010a7983 */ /* 0x000ea40000300800 */
[----:B------:R-:W2:Y:S11]  /*2ae50*/  LDL.LU R11, [R1+0xc0c] ;  /* 0x000c0c00010b7983 */ /* 0x000eb60000300800 */
[----:B------:R-:W-:Y:S01]  /*2ae60*/  STL.64 [R1+0xc30], R12 ;  /* 0x000c300c01007387 */ /* 0x000fe20000100a00 */
[----:B------:R0:W-:Y:S03]  /*2ae70*/  STL.64 [R1+0xc38], R14 ;  /* 0x000c380e01007387 */ /* 0x0001e60000100a00 */
[----:B0-----:R-:W3:Y:S01]  /*2ae80*/  LDL.LU.64 R14, [R1+0x2798] ;  /* 0x00279800010e7983 */ /* 0x001ee20000300a00 */
[----:B------:R-:W3:Y:S02]  /*2ae90*/  LDL.LU.64 R12, [R1+0x2790] ;  /* 0x00279000010c7983 */ /* 0x000ee40000300a00 */
[----:B------:R-:W3:Y:S02]  /*2aea0*/  LDL.LU.64 R18, [R1+0x2788] ;  /* 0x0027880001127983 */ /* 0x000ee40000300a00 */
[----:B---3--:R-:W-:Y:S01]  /*2aeb0*/  HMMA.16816.F32 R12, R20, R18, R12 ;  /* 0x00000012140c723c */ /* 0x008fe2000000180c */
[----:B------:R-:W-:-:S02]  /*2aec0*/  IMAD.MOV.U32 R4, RZ, RZ, R18 ;  /* 0x000000ffff047224 */ /* 0x000fc400078e0012 */
[----:B------:R-:W-:Y:S11]  /*2aed0*/  IMAD.MOV.U32 R3, RZ, RZ, R19 ;  /* 0x000000ffff037224 */ /* 0x000ff600078e0013 */
[----:B------:R-:W-:Y:S09]  /*2aee0*/  @!UPT UIADD3 URZ, URZ, URZ, URZ ;  /* 0x0000003f3f3ff290 */ /* 0x000ff2000fffe03f */
[----:B------:R-:W-:Y:S01]  /*2aef0*/  STL.64 [R1+0xc20], R12 ;  /* 0x000c200c01007387 */ /* 0x000fe20000100a00 */
[----:B------:R0:W-:Y:S03]  /*2af00*/  STL.64 [R1+0xc28], R14 ;  /* 0x000c280e01007387 */ /* 0x0001e60000100a00 */
[----:B0-----:R-:W3:Y:S01]  /*2af10*/  LDL.LU.64 R14, [R1+0x2780] ;  /* 0x00278000010e7983 */ /* 0x001ee20000300a00 */
[----:B------:R-:W3:Y:S02]  /*2af20*/  LDL.LU.64 R18, [R1+0x2778] ;  /* 0x0027780001127983 */ /* 0x000ee40000300a00 */
[----:B------:R-:W3:Y:S02]  /*2af30*/  LDL.LU.64 R16, [R1+0x2770] ;  /* 0x0027700001107983 */ /* 0x000ee40000300a00 */
[----:B------:R-:W-:Y:S01]  /*2af40*/  STL.64 [R1+0x2730], R6 ;  /* 0x0027300601007387 */ /* 0x000fe20000100a00 */
[----:B------:R0:W-:Y:S04]  /*2af50*/  STL.64 [R1+0x2728], R4 ;  /* 0x0027280401007387 */ /* 0x0001e80000100a00 */
[----:B0-----:R-:W4:Y:S01]  /*2af60*/  LDL.LU R4, [R1+0xbe0] ;  /* 0x000be00001047983 */ /* 0x001f220000300800 */
[----:B------:R-:W4:Y:S02]  /*2af70*/  LDL.LU R5, [R1+0xbe4] ;  /* 0x000be40001057983 */ /* 0x000f240000300800 */
[----:B------:R-:W4:Y:S02]  /*2af80*/  LDL.LU R6, [R1+0xbe8] ;  /* 0x000be80001067983 */ /* 0x000f240000300800 */
[----:B------:R-:W4:Y:S01]  /*2af90*/  LDL.LU R7, [R1+0xbec] ;  /* 0x000bec0001077983 */ /* 0x000f220000300800 */
[C---:B---3--:R-:W-:Y:S11]  /*2afa0*/  HMMA.16816.F32 R16, R20.reuse, R14, R16 ;  /* 0x0000000e1410723c */ /* 0x048ff60000001810 */
[----:B------:R-:W-:Y:S11]  /*2afb0*/  @!UPT UIADD3 URZ, URZ, URZ, URZ ;  /* 0x0000003f3f3ff290 */ /* 0x000ff6000fffe03f */
[----:B------:R-:W-:Y:S01]  /*2afc0*/  @!UPT UIADD3 URZ, URZ, URZ, URZ ;  /* 0x0000003f3f3ff290 */ /* 0x000fe2000fffe03f */
[----:B------:R0:W-:Y:S01]  /*2afd0*/  STL.64 [R1+0xc10], R16 ;  /* 0x000c101001007387 */ /* 0x0001e20000100a00 */
        /* <DEDUP_REMOVED lines=12> */
[----:B------:R-:W2:Y:S02]  /*2b0a0*/  LDL.LU R8, [R1+0x2750] ;  /* 0x0027500001087983 */ /* 0x000ea40000300800 */
[----:B------:R-:W3:Y:S02]  /*2b0b0*/  LDL.LU.64 R14, [R1+0x2748] ;  /* 0x00274800010e7983 */ /* 0x000ee40000300a00 */
[----:B------:R-:W3:Y:S02]  /*2b0c0*/  LDL.LU.64 R12, [R1+0x2740] ;  /* 0x00274000010c7983 */ /* 0x000ee40000300a00 */
[C---:B---3--:R-:W-:Y:S11]  /*2b0d0*/  HMMA.16816.F32 R12, R20.reuse, R18, R12 ;  /* 0x00000012140c723c */ /* 0x048ff6000000180c */
[----:B------:R-:W-:Y:S11]  /*2b0e0*/  @!UPT UIADD3 URZ, URZ, URZ, URZ ;  /* 0x0000003f3f3ff290 */ /* 0x000ff6000fffe03f */
[----:B------:R-:W-:Y:S01]  /*2b0f0*/  @!UPT UIADD3 URZ, URZ, URZ, URZ ;  /* 0x0000003f3f3ff290 */ /* 0x000fe2000fffe03f */
[----:B------:R-:W-:Y:S01]  /*2b100*/  STL.64 [R1+0xbf0], R12 ;  /* 0x000bf00c01007387 */ /* 0x000fe20000100a00 */
[----:B------:R0:W-:Y:S03]  /*2b110*/  STL.64 [R1+0xbf8], R14 ;  /* 0x000bf80e01007387 */ /* 0x0001e60000100a00 */
[----:B0-----:R-:W4:Y:S01]  /*2b120*/  LDL.LU.64 R14, [R1+0x2738] ;  /* 0x00273800010e7983 */ /* 0x001f220000300a00 */
[----:B------:R-:W-:Y:S01]  /*2b130*/  STL.64 [R1+0x2620], R18 ;  /* 0x0026201201007387 */ /* 0x000fe20000100a00 */
[C---:B----4-:R-:W-:Y:S11]  /*2b140*/  HMMA.16816.F32 R4, R20.reuse, R14, R4 ;  /* 0x0000000e1404723c */ /* 0x050ff60000001804 */
[----:B------:R-:W-:Y:S11]  /*2b150*/  @!UPT UIADD3 URZ, URZ, URZ, URZ ;  /* 0x0000003f3f3ff290 */ /* 0x000ff6000fffe03f */
[----:B------:R-:W-:Y:S01]  /*2b160*/  @!UPT UIADD3 URZ, URZ, URZ, URZ ;  /* 0x0000003f3f3ff290 */ /* 0x000fe2000fffe03f */
[----:B------:R-:W-:Y:S01]  /*2b170*/  STL.64 [R1+0xbe0], R4 ;  /* 0x000be00401007387 */ /* 0x000fe20000100a00 */
[----:B------:R0:W-:Y:S03]  /*2b180*/  STL.64 [R1+0xbe8], R6 ;  /* 0x000be80601007387 */ /* 0x0001e60000100a00 */
[----:B0-----:R-:W3:Y:S01]  /*2b190*/  LDL.LU.64 R6, [R1+0x2730] ;  /* 0x0027300001067983 */ /* 0x001ee20000300a00 */
[----:B------:R-:W4:Y:S02]  /*2b1a0*/  LDL.LU.64 R4, [R1+0x2728] ;  /* 0x0027280001047983 */ /* 0x000f240000300a00 */
[----:B------:R0:W-:Y:S02]  /*2b1b0*/  STL.64 [R1+0x25e0], R14 ;  /* 0x0025e00e01007387 */ /* 0x0001e40000100a00 */
[----:B------:R-:W2:Y:S01]  /*2b1c0*/  LDL.LU R12, [R1+0xbd0] ;  /* 0x000bd000010c7983 */ /* 0x000ea20000300800 */
[----:B------:R-:W2:Y:S04]  /*2b1d0*/  LDL.LU R13, [R1+0xbd4] ;  /* 0x000bd400010d7983 */ /* 0x000ea80000300800 */
[----:B0-----:R-:W2:Y:S01]  /*2b1e0*/  LDL.LU R14, [R1+0xbd8] ;  /* 0x000bd800010e7983 */ /* 0x001ea20000300800 */
[----:B------:R-:W2:Y:S02]  /*2b1f0*/  LDL.LU R15, [R1+0xbdc] ;  /* 0x000bdc00010f7983 */ /* 0x000ea40000300800 */
[----:B--2---:R-:W-:Y:S11]  /*2b200*/  HMMA.16816.F32 R12, R20, R10, R12 ;  /* 0x0000000a140c723c */ /* 0x004ff6000000180c */
[----:B------:R-:W-:Y:S11]  /*2b210*/  @!UPT UIADD3 URZ, URZ, URZ, URZ ;  /* 0x0000003f3f3ff290 */ /* 0x000ff6000fffe03f */
[----:B------:R-:W-:Y:S01]  /*2b220*/  @!UPT UIADD3 URZ, URZ, URZ, URZ ;  /* 0x0000003f3f3ff290 */ /* 0x000fe2000fffe03f */
[----:B------:R0:W-:Y:S01]  /*2b230*/  STL.64 [R1+0xbd0], R12 ;  /* 0x000bd00c01007387 */ /* 0x0001e20000100a00 */
[----:B------:R1:W-:Y:S03]  /*2b240*/  STL.64 [R1+0xbd8], R14 ;  /* 0x000bd80e01007387 */ /* 0x0003e60000100a00 */
[----:B0-----:R-:W2:Y:S01]  /*2b250*/  LDL.LU R12, [R1+0x430] ;  /* 0x00043000010c7983 */ /* 0x001ea20000300800 */
[----:B------:R-:W2:Y:S02]  /*2b260*/  LDL.LU R13, [R1+0x434] ;  /* 0x00043400010d7983 */ /* 0x000ea40000300800 */
[----:B-1----:R-:W2:Y:S02]  /*2b270*/  LDL.LU R14, [R1+0x438] ;  /* 0x00043800010e7983 */ /* 0x002ea40000300800 */
[----:B------:R-:W2:Y:S02]  /*2b280*/  LDL.LU R15, [R1+0x43c] ;  /* 0x00043c00010f7983 */ /* 0x000ea40000300800 */
[----:B--2---:R0:W-:Y:S01]  /*2b290*/  STL.64 [R1+0x25f0], R14 ;  /* 0x0025f00e01007387 */ /* 0x0041e20000100a00 */
[----:B------:R-:W-:Y:S02]  /*2b2a0*/  STL.64 [R1+0x25e8], R12 ;  /* 0x0025e80c01007387 */ /* 0x000fe40000100a00 */
[----:B0-----:R-:W-:-:S02]  /*2b2b0*/  IMAD.MOV.U32 R14, RZ, RZ, R26 ;  /* 0x000000ffff0e7224 */ /* 0x001fc400078e001a */
[----:B------:R-:W-:Y:S01]  /*2b2c0*/  IMAD.MOV.U32 R15, RZ, RZ, R9 ;  /* 0x000000ffff0f7224 */ /* 0x000fe200078e0009 */
[----:B------:R-:W2:Y:S01]  /*2b2d0*/  LDL.LU R26, [R1+0x2720] ;  /* 0x00272000011a7983 */ /* 0x000ea20000300800 */
[----:B------:R-:W2:Y:S03]  /*2b2e0*/  LDL.LU R9, [R1+0x271c] ;  /* 0x00271c0001097983 */ /* 0x000ea60000300800 */
[----:B------:R0:W-:Y:S02]  /*2b2f0*/  STL.64 [R1+0x2608], R14 ;  /* 0x0026080e01007387 */ /* 0x0001e40000100a00 */
[----:B0-----:R-:W-:Y:S02]  /*2b300*/  IMAD.MOV.U32 R14, RZ, RZ, R17 ;  /* 0x000000ffff0e7224 */ /* 0x001fe400078e0011 */
[----:B------:R-:W-:-:S05]  /*2b310*/  IMAD.MOV.U32 R15, RZ, RZ, R16 ;  /* 0x000000ffff0f7224 */ /* 0x000fca00078e0010 */
[----:B------:R0:W-:Y:S01]  /*2b320*/  STL.64 [R1+0x2628], R14 ;  /* 0x0026280e01007387 */ /* 0x0001e20000100a00 */
[----:B------:R-:W2:Y:S02]  /*2b330*/  LDL.LU R16, [R1+0x460] ;  /* 0x0004600001107983 */ /* 0x000ea40000300800 */
[----:B------:R-:W2:Y:S02]  /*2b340*/  LDL.LU R17, [R1+0x464] ;  /* 0x0004640001117983 */ /* 0x000ea40000300800 */
[----:B------:R-:W2:Y:S01]  /*2b350*/  LDL.LU R18, [R1+0x468] ;  /* 0x0004680001127983 */ /* 0x000ea20000300800 */
[----:B------:R-:W2:Y:S01]  /*2b360*/  LDL.LU R19, [R1+0x46c] ;  /* 0x00046c0001137983 */ /* 0x000ea20000300800 */
[----:B0-----:R-:W-:Y:S02]  /*2b370*/  IMAD.MOV.U32 R14, RZ, RZ, R24 ;  /* 0x000000ffff0e7224 */ /* 0x001fe400078e0018 */
[----:B----4-:R-:W-:Y:S01]  /*2b380*/  IMAD.MOV.U32 R15, RZ, RZ, R5 ;  /* 0x000000ffff0f7224 */ /* 0x010fe200078e0005 */
[----:B--2---:R-:W-:Y:S01]  /*2b390*/  STL.64 [R1+0x2638], R18 ;  /* 0x0026381201007387 */ /* 0x004fe20000100a00 */
[----:B------:R0:W-:Y:S02]  /*2b3a0*/  STL.64 [R1+0x2630], R16 ;  /* 0x0026301001007387 */ /* 0x0001e40000100a00 */
[----:B------:R-:W2:Y:S02]  /*2b3b0*/  LDL.LU R24, [R1+0x2718] ;  /* 0x0027180001187983 */ /* 0x000ea40000300800 */
[----:B------:R-:W4:Y:S01]  /*2b3c0*/  LDL.LU R5, [R1+0x2714] ;  /* 0x0027140001057983 */ /* 0x000f220000300800 */
[----:B------:R1:W-:Y:S04]  /*2b3d0*/  STL.64 [R1+0x2640], R14 ;  /* 0x0026400e01007387 */ /* 0x0003e80000100a00 */
[----:B0-----:R-:W2:Y:S01]  /*2b3e0*/  LDL.LU R16, [R1+0x470] ;  /* 0x0004700001107983 */ /* 0x001ea20000300800 */
[----:B------:R-:W2:Y:S02]  /*2b3f0*/  LDL.LU R17, [R1+0x474] ;  /* 0x0004740001117983 */ /* 0x000ea40000300800 */
[----:B------:R-:W2:Y:S02]  /*2b400*/  LDL.LU R18, [R1+0x478] ;  /* 0x0004780001127983 */ /* 0x000ea40000300800 */
[----:B------:R-:W2:Y:S02]  /*2b410*/  LDL.LU R19, [R1+0x47c] ;  /* 0x00047c0001137983 */ /* 0x000ea40000300800 */
[----:B-1----:R-:W-:-:S02]  /*2b420*/  IMAD.MOV.U32 R14, RZ, RZ, R8 ;  /* 0x000000ffff0e7224 */ /* 0x002fc400078e0008 */
[----:B------:R-:W-:Y:S01]  /*2b430*/  IMAD.MOV.U32 R15, RZ, RZ, R0 ;  /* 0x000000ffff0f7224 */ /* 0x000fe200078e0000 */
[----:B--2---:R-:W-:Y:S01]  /*2b440*/  STL.64 [R1+0x2650], R18 ;  /* 0x0026501201007387 */ /* 0x004fe20000100a00 */
[----:B------:R0:W-:Y:S02]  /*2b450*/  STL.64 [R1+0x2648], R16 ;  /* 0x0026481001007387 */ /* 0x0001e40000100a00 */
[----:B------:R-:W2:Y:S02]  /*2b460*/  LDL.LU R8, [R1+0x2710] ;  /* 0x0027100001087983 */ /* 0x000ea40000300800 */
[----:B------:R-:W2:Y:S01]  /*2b470*/  LDL.LU R0, [R1+0x270c] ;  /* 0x00270c0001007983 */ /* 0x000ea20000300800 */
[----:B------:R1:W-:Y:S04]  /*2b480*/  STL.64 [R1+0x2658], R14 ;  /* 0x0026580e01007387 */ /* 0x0003e80000100a00 */
[----:B0-----:R-:W2:Y:S01]  /*2b490*/  LDL.LU R16, [R1+0x480] ;  /* 0x0004800001107983 */ /* 0x001ea20000300800 */
[----:B------:R-:W2:Y:S02]  /*2b4a0*/  LDL.LU R17, [R1+0x484] ;  /* 0x0004840001117983 */ /* 0x000ea40000300800 */
[----:B------:R-:W2:Y:S02]  /*2b4b0*/  LDL.LU R18, [R1+0x488] ;  /* 0x0004880001127983 */ /* 0x000ea40000300800 */
[----:B------:R-:W2:Y:S02]  /*2b4c0*/  LDL.LU R19, [R1+0x48c] ;  /* 0x00048c0001137983 */ /* 0x000ea40000300800 */
[----:B-1----:R-:W-:-:S02]  /*2b4d0*/  IMAD.MOV.U32 R14, RZ, RZ, R2 ;  /* 0x000000ffff0e7224 */ /* 0x002fc400078e0002 */
[----:B---3--:R-:W-:Y:S01]  /*2b4e0*/  IMAD.MOV.U32 R15, RZ, RZ, R6 ;  /* 0x000000ffff0f7224 */ /* 0x008fe200078e0006 */
[----:B--2---:R-:W-:Y:S01]  /*2b4f0*/  STL.64 [R1+0x2668], R18 ;  /* 0x0026681201007387 */ /* 0x004fe20000100a00 */
[----:B------:R0:W-:Y:S02]  /*2b500*/  STL.64 [R1+0x2660], R16 ;  /* 0x0026601001007387 */ /* 0x0001e40000100a00 */
[----:B------:R-:W2:Y:S02]  /*2b510*/  LDL.LU R2, [R1+0x2708] ;  /* 0x0027080001027983 */ /* 0x000ea40000300800 */
[----:B------:R-:W3:Y:S01]  /*2b520*/  LDL.LU R6, [R1+0x2704] ;  /* 0x0027040001067983 */ /* 0x000ee20000300800 */
        /* <DEDUP_REMOVED lines=8> */
[----:B------:R-:W-:Y:S02]  /*2b5b0*/  STL.64 [R1+0x2678], R16 ;  /* 0x0026781001007387 */ /* 0x000fe40000100a00 */
[----:B------:R-:W3:Y:S02]  /*2b5c0*/  LDL.LU R7, [R1+0x2700] ;  /* 0x0027000001077983 */ /* 0x000ee40000300800 */
        /* <DEDUP_REMOVED lines=9> */
[----:B------:R-:W-:-:S05]  /*2b660*/  IMAD.MOV.U32 R15, RZ, RZ, R25 ;  /* 0x000000ffff0f7224 */ /* 0x000fca00078e0019 */
[----:B------:R-:W-:Y:S04]  /*2b670*/  STL.64 [R1+0x26b8], R14 ;  /* 0x0026b80e01007387 */ /* 0x000fe80000100a00 */
[----:B--2---:R-:W-:Y:S01]  /*2b680*/  STL.64 [R1+0x2698], R18 ;  /* 0x0026981201007387 */ /* 0x004fe20000100a00 */
[----:B------:R0:W-:Y:S03]  /*2b690*/  STL.64 [R1+0x2690], R16 ;  /* 0x0026901001007387 */ /* 0x0001e60000100a00 */
[----:B0-----:R-:W2:Y:S01]  /*2b6a0*/  LDL.LU R16, [R1+0x4b0] ;  /* 0x0004b00001107983 */ /* 0x001ea20000300800 */
[----:B------:R-:W2:Y:S02]  /*2b6b0*/  LDL.LU R17, [R1+0x4b4] ;  /* 0x0004b40001117983 */ /* 0x000ea40000300800 */
[----:B------:R-:W2:Y:S02]  /*2b6c0*/  LDL.LU R18, [R1+0x4b8] ;  /* 0x0004b80001127983 */ /* 0x000ea40000300800 */
[----:B------:R-:W2:Y:S02]  /*2b6d0*/  LDL.LU R19, [R1+0x4bc] ;  /* 0x0004bc0001137983 */ /* 0x000ea40000300800 */
[----:B------:R-:W-:-:S02]  /*2b6e0*/  IMAD.MOV.U32 R14, RZ, RZ, R24 ;  /* 0x000000ffff0e7224 */ /* 0x000fc400078e0018 */
        /* <DEDUP_REMOVED lines=9> */
[----:B----4-:R-:W-:Y:S01]  /*2b780*/  IMAD.MOV.U32 R15, RZ, RZ, R5 ;  /* 0x000000ffff0f7224 */ /* 0x010fe200078e0005 */
[----:B------:R-:W3:Y:S01]  /*2b790*/  LDL.LU R24, [R1+0x530] ;  /* 0x0005300001187983 */ /* 0x000ee20000300800 */
[----:B------:R-:W3:Y:S02]  /*2b7a0*/  LDL.LU R25, [R1+0x534] ;  /* 0x0005340001197983 */ /* 0x000ee40000300800 */
[----:B------:R-:W3:Y:S02]  /*2b7b0*/  LDL.LU R26, [R1+0x538] ;  /* 0x00053800011a7983 */ /* 0x000ee40000300800 */
[----:B------:R-:W3:Y:S01]  /*2b7c0*/  LDL.LU R27, [R1+0x53c] ;  /* 0x00053c00011b7983 */ /* 0x000ee20000300800 */
[----:B------:R0:W-:Y:S01]  /*2b7d0*/  STL.64 [R1+0x26e8], R14 ;  /* 0x0026e80e01007387 */ /* 0x0001e20000100a00 */
[----:B------:R-:W4:Y:S02]  /*2b7e0*/  LDL.LU R12, [R1+0x4f0] ;  /* 0x0004f000010c7983 */ /* 0x000f240000300800 */
[----:B------:R-:W4:Y:S01]  /*2b7f0*/  LDL.LU R13, [R1+0x4f4] ;  /* 0x0004f400010d7983 */ /* 0x000f220000300800 */
[----:B0-----:R-:W4:Y:S01]  /*2b800*/  LDL.LU R14, [R1+0x4f8] ;  /* 0x0004f800010e7983 */ /* 0x001f220000300800 */
[----:B------:R-:W4:Y:S03]  /*2b810*/  LDL.LU R15, [R1+0x4fc] ;  /* 0x0004fc00010f7983 */ /* 0x000f260000300800 */
[----:B--2---:R-:W-:Y:S01]  /*2b820*/  STL.64 [R1+0x26c8], R18 ;  /* 0x0026c81201007387 */ /* 0x004fe20000100a00 */
[----:B------:R0:W-:Y:S03]  /*2b830*/  STL.64 [R1+0x26c0], R16 ;  /* 0x0026c01001007387 */ /* 0x0001e60000100a00 */
[----:B0-----:R-:W2:Y:S01]  /*2b840*/  LDL.LU R16, [R1+0x4d0] ;  /* 0x0004d00001107983 */ /* 0x001ea20000300800 */
[----:B------:R-:W2:Y:S02]  /*2b850*/  LDL.LU R17, [R1+0x4d4] ;  /* 0x0004d40001117983 */ /* 0x000ea40000300800 */
[----:B------:R-:W2:Y:S02]  /*2b860*/  LDL.LU R18, [R1+0x4d8] ;  /* 0x0004d80001127983 */ /* 0x000ea40000300800 */
[----:B------:R-:W2:Y:S02]  /*2b870*/  LDL.LU R19, [R1+0x4dc] ;  /* 0x0004dc0001137983 */ /* 0x000ea40000300800 */
[----:B--2---:R-:W-:Y:S01]  /*2b880*/  STL.64 [R1+0x26e0], R18 ;  /* 0x0026e01201007387 */ /* 0x004fe20000100a00 */
[----:B------:R0:W-:Y:S03]  /*2b890*/  STL.64 [R1+0x26d8], R16 ;  /* 0x0026d81001007387 */ /* 0x0001e60000100a00 */
[----:B0-----:R-:W2:Y:S01]  /*2b8a0*/  LDL.LU R16, [R1+0x4e0] ;  /* 0x0004e00001107983 */ /* 0x001ea20000300800 */
[----:B------:R-:W2:Y:S02]  /*2b8b0*/  LDL.LU R17, [R1+0x4e4] ;  /* 0x0004e40001117983 */ /* 0x000ea40000300800 */
[----:B------:R-:W2:Y:S02]  /*2b8c0*/  LDL.LU R18, [R1+0x4e8] ;  /* 0x0004e80001127983 */ /* 0x000ea40000300800 */
[----:B------:R-:W2:Y:S01]  /*2b8d0*/  LDL.LU R19, [R1+0x4ec] ;  /* 0x0004ec0001137983 */ /* 0x000ea20000300800 */
[----:B------:R0:W-:Y:S01]  /*2b8e0*/  STL.64 [R1+0x25d8], R10 ;  /* 0x0025d80a01007387 */ /* 0x0001e20000100a00 */
[----:B------:R-:W2:Y:S02]  /*2b8f0*/  LDL.LU R8, [R1+0x420] ;  /* 0x0004200001087983 */ /* 0x000ea40000300800 */
[----:B------:R-:W2:Y:S01]  /*2b900*/  LDL.LU R9, [R1+0x424] ;  /* 0x0004240001097983 */ /* 0x000ea20000300800 */
[----:B0-----:R-:W2:Y:S01]  /*2b910*/  LDL.LU R10, [R1+0x428] ;  /* 0x00042800010a7983 */ /* 0x001ea20000300800 */
[----:B------:R-:W2:Y:S03]  /*2b920*/  LDL.LU R11, [R1+0x42c] ;  /* 0x00042c00010b7983 */ /* 0x000ea60000300800 */
[----:B--2---:R-:W-:Y:S01]  /*2b930*/  STL.64 [R1+0x2600], R10 ;  /* 0x0026000a01007387 */ /* 0x004fe20000100a00 */
[----:B------:R0:W-:Y:S03]  /*2b940*/  STL.64 [R1+0x25f8], R8 ;  /* 0x0025f80801007387 */ /* 0x0001e60000100a00 */
[----:B0-----:R-:W2:Y:S01]  /*2b950*/  LDL.LU R8, [R1+0x440] ;  /* 0x0004400001087983 */ /* 0x001ea20000300800 */
[----:B------:R-:W2:Y:S02]  /*2b960*/  LDL.LU R9, [R1+0x444] ;  /* 0x0004440001097983 */ /* 0x000ea40000300800 */
[----:B------:R-:W2:Y:S02]  /*2b970*/  LDL.LU R10, [R1+0x448] ;  /* 0x00044800010a7983 */ /* 0x000ea40000300800 */
[----:B------:R-:W2:Y:S01]  /*2b980*/  LDL.LU R11, [R1+0x44c] ;  /* 0x00044c00010b7983 */ /* 0x000ea20000300800 */
[----:B---3--:R-:W-:Y:S01]  /*2b990*/  HMMA.16816.F32 R20, R20, R6, R24 ;  /* 0x000000061414723c */ /* 0x008fe20000001818 */
[----:B--2---:R-:W-:Y:S01]  /*2b9a0*/  STL.64 [R1+0x2618], R10 ;  /* 0x0026180a01007387 */ /* 0x004fe20000100a00 */
[----:B------:R0:W-:Y:S03]  /*2b9b0*/  STL.64 [R1+0x2610], R8 ;  /* 0x0026100801007387 */ /* 0x0001e60000100a00 */
[----:B0-----:R-:W2:Y:S01]  /*2b9c0*/  LDL.LU R8, [R1+0x450] ;  /* 0x0004500001087983 */ /* 0x001ea20000300800 */
[----:B------:R-:W2:Y:S02]  /*2b9d0*/  LDL.LU R9, [R1+0x454] ;  /* 0x0004540001097983 */ /* 0x000ea40000300800 */
[----:B------:R-:W2:Y:S02]  /*2b9e0*/  LDL.LU R10, [R1+0x458] ;  /* 0x00045800010a7983 */ /* 0x000ea40000300800 */
[----:B------:R-:W2:Y:S01]  /*2b9f0*/  LDL.LU R11, [R1+0x45c] ;  /* 0x00045c00010b7983 */ /* 0x000ea20000300800 */
[----:B------:R-:W4:Y:S01]  /*2ba00*/  LDL.LU.64 R26, [R1+0x26f8] ;  /* 0x0026f800011a7983 */ /* 0x000f220000300a00 */
[----:B------:R-:W4:Y:S11]  /*2ba10*/  LDL.LU.64 R24, [R1+0x26f0] ;  /* 0x0026f00001187983 */ /* 0x000f360000300a00 */
[----:B------:R-:W-:Y:S02]  /*2ba20*/  STL.64 [R1+0x530], R20 ;  /* 0x0005301401007387 */ /* 0x000fe40000100a00 */
[----:B------:R-:W-:Y:S01]  /*2ba30*/  STL.64 [R1+0x538], R22 ;  /* 0x0005381601007387 */ /* 0x000fe20000100a00 */
[----:B------:R0:W-:Y:S02]  /*2ba40*/  STL.64 [R1+0x25d0], R6 ;  /* 0x0025d00601007387 */ /* 0x0001e40000100a00 */
[----:B0-----:R-:W-:-:S02]  /*2ba50*/  IMAD.MOV.U32 R6, RZ, RZ, R2 ;  /* 0x000000ffff067224 */ /* 0x001fc400078e0002 */
[----:B------:R-:W-:Y:S02]  /*2ba60*/  IMAD.MOV.U32 R7, RZ, RZ, R0 ;  /* 0x000000ffff077224 */ /* 0x000fe400078e0000 */
[----:B------:R-:W-:-:S05]  /*2ba70*/  IMAD.MOV.U32 R22, RZ, RZ, R4 ;  /* 0x000000ffff167224 */ /* 0x000fca00078e0004 */
[C---:B----4-:R-:W-:Y:S01]  /*2ba80*/  HMMA.16816.F32 R4, R24.reuse, R6, R12 ;  /* 0x000000061804723c */ /* 0x050fe2000000180c */
[----:B------:R-:W3:Y:S11]  /*2ba90*/  LDL.LU.64 R14, [R1+0x26e8] ;  /* 0x0026e800010e7983 */ /* 0x000ef60000300a00 */
[----:B------:R-:W-:Y:S11]  /*2baa0*/  @!UPT UIADD3 URZ, URZ, URZ, URZ ;  /* 0x0000003f3f3ff290 */ /* 0x000ff6000fffe03f */
[----:B------:R0:W-:Y:S01]  /*2bab0*/  STL.64 [R1+0x4f0], R4 ;  /* 0x0004f00401007387 */ /* 0x0001e20000100a00 */
[----:B------:R1:W-:Y:S03]  /*2bac0*/  STL.64 [R1+0x4f8], R6 ;  /* 0x0004f80601007387 */ /* 0x0003e60000100a00 */
[----:B0-----:R-:W4:Y:S01]  /*2bad0*/  LDL.LU R4, [R1+0x410] ;  /* 0x0004100001047983 */ /* 0x001f220000300800 */
[----:B------:R-:W4:Y:S02]  /*2bae0*/  LDL.LU R5, [R1+0x414] ;  /* 0x0004140001057983 */ /* 0x000f240000300800 */
[----:B-1----:R-:W4:Y:S02]  /*2baf0*/  LDL.LU R6, [R1+0x418] ;  /* 0x0004180001067983 */ /* 0x002f240000300800 */
[----:B------:R-:W4:Y:S01]  /*2bb00*/  LDL.LU R7, [R1+0x41c] ;  /* 0x00041c0001077983 */ /* 0x000f220000300800 */
[C---:B---3--:R-:W-:Y:S01]  /*2bb10*/  HMMA.16816.F32 R12, R24.reuse, R14, R16 ;  /* 0x0000000e180c723c */ /* 0x048fe20000001810 */
[----:B------:R-:W3:Y:S01]  /*2bb20*/  LDL.LU.64 R18, [R1+0x26e0] ;  /* 0x0026e00001127983 */ /* 0x000ee20000300a00 */
[----:B------:R-:W3:Y:S11]  /*2bb30*/  LDL.LU.64 R16, [R1+0x26d8] ;  /* 0x0026d80001107983 */ /* 0x000ef60000300a00 */
[----:B------:R-:W-:Y:S10]  /*2bb40*/  @!UPT UIADD3 URZ, URZ, URZ, URZ ;  /* 0x0000003f3f3ff290 */ /* 0x000ff4000fffe03f */
[----:B------:R-:W-:Y:S01]  /*2bb50*/  STL.64 [R1+0x4e0], R12 ;  /* 0x0004e00c01007387 */ /* 0x000fe20000100a00 */
[----:B------:R0:W-:Y:S03]  /*2bb60*/  STL.64 [R1+0x4e8], R14 ;  /* 0x0004e80e01007387 */ /* 0x0001e60000100a00 */
        /* <DEDUP_REMOVED lines=49> */
[----:B0-----:R-:W2:Y:S01]  /*2be80*/  LDL.LU.64 R14, [R1+0x2628] ;  /* 0x00262800010e7983 */ /* 0x001ea20000300a00 */
[----:B------:R-:W-:-:S07]  /*2be90*/  IMAD.MOV.U32 R23, RZ, RZ, R3 ;  /* 0x000000ffff177224 */ /* 0x000fce00078e0003 */
[C---:B---3--:R-:W-:Y:S01]  /*2bea0*/  HMMA.16816.F32 R20, R24.reuse, R22, R16 ;  /* 0x000000161814723c */ /* 0x048fe20000001810 */
[----:B------:R-:W3:Y:S07]  /*2beb0*/  LDL.LU.64 R18, [R1+0x2620] ;  /* 0x0026200001127983 */ /* 0x000eee0000300a00 */
[C---:B--2---:R-:W-:Y:S11]  /*2bec0*/  HMMA.16816.F32 R12, R24.reuse, R14, R8 ;  /* 0x0000000e180c723c */ /* 0x044ff60000001808 */
[----:B------:R-:W-:Y:S04]  /*2bed0*/  @!UPT UIADD3 URZ, URZ, URZ, URZ ;  /* 0x0000003f3f3ff290 */ /* 0x000fe8000fffe03f */
[----:B------:R0:W-:Y:S01]  /*2bee0*/  STL.64 [R1+0x460], R20 ;  /* 0x0004601401007387 */ /* 0x0001e20000100a00 */
[----:B------:R1:W-:Y:S03]  /*2bef0*/  STL.64 [R1+0x468], R22 ;  /* 0x0004681601007387 */ /* 0x0003e60000100a00 */
[----:B0-----:R-:W2:Y:S01]  /*2bf00*/  LDL.LU R20, [R1+0xf0] ;  /* 0x0000f00001147983 */ /* 0x001ea20000300800 */
[----:B------:R-:W2:Y:S02]  /*2bf10*/  LDL.LU R21, [R1+0xf4] ;  /* 0x0000f40001157983 */ /* 0x000ea40000300800 */
[----:B-1----:R-:W2:Y:S02]  /*2bf20*/  LDL.LU R22, [R1+0xf8] ;  /* 0x0000f80001167983 */ /* 0x002ea40000300800 */
[----:B------:R-:W2:Y:S01]  /*2bf30*/  LDL.LU R23, [R1+0xfc] ;  /* 0x0000fc0001177983 */ /* 0x000ea20000300800 */
[----:B------:R-:W2:Y:S01]  /*2bf40*/  LDL.LU.64 R10, [R1+0x2618] ;  /* 0x00261800010a7983 */ /* 0x000ea20000300a00 */
[----:B------:R-:W2:Y:S03]  /*2bf50*/  LDL.LU.64 R8, [R1+0x2610] ;  /* 0x0026100001087983 */ /* 0x000ea60000300a00 */
[----:B------:R-:W-:Y:S01]  /*2bf60*/  STL.64 [R1+0x450], R12 ;  /* 0x0004500c01007387 */ /* 0x000fe20000100a00 */
        /* <DEDUP_REMOVED lines=8> */
[----:B0-----:R-:W3:Y:S01]  /*2bff0*/  LDL.LU.64 R14, [R1+0x25f0] ;  /* 0x0025f000010e7983 */ /* 0x001ee20000300a00 */
[----:B------:R-:W3:Y:S02]  /*2c000*/  LDL.LU.64 R12, [R1+0x25e8] ;  /* 0x0025e800010c7983 */ /* 0x000ee40000300a00 */
[C---:B---3--:R-:W-:Y:S11]  /*2c010*/  HMMA.16816.F32 R12, R24.reuse, R18, R12 ;  /* 0x00000012180c723c */ /* 0x048ff6000000180c */
[----:B------:R-:W-:Y:S11]  /*2c020*/  @!UPT UIADD3 URZ, URZ, URZ, URZ ;  /* 0x0000003f3f3ff290 */ /* 0x000ff6000fffe03f */
[----:B------:R-:W-:Y:S01]  /*2c030*/  @!UPT UIADD3 URZ, URZ, URZ, URZ ;  /* 0x0000003f3f3ff290 */ /* 0x000fe2000fffe03f */
[----:B------:R-:W-:Y:S01]  /*2c040*/  STL.64 [R1+0x430], R12 ;  /* 0x0004300c01007387 */ /* 0x000fe20000100a00 */
[----:B------:R0:W-:Y:S03]  /*2c050*/  STL.64 [R1+0x438], R14 ;  /* 0x0004380e01007387 */ /* 0x0001e60000100a00 */
[----:B0-----:R-:W2:Y:S02]  /*2c060*/  LDL.LU.64 R14, [R1+0x25e0] ;  /* 0x0025e000010e7983 */ /* 0x001ea40000300a00 */
[C---:B--2---:R-:W-:Y:S11]  /*2c070*/  HMMA.16816.F32 R8, R24.reuse, R14, R8 ;  /* 0x0000000e1808723c */ /* 0x044ff60000001808 */
[----:B------:R-:W-:Y:S11]  /*2c080*/  @!UPT UIADD3 URZ, URZ, URZ, URZ ;  /* 0x0000003f3f3ff290 */ /* 0x000ff6000fffe03f */
[----:B------:R-:W-:Y:S01]  /*2c090*/  @!UPT UIADD3 URZ, URZ, URZ, URZ ;  /* 0x0000003f3f3ff290 */ /* 0x000fe2000fffe03f */
[----:B------:R-:W-:Y:S01]  /*2c0a0*/  STL.64 [R1+0x420], R8 ;  /* 0x0004200801007387 */ /* 0x000fe20000100a00 */
[----:B------:R0:W-:Y:S03]  /*2c0b0*/  STL.64 [R1+0x428], R10 ;  /* 0x0004280a01007387 */ /* 0x0001e60000100a00 */
[----:B0-----:R-:W4:Y:S01]  /*2c0c0*/  LDL.LU.64 R10, [R1+0x25d8] ;  /* 0x0025d800010a7983 */ /* 0x001f220000300a00 */
[----:B------:R0:W-:Y:S03]  /*2c0d0*/  STL.64 [R1+0x2518], R14 ;  /* 0x0025180e01007387 */ /* 0x0001e60000100a00 */
[----:B0-----:R-:W2:Y:S04]  /*2c0e0*/  LDL.64 R14, [R1+0x78] ;  /* 0x00007800010e7983 */ /* 0x001ea80000100a00 */
[----:B--2---:R0:W-:Y:S04]  /*2c0f0*/  STL.64 [R1+0x25a0], R14 ;  /* 0x0025a00e01007387 */ /* 0x0041e80000100a00 */
[----:B0-----:R-:W2:Y:S04]  /*2c100*/  LDL.64 R14, [R1+0x88] ;  /* 0x00008800010e7983 */ /* 0x001ea80000100a00 */
[----:B--2---:R0:W-:Y:S04]  /*2c110*/  STL.64 [R1+0x25a8], R14 ;  /* 0x0025a80e01007387 */ /* 0x0041e80000100a00 */
[----:B0-----:R-:W2:Y:S01]  /*2c120*/  LDL.64 R14, [R1+0x98] ;  /* 0x00009800010e7983 */ /* 0x001ea20000100a00 */
[----:B----4-:R-:W-:Y:S03]  /*2c130*/  HMMA.16816.F32 R4, R24, R10, R4 ;  /* 0x0000000a1804723c */ /* 0x010fe60000001804 */
[----:B--2---:R0:W-:Y:S04]  /*2c140*/  STL.64 [R1+0x25b0], R14 ;  /* 0x0025b00e01007387 */ /* 0x0041e80000100a00 */
[----:B0-----:R-:W2:Y:S04]  /*2c150*/  LDL.64 R14, [R1+0xa8] ;  /* 0x0000a800010e7983 */ /* 0x001ea80000100a00 */
[----:B--2---:R0:W-:Y:S04]  /*2c160*/  STL.64 [R1+0x25b8], R14 ;  /* 0x0025b80e01007387 */ /* 0x0041e80000100a00 */
[----:B0-----:R-:W2:Y:S08]  /*2c170*/  LDL.64 R14, [R1+0xb8] ;  /* 0x0000b800010e7983 */ /* 0x001eb00000100a00 */
[----:B------:R-:W-:Y:S02]  /*2c180*/  STL.64 [R1+0x410], R4 ;  /* 0x0004100401007387 */ /* 0x000fe40000100a00 */
[----:B------:R0:W-:Y:S02]  /*2c190*/  STL.64 [R1+0x418], R6 ;  /* 0x0004180601007387 */ /* 0x0001e40000100a00 */
[----:B0-----:R-:W3:Y:S01]  /*2c1a0*/  LDL.LU.64 R6, [R1+0x25d0] ;  /* 0x0025d00001067983 */ /* 0x001ee20000300a00 */
[----:B------:R0:W-:Y:S02]  /*2c1b0*/  STL [R1+0x24d4], R10 ;  /* 0x0024d40a01007387 */ /* 0x0001e40000100800 */
[----:B------:R1:W-:Y:S02]  /*2c1c0*/  STL [R1+0x24d0], R11 ;  /* 0x0024d00b01007387 */ /* 0x0003e40000100800 */
[----:B------:R-:W4:Y:S01]  /*2c1d0*/  LDL.LU R8, [R1+0x1040] ;  /* 0x0010400001087983 */ /* 0x000f220000300800 */
[----:B------:R-:W4:Y:S04]  /*2c1e0*/  LDL.LU R9, [R1+0x1044] ;  /* 0x0010440001097983 */ /* 0x000f280000300800 */
[----:B0-----:R-:W2:Y:S01]  /*2c1f0*/  LDL.LU R10, [R1+0x1048] ;  /* 0x00104800010a7983 */ /* 0x001ea20000300800 */
[----:B-1----:R-:W2:Y:S03]  /*2c200*/  LDL.LU R11, [R1+0x104c] ;  /* 0x00104c00010b7983 */ /* 0x002ea60000300800 */
[----:B------:R-:W0:Y:S04]  /*2c210*/  S2R R17, SR_TID.X ;  /* 0x0000000000117919 */ /* 0x000e280000002100 */
[----:B------:R-:W1:Y:S01]  /*2c220*/  S2R R16, SR_TID.X ;  /* 0x0000000000107919 */ /* 0x000e620000002100 */
[----:B0-----:R-:W-:Y:S01]  /*2c230*/  LOP3.LUT R17, R17, 0x7, RZ, 0xc0, !PT ;  /* 0x0000000711117812 */ /* 0x001fe200078ec0ff */
[----:B-1----:R-:W-:-:S04]  /*2c240*/  IMAD.SHL.U32 R2, R16, 0x2, RZ ;  /* 0x0000000210027824 */ /* 0x002fc800078e00ff */
[----:B------:R-:W-:Y:S02]  /*2c250*/  IMAD R17, R17, 0x210, RZ ;  /* 0x0000021011117824 */ /* 0x000fe400078e02ff */
[----:B------:R-:W-:-:S03]  /*2c260*/  IMAD.SHL.U32 R16, R16, 0x100, RZ ;  /* 0x0000010010107824 */ /* 0x000fc600078e00ff */
[----:B------:R-:W-:-:S04]  /*2c270*/  LOP3.LUT R17, R17, 0x10, R2, 0x78, !PT ;  /* 0x0000001011117812 */ /* 0x000fc800078e7802 */
[----:B------:R-:W-:Y:S01]  /*2c280*/  LOP3.LUT R17, R17, 0x1000, R16, 0xf8, !PT ;  /* 0x0000100011117812 */ /* 0x000fe200078ef810 */
[----:B--2---:R-:W-:Y:S01]  /*2c290*/  STL.64 [R1+0x25c8], R10 ;  /* 0x0025c80a01007387 */ /* 0x004fe20000100a00 */
[----:B----4-:R0:W-:Y:S03]  /*2c2a0*/  STL.64 [R1+0x25c0], R8 ;  /* 0x0025c00801007387 */ /* 0x0101e60000100a00 */
[----:B0-----:R-:W2:Y:S01]  /*2c2b0*/  LDL.LU R8, [R1+0x1070] ;  /* 0x0010700001087983 */ /* 0x001ea20000300800 */
[----:B------:R-:W2:Y:S02]  /*2c2c0*/  LDL.LU R9, [R1+0x1074] ;  /* 0x0010740001097983 */ /* 0x000ea40000300800 */
[----:B------:R-:W2:Y:S02]  /*2c2d0*/  LDL.LU R10, [R1+0x1078] ;  /* 0x00107800010a7983 */ /* 0x000ea40000300800 */
[----:B------:R-:W2:Y:S01]  /*2c2e0*/  LDL.LU R11, [R1+0x107c] ;  /* 0x00107c00010b7983 */ /* 0x000ea20000300800 */
[----:B---3--:R-:W-:Y:S01]  /*2c2f0*/  HMMA.16816.F32 R20, R24, R6, R20 ;  /* 0x000000061814723c */ /* 0x008fe20000001814 */
[----:B------:R-:W-:Y:S01]  /*2c300*/  LOP3.LUT R17, R17, 0x20, RZ, 0x3c, !PT ;  /* 0x0000002011117812 */ /* 0x000fe200078e3cff */
[----:B------:R0:W-:Y:S01]  /*2c310*/  STL.64 [R1+0x24c8], R6 ;  /* 0x0024c80601007387 */ /* 0x0001e20000100a00 */
[----:B------:R-:W3:Y:S03]  /*2c320*/  LDL.LU R4, [R1+0x1060] ;  /* 0x0010600001047983 */ /* 0x000ee60000300800 */
[----:B------:R-:W1:Y:S11]  /*2c330*/  LDSM.16.MT88.4 R24, [R17+0xa080] ;  /* 0x00a080001118783b */ /* 0x000e760000004200 */
[----:B------:R-:W-:Y:S06]  /*2c340*/  @!UPT UIADD3 URZ, URZ, URZ, URZ ;  /* 0x0000003f3f3ff290 */ /* 0x000fec000fffe03f */
[----:B------:R-:W-:Y:S01]  /*2c350*/  STL.64 [R1+0xf0], R20 ;  /* 0x0000f01401007387 */ /* 0x000fe20000100a00 */
[----:B------:R-:W-:Y:S02]  /*2c360*/  STL.64 [R1+0xf8], R22 ;  /* 0x0000f81601007387 */ /* 0x000fe40000100a00 */
[----:B------:R-:W2:Y:S04]  /*2c370*/  LDSM.16.MT88.4 R20, [R17+0xa000] ;  /* 0x00a000001114783b */ /* 0x000ea80000004200 */
[----:B------:R-:W3:Y:S01]  /*2c380*/  LDL.LU R5, [R1+0x1064] ;  /* 0x0010640001057983 */ /* 0x000ee20000300800 */
[----:B0-----:R-:W3:Y:S01]  /*2c390*/  LDL.LU R6, [R1+0x1068] ;  /* 0x0010680001067983 */ /* 0x001ee20000300800 */
[----:B------:R-:W3:Y:S02]  /*2c3a0*/  LDL.LU R7, [R1+0x106c] ;  /* 0x00106c0001077983 */ /* 0x000ee40000300800 */
[----:B------:R-:W-:-:S02]  /*2c3b0*/  IMAD.MOV.U32 R2, RZ, RZ, R14 ;  /* 0x000000ffff027224 */ /* 0x000fc400078e000e */
[----:B------:R-:W-:Y:S01]  /*2c3c0*/  IMAD.MOV.U32 R0, RZ, RZ, R15 ;  /* 0x000000ffff007224 */ /* 0x000fe200078e000f */
[----:B-1----:R-:W-:Y:S01]  /*2c3d0*/  STL.64 [R1+0x24c0], R26 ;  /* 0x0024c01a01007387 */ /* 0x002fe20000100a00 */
[----:B------:R0:W-:Y:S03]  /*2c3e0*/  STL.64 [R1+0x24b8], R24 ;  /* 0x0024b81801007387 */ /* 0x0001e60000100a00 */
[----:B0-----:R-:W4:Y:S01]  /*2c3f0*/  LDL.LU R24, [R1+0xef0] ;  /* 0x000ef00001187983 */ /* 0x001f220000300800 */
[----:B------:R-:W4:Y:S02]  /*2c400*/  LDL.LU R25, [R1+0xef4] ;  /* 0x000ef40001197983 */ /* 0x000f240000300800 */
[----:B------:R-:W4:Y:S02]  /*2c410*/  LDL.LU R26, [R1+0xef8] ;  /* 0x000ef800011a7983 */ /* 0x000f240000300800 */
[----:B------:R-:W4:Y:S01]  /*2c420*/  LDL.LU R27, [R1+0xefc] ;  /* 0x000efc00011b7983 */ /* 0x000f220000300800 */
[C---:B--2---:R-:W-:Y:S11]  /*2c430*/  HMMA.16816.F32 R8, R20.reuse, R14, R8 ;  /* 0x0000000e1408723c */ /* 0x044ff60000001808 */
[----:B------:R-:W-:Y:S11]  /*2c440*/  @!UPT UIADD3 URZ, URZ, URZ, URZ ;  /* 0x0000003f3f3ff290 */ /* 0x000ff6000fffe03f */
[----:B------:R-:W-:Y:S01]  /*2c450*/  @!UPT UIADD3 URZ, URZ, URZ, URZ ;  /* 0x0000003f3f3ff290 */ /* 0x000fe2000fffe03f */
[----:B------:R-:W-:Y:S01]  /*2c460*/  STL.64 [R1+0x1070], R8 ;  /* 0x0010700801007387 */ /* 0x000fe20000100a00 */
[----:B------:R0:W-:Y:S03]  /*2c470*/  STL.64 [R1+0x1078], R10 ;  /* 0x0010780a01007387 */ /* 0x0001e60000100a00 */
[----:B0-----:R-:W2:Y:S01]  /*2c480*/  LDL.LU.64 R10, [R1+0x25c8] ;  /* 0x0025c800010a7983 */ /* 0x001ea20000300a00 */
[----:B------:R-:W2:Y:S02]  /*2c490*/  LDL.LU.64 R8, [R1+0x25c0] ;  /* 0x0025c00001087983 */ /* 0x000ea40000300a00 */
[----:B------:R-:W3:Y:S02]  /*2c4a0*/  LDL.LU.64 R14, [R1+0x25b8] ;  /* 0x0025b800010e7983 */ /* 0x000ee40000300a00 */
[----:B------:R-:W-:Y:S01]  /*2c4b0*/  STL [R1+0x24dc], R0 ;  /* 0x0024dc0001007387 */ /* 0x000fe20000100800 */
[----:B------:R-:W-:Y:S01]  /*2c4c0*/  STL [R1+0x24d8], R2 ;  /* 0x0024d80201007387 */ /* 0x000fe20000100800 */
[C---:B---3--:R-:W-:Y:S01]  /*2c4d0*/  HMMA.16816.F32 R4, R20.reuse, R14, R4 ;  /* 0x0000000e1404723c */ /* 0x048fe20000001804 */
[----:B------:R-:W-:Y:S11]  /*2c4e0*/  IMAD.MOV.U32 R3, RZ, RZ, R15 ;  /* 0x000000ffff037224 */ /* 0x000ff600078e000f */
[----:B------:R-:W-:Y:S11]  /*2c4f0*/  @!UPT UIADD3 URZ, URZ, URZ, URZ ;  /* 0x0000003f3f3ff290 */ /* 0x000ff6000fffe03f */
[----:B------:R0:W-:Y:S01]  /*2c500*/  STL.64 [R1+0x1060], R4 ;  /* 0x0010600401007387 */ /* 0x0001e20000100a00 */
[----:B------:R-:W-:Y:S02]  /*2c510*/  STL.64 [R1+0x1068], R6 ;  /* 0x0010680601007387 */ /* 0x000fe40000100a00 */
[----:B0-----:R-:W-:Y:S02]  /*2c520*/  IMAD.MOV.U32 R4, RZ, RZ, R14 ;  /* 0x000000ffff047224 */ /* 0x001fe400078e000e */
[----:B------:R-:W3:Y:S01]  /*2c530*/  LDL.LU.64 R14, [R1+0x25b0] ;  /* 0x0025b000010e7983 */ /* 0x000ee20000300a00 */
[----:B------:R-:W-:Y:S02]  /*2c540*/  STL [R1+0x24e4], R3 ;  /* 0x0024e40301007387 */ /* 0x000fe40000100800 */
[----:B------:R0:W-:Y:S02]  /*2c550*/  STL [R1+0x24e0], R4 ;  /* 0x0024e00401007387 */ /* 0x0001e40000100800 */
[----:B0-----:R-:W3:Y:S01]  /*2c560*/  LDL.LU R4, [R1+0x1050] ;  /* 0x0010500001047983 */ /* 0x001ee20000300800 */
[----:B------:R-:W3:Y:S02]  /*2c570*/  LDL.LU R5, [R1+0x1054] ;  /* 0x0010540001057983 */ /* 0x000ee40000300800 */
[----:B------:R-:W3:Y:S02]  /*2c580*/  LDL.LU R6, [R1+0x1058] ;  /* 0x0010580001067983 */ /* 0x000ee40000300800 */
[----:B------:R-:W3:Y:S02]  /*2c590*/  LDL.LU R7, [R1+0x105c] ;  /* 0x00105c0001077983 */ /* 0x000ee40000300800 */
[C---:B---3--:R-:W-:Y:S11]  /*2c5a0*/  HMMA.16816.F32 R4, R20.reuse, R14, R4 ;  /* 0x0000000e1404723c */ /* 0x048ff60000001804 */
[----:B------:R-:W-:Y:S11]  /*2c5b0*/  @!UPT UIADD3 URZ, URZ, URZ, URZ ;  /* 0x0000003f3f3ff290 */ /* 0x000ff6000fffe03f */
[----:B------:R-:W-:Y:S01]  /*2c5c0*/  @!UPT UIADD3 URZ, URZ, URZ, URZ ;  /* 0x0000003f3f3ff290 */ /* 0x000fe2000fffe03f */
[----:B------:R0:W-:Y:S01]  /*2c5d0*/  STL.64 [R1+0x1050], R4 ;  /* 0x0010500401007387 */ /* 0x0001e20000100a00 */
[----:B------:R1:W-:Y:S02]  /*2c5e0*/  STL.64 [R1+0x1058], R6 ;  /* 0x0010580601007387 */ /* 0x0003e40000100a00 */
[----:B0-----:R-:W-:Y:S02]  /*2c5f0*/  IMAD.MOV.U32 R5, RZ, RZ, R15 ;  /* 0x000000ffff057224 */ /* 0x001fe400078e000f */
[----:B-1----:R-:W-:Y:S02]  /*2c600*/  IMAD.MOV.U32 R6, RZ, RZ, R14 ;  /* 0x000000ffff067224 */ /* 0x002fe400078e000e */
[----:B------:R-:W2:Y:S02]  /*2c610*/  LDL.LU.64 R14, [R1+0x25a8] ;  /* 0x0025a800010e7983 */ /* 0x000ea40000300a00 */
[C---:B--2---:R-:W-:Y:S01]  /*2c620*/  HMMA.16816.F32 R8, R20.reuse, R14, R8 ;  /* 0x0000000e1408723c */ /* 0x044fe20000001808 */
[----:B------:R-:W-:Y:S11]  /*2c630*/  IMAD.MOV.U32 R7, RZ, RZ, R15 ;  /* 0x000000ffff077224 */ /* 0x000ff600078e000f */
[----:B------:R-:W-:Y:S11]  /*2c640*/  @!UPT UIADD3 URZ, URZ, URZ, URZ ;  /* 0x0000003f3f3ff290 */ /* 0x000ff6000fffe03f */
[----:B------:R0:W-:Y:S01]  /*2c650*/  STL.64 [R1+0x1040], R8 ;  /* 0x0010400801007387 */ /* 0x0001e20000100a00 */
[----:B------:R-:W-:Y:S02]  /*2c660*/  STL.64 [R1+0x1048], R10 ;  /* 0x0010480a01007387 */ /* 0x000fe40000100a00 */
[----:B0-----:R-:W-:Y:S02]  /*2c670*/  IMAD.MOV.U32 R8, RZ, RZ, R14 ;  /* 0x000000ffff087224 */ /* 0x001fe400078e000e */
[----:B------:R-:W4:Y:S01]  /*2c680*/  LDL.LU.64 R14, [R1+0x25a0] ;  /* 0x0025a000010e7983 */ /* 0x000f220000300a00 */
[----:B------:R-:W-:Y:S02]  /*2c690*/  STL.64 [R1+0x2528], R6 ;  /* 0x0025280601007387 */ /* 0x000fe40000100a00 */
[----:B------:R4:W-:Y:S02]  /*2c6a0*/  STL [R1+0x2520], R5 ;  /* 0x0025200501007387 */ /* 0x0009e40000100800 */
[----:B----4-:R-:W-:Y:S01]  /*2c6b0*/  HMMA.16816.F32 R4, R20, R14, R24 ;  /* 0x0000000e1404723c */ /* 0x010fe20000001818 */
[----:B------:R-:W-:-:S02]  /*2c6c0*/  IMAD.MOV.U32 R9, RZ, RZ, R15 ;  /* 0x000000ffff097224 */ /* 0x000fc400078e000f */
[----:B------:R-:W-:Y:S11]  /*2c6d0*/  IMAD.MOV.U32 R16, RZ, RZ, R14 ;  /* 0x000000ffff107224 */ /* 0x000ff600078e000e */
[----:B------:R-:W-:Y:S09]  /*2c6e0*/  @!UPT UIADD3 URZ, URZ, URZ, URZ ;  /* 0x0000003f3f3ff290 */ /* 0x000ff2000fffe03f */
[----:B------:R-:W-:Y:S01]  /*2c6f0*/  STL.64 [R1+0xef0], R4 ;  /* 0x000ef00401007387 */ /* 0x000fe20000100a00 */
[----:B------:R-:W-:Y:S02]  /*2c700*/  STL.64 [R1+0xef8], R6 ;  /* 0x000ef80601007387 */ /* 0x000fe40000100a00 */
[----:B------:R-:W-:Y:S02]  /*2c710*/  STL.64 [R1+0x2560], R8 ;  /* 0x0025600801007387 */ /* 0x000fe40000100a00 */
[----:B------:R-:W2:Y:S01]  /*2c720*/  LDL.LU R12, [R1+0xe80] ;  /* 0x000e8000010c7983 */ /* 0x000ea20000300800 */
[----:B------:R-:W2:Y:S01]  /*2c730*/  LDL.LU R13, [R1+0xe84] ;  /* 0x000e8400010d7983 */ /* 0x000ea20000300800 */
[----:B------:R-:W3:Y:S02]  /*2c740*/  LDL.LU R14, [R1+0xe88] ;  /* 0x000e8800010e7983 */ /* 0x000ee40000300800 */
[----:B------:R-:W3:Y:S02]  /*2c750*/  LDL.LU R15, [R1+0xe8c] ;  /* 0x000e8c00010f7983 */ /* 0x000ee40000300800 */
[----:B---3--:R-:W-:Y:S01]  /*2c760*/  STL.64 [R1+0x2538], R14 ;  /* 0x0025380e01007387 */ /* 0x008fe20000100a00 */
[----:B--2---:R0:W-:Y:S03]  /*2c770*/  STL.64 [R1+0x2530], R12 ;  /* 0x0025300c01007387 */ /* 0x0041e60000100a00 */
[----:B0-----:R-:W2:Y:S01]  /*2c780*/  LDL.LU R12, [R1+0xe90] ;  /* 0x000e9000010c7983 */ /* 0x001ea20000300800 */
[----:B------:R-:W2:Y:S02]  /*2c790*/  LDL.LU R13, [R1+0xe94] ;  /* 0x000e9400010d7983 */ /* 0x000ea40000300800 */
[----:B------:R-:W3:Y:S02]  /*2c7a0*/  LDL.LU R14, [R1+0xe98] ;  /* 0x000e9800010e7983 */ /* 0x000ee40000300800 */
[----:B------:R-:W3:Y:S01]  /*2c7b0*/  LDL.LU R15, [R1+0xe9c] ;  /* 0x000e9c00010f7983 */ /* 0x000ee20000300800 */
[----:B------:R-:W4:Y:S01]  /*2c7c0*/  LDL.LU R8, [R1+0xeb0] ;  /* 0x000eb00001087983 */ /* 0x000f220000300800 */
[----:B------:R-:W4:Y:S02]  /*2c7d0*/  LDL.LU R9, [R1+0xeb4] ;  /* 0x000eb40001097983 */ /* 0x000f240000300800 */
[----:B------:R-:W2:Y:S02]  /*2c7e0*/  LDL.LU R10, [R1+0xeb8] ;  /* 0x000eb800010a7983 */ /* 0x000ea40000300800 */
[----:B------:R-:W2:Y:S01]  /*2c7f0*/  LDL.LU R11, [R1+0xebc] ;  /* 0x000ebc00010b7983 */ /* 0x000ea20000300800 */
[----:B------:R-:W3:Y:S01]  /*2c800*/  LDL.LU R24, [R1+0xee0] ;  /* 0x000ee00001187983 */ /* 0x000ee20000300800 */
[----:B------:R-:W3:Y:S02]  /*2c810*/  LDL.LU R25, [R1+0xee4] ;  /* 0x000ee40001197983 */ /* 0x000ee40000300800 */
[----:B------:R-:W3:Y:S02]  /*2c820*/  LDL.LU R26, [R1+0xee8] ;  /* 0x000ee800011a7983 */ /* 0x000ee40000300800 */
[----:B------:R-:W3:Y:S01]  /*2c830*/  LDL.LU R27, [R1+0xeec] ;  /* 0x000eec00011b7983 */ /* 0x000ee20000300800 */
[----:B--2---:R0:W-:Y:S01]  /*2c840*/  STL.64 [R1+0x2570], R10 ;  /* 0x0025700a01007387 */ /* 0x0041e20000100a00 */
[----:B----4-:R-:W-:Y:S03]  /*2c850*/  STL.64 [R1+0x2568], R8 ;  /* 0x0025680801007387 */ /* 0x010fe60000100a00 */
[----:B0-----:R-:W2:Y:S04]  /*2c860*/  LDL.64 R10, [R1+0x48] ;  /* 0x00004800010a7983 */ /* 0x001ea80000100a00 */
[----:B--2---:R0:W-:Y:S04]  /*2c870*/  STL.64 [R1+0x2580], R10 ;  /* 0x0025800a01007387 */ /* 0x0041e80000100a00 */
[----:B0-----:R-:W2:Y:S04]  /*2c880*/  LDL.64 R10, [R1+0x58] ;  /* 0x00005800010a7983 */ /* 0x001ea80000100a00 */
[----:B--2---:R0:W-:Y:S04]  /*2c890*/  STL.64 [R1+0x2598], R10 ;  /* 0x0025980a01007387 */ /* 0x0041e80000100a00 */
[----:B0-----:R-:W2:Y:S01]  /*2c8a0*/  LDL.64 R10, [R1+0x68] ;  /* 0x00006800010a7983 */ /* 0x001ea20000100a00 */
[----:B---3--:R0:W-:Y:S02]  /*2c8b0*/  STL.64 [R1+0x2548], R14 ;  /* 0x0025480e01007387 */ /* 0x0081e40000100a00 */
[----:B------:R-:W-:Y:S01]  /*2c8c0*/  STL.64 [R1+0x2540], R12 ;  /* 0x0025400c01007387 */ /* 0x000fe20000100a00 */
[----:B0-----:R-:W3:Y:S04]  /*2c8d0*/  LDL.64 R14, [R1+0x28] ;  /* 0x00002800010e7983 */ /* 0x001ee80000100a00 */
[----:B---3--:R0:W-:Y:S04]  /*2c8e0*/  STL.64 [R1+0x2558], R14 ;  /* 0x0025580e01007387 */ /* 0x0081e80000100a00 */
[----:B0-----:R-:W3:Y:S04]  /*2c8f0*/  LDL.64 R14, [R1+0x38] ;  /* 0x00003800010e7983 */ /* 0x001ee80000100a00 */
[----:B---3--:R0:W-:Y:S01]  /*2c900*/  STL.64 [R1+0x2578], R14 ;  /* 0x0025780e01007387 */ /* 0x0081e20000100a00 */
[----:B------:R-:W3:Y:S02]  /*2c910*/  LDL.LU R12, [R1+0xec0] ;  /* 0x000ec000010c7983 */ /* 0x000ee40000300800 */
[----:B------:R-:W3:Y:S01]  /*2c920*/  LDL.LU R13, [R1+0xec4] ;  /* 0x000ec400010d7983 */ /* 0x000ee20000300800 */
[----:B0-----:R-:W4:Y:S01]  /*2c930*/  LDL.LU R14, [R1+0xec8] ;  /* 0x000ec800010e7983 */ /* 0x001f220000300800 */
[----:B------:R-:W4:Y:S01]  /*2c940*/  LDL.LU R15, [R1+0xecc] ;  /* 0x000ecc00010f7983 */ /* 0x000f220000300800 */
[----:B--2---:R-:W-:Y:S02]  /*2c950*/  HMMA.16816.F32 R24, R20, R10, R24 ;  /* 0x0000000a1418723c */ /* 0x004fe40000001818 */
[----:B----4-:R-:W-:Y:S01]  /*2c960*/  STL.64 [R1+0x2590], R14 ;  /* 0x0025900e01007387 */ /* 0x010fe20000100a00 */
[----:B---3--:R0:W-:Y:S03]  /*2c970*/  STL.64 [R1+0x2588], R12 ;  /* 0x0025880c01007387 */ /* 0x0081e60000100a00 */
[----:B0-----:R-:W2:Y:S01]  /*2c980*/  LDL.LU R12, [R1+0xed0] ;  /* 0x000ed000010c7983 */ /* 0x001ea20000300800 */
[----:B------:R-:W2:Y:S02]  /*2c990*/  LDL.LU R13, [R1+0xed4] ;  /* 0x000ed400010d7983 */ /* 0x000ea40000300800 */
[----:B------:R-:W2:Y:S02]  /*2c9a0*/  LDL.LU R14, [R1+0xed8] ;  /* 0x000ed800010e7983 */ /* 0x000ea40000300800 */
[----:B------:R-:W2:Y:S01]  /*2c9b0*/  LDL.LU R15, [R1+0xedc] ;  /* 0x000edc00010f7983 */ /* 0x000ea20000300800 */
[----:B------:R-:W3:Y:S04]  /*2c9c0*/  LDL.64 R6, [R1+0x18] ;  /* 0x0000180001067983 */ /* 0x000ee80000100a00 */
[----:B---3--:R0:W-:Y:S01]  /*2c9d0*/  STL.64 [R1+0x2550], R6 ;  /* 0x0025500601007387 */ /* 0x0081e20000100a00 */
[----:B------:R-:W3:Y:S02]  /*2c9e0*/  LDL.LU R4, [R1+0xea0] ;  /* 0x000ea00001047983 */ /* 0x000ee40000300800 */
[----:B------:R-:W3:Y:S01]  /*2c9f0*/  LDL.LU R5, [R1+0xea4] ;  /* 0x000ea40001057983 */ /* 0x000ee20000300800 */
[----:B0-----:R-:W3:Y:S01]  /*2ca00*/  LDL.LU R6, [R1+0xea8] ;  /* 0x000ea80001067983 */ /* 0x001ee20000300800 */
[----:B------:R-:W3:Y:S02]  /*2ca10*/  LDL.LU R7, [R1+0xeac] ;  /* 0x000eac0001077983 */ /* 0x000ee40000300800 */
[----:B------:R0:W-:Y:S02]  /*2ca20*/  STL.64 [R1+0x2510], R18 ;  /* 0x0025101201007387 */ /* 0x0001e40000100a00 */
[----:B------:R-:W-:Y:S01]  /*2ca30*/  STL.64 [R1+0x2508], R16 ;  /* 0x0025081001007387 */ /* 0x000fe20000100a00 */
[----:B0-----:R-:W4:Y:S01]  /*2ca40*/  LDL.64 R18, [R1+0x8] ;  /* 0x0000080001127983 */ /* 0x001f220000100a00 */
[----:B------:R0:W-:Y:S02]  /*2ca50*/  STL.64 [R1+0xee0], R24 ;  /* 0x000ee01801007387 */ /* 0x0001e40000100a00 */
[----:B------:R1:W-:Y:S02]  /*2ca60*/  STL.64 [R1+0xee8], R26 ;  /* 0x000ee81a01007387 */ /* 0x0003e40000100a00 */
[----:B0-----:R-:W-:-:S02]  /*2ca70*/  IMAD.MOV.U32 R25, RZ, RZ, R10 ;  /* 0x000000ffff197224 */ /* 0x001fc400078e000a */
[----:B------:R-:W-:Y:S02]  /*2ca80*/  IMAD.MOV.U32 R24, RZ, RZ, R11 ;  /* 0x000000ffff187224 */ /* 0x000fe400078e000b */
[----:B------:R-:W2:Y:S02]  /*2ca90*/  LDL.LU.64 R10, [R1+0x2598] ;  /* 0x00259800010a7983 */ /* 0x000ea40000300a00 */
[C---:B--2---:R-:W-:Y:S01]  /*2caa0*/  HMMA.16816.F32 R12, R20.reuse, R10, R12 ;  /* 0x0000000a140c723c */ /* 0x044fe2000000180c */
[----:B-1----:R-:W-:Y:S02]  /*2cab0*/  IMAD.MOV.U32 R27, RZ, RZ, R10 ;  /* 0x000000ffff1b7224 */ /* 0x002fe400078e000a */
[----:B------:R-:W-:Y:S11]  /*2cac0*/  IMAD.MOV.U32 R26, RZ, RZ, R11 ;  /* 0x000000ffff1a7224 */ /* 0x000ff600078e000b */
[----:B------:R-:W-:Y:S09]  /*2cad0*/  @!UPT UIADD3 URZ, URZ, URZ, URZ ;  /* 0x0000003f3f3ff290 */ /* 0x000ff2000fffe03f */
[----:B------:R-:W-:Y:S01]  /*2cae0*/  STL.64 [R1+0xed0], R12 ;  /* 0x000ed00c01007387 */ /* 0x000fe20000100a00 */
[----:B------:R0:W-:Y:S03]  /*2caf0*/  STL.64 [R1+0xed8], R14 ;  /* 0x000ed80e01007387 */ /* 0x0001e60000100a00 */
[----:B0-----:R-:W2:Y:S01]  /*2cb00*/  LDL.LU.64 R14, [R1+0x2590] ;  /* 0x00259000010e7983 */ /* 0x001ea20000300a00 */
[----:B------:R-:W2:Y:S02]  /*2cb10*/  LDL.LU.64 R12, [R1+0x2588] ;  /* 0x00258800010c7983 */ /* 0x000ea40000300a00 */
[----:B------:R-:W2:Y:S02]  /*2cb20*/  LDL.LU.64 R10, [R1+0x2580] ;  /* 0x00258000010a7983 */ /* 0x000ea40000300a00 */
[----:B------:R-:W-:Y:S01]  /*2cb30*/  STL.64 [R1+0x24f0], R26 ;  /* 0x0024f01a01007387 */ /* 0x000fe20000100a00 */
[----:B------:R0:W-:Y:S04]  /*2cb40*/  STL.64 [R1+0x24e8], R24 ;  /* 0x0024e81801007387 */ /* 0x0001e80000100a00 */
[----:B0-----:R-:W3:Y:S01]  /*2cb50*/  LDL.LU R24, [R1+0xe60] ;  /* 0x000e600001187983 */ /* 0x001ee20000300800 */
[----:B------:R-:W3:Y:S02]  /*2cb60*/  LDL.LU R25, [R1+0xe64] ;  /* 0x000e640001197983 */ /* 0x000ee40000300800 */
[----:B------:R-:W3:Y:S02]  /*2cb70*/  LDL.LU R26, [R1+0xe68] ;  /* 0x000e6800011a7983 */ /* 0x000ee40000300800 */
[----:B------:R-:W3:Y:S01]  /*2cb80*/  LDL.LU R27, [R1+0xe6c] ;  /* 0x000e6c00011b7983 */ /* 0x000ee20000300800 */
[----:B--2---:R-:W-:Y:S01]  /*2cb90*/  HMMA.16816.F32 R12, R20, R10, R12 ;  /* 0x0000000a140c723c */ /* 0x004fe2000000180c */
[----:B------:R-:W-:-:S02]  /*2cba0*/  IMAD.MOV.U32 R29, RZ, RZ, R10 ;  /* 0x000000ffff1d7224 */ /* 0x000fc400078e000a */
[----:B------:R-:W-:Y:S01]  /*2cbb0*/  IMAD.MOV.U32 R28, RZ, RZ, R11 ;  /* 0x000000ffff1c7224 */ /* 0x000fe200078e000b */
[----:B---3--:R-:W-:Y:S01]  /*2cbc0*/  STL.64 [R1+0x2500], R26 ;  /* 0x0025001a01007387 */ /* 0x008fe20000100a00 */
[----:B------:R0:W-:Y:S03]  /*2cbd0*/  STL.64 [R1+0x24f8], R24 ;  /* 0x0024f81801007387 */ /* 0x0001e60000100a00 */
[----:B0-----:R-:W2:Y:S01]  /*2cbe0*/  LDL.LU R24, [R1+0xe70] ;  /* 0x000e700001187983 */ /* 0x001ea20000300800 */
[----:B------:R-:W2:Y:S02]  /*2cbf0*/  LDL.LU R25, [R1+0xe74] ;  /* 0x000e740001197983 */ /* 0x000ea40000300800 */
[----:B------:R-:W2:Y:S02]  /*2cc00*/  LDL.LU R26, [R1+0xe78] ;  /* 0x000e7800011a7983 */ /* 0x000ea40000300800 */
[----:B------:R-:W2:Y:S10]  /*2cc10*/  LDL.LU R27, [R1+0xe7c] ;  /* 0x000e7c00011b7983 */ /* 0x000eb40000300800 */
[----:B------:R-:W-:Y:S01]  /*2cc20*/  STL.64 [R1+0xec0], R12 ;  /* 0x000ec00c01007387 */ /* 0x000fe20000100a00 */
[----:B------:R0:W-:Y:S03]  /*2cc30*/  STL.64 [R1+0xec8], R14 ;  /* 0x000ec80e01007387 */ /* 0x0001e60000100a00 */
[----:B0-----:R-:W3:Y:S01]  /*2cc40*/  LDL.LU.64 R14, [R1+0x2578] ;  /* 0x00257800010e7983 */ /* 0x001ee20000300a00 */
[----:B------:R-:W3:Y:S02]  /*2cc50*/  LDL.LU.64 R10, [R1+0x2570] ;  /* 0x00257000010a7983 */ /* 0x000ee40000300a00 */
[----:B------:R-:W3:Y:S02]  /*2cc60*/  LDL.LU.64 R8, [R1+0x2568] ;  /* 0x0025680001087983 */ /* 0x000ee40000300a00 */
[C---:B---3--:R-:W-:Y:S11]  /*2cc70*/  HMMA.16816.F32 R8, R20.reuse, R14, R8 ;  /* 0x0000000e1408723c */ /* 0x048ff60000001808 */
[----:B------:R-:W-:Y:S11]  /*2cc80*/  @!UPT UIADD3 URZ, URZ, URZ, URZ ;  /* 0x0000003f3f3ff290 */ /* 0x000ff6000fffe03f */
[----:B------:R-:W-:Y:S01]  /*2cc90*/  @!UPT UIADD3 URZ, URZ, URZ, URZ ;  /* 0x0000003f3f3ff290 */ /* 0x000fe2000fffe03f */
[----:B------:R0:W-:Y:S01]  /*2cca0*/  STL.64 [R1+0xeb0], R8 ;  /* 0x000eb00801007387 */ /* 0x0001e20000100a00 */
[----:B------:R1:W-:Y:S03]  /*2ccb0*/  STL.64 [R1+0xeb8], R10 ;  /* 0x000eb80a01007387 */ /* 0x0003e60000100a00 */
[----:B0-----:R-:W3:Y:S01]  /*2ccc0*/  LDL.LU.64 R8, [R1+0x2560] ;  /* 0x0025600001087983 */ /* 0x001ee20000300a00 */
[----:B-1----:R-:W-:Y:S02]  /*2ccd0*/  IMAD.MOV.U32 R10, RZ, RZ, R14 ;  /* 0x000000ffff0a7224 */ /* 0x002fe400078e000e */
        /* <DEDUP_REMOVED lines=21> */
[----:B------:R-:W2:Y:S01]  /*2ce30*/  LDL.LU R5, [R1+0x2520] ;  /* 0x0025200001057983 */ /* 0x000ea20000300800 */
        /* <DEDUP_REMOVED lines=8> */
[----:B------:R-:W2:Y:S02]  /*2cec0*/  LDL.LU.64 R18, [R1+0x2510] ;  /* 0x0025100001127983 */ /* 0x000ea40000300a00 */
[----:B------:R-:W3:Y:S01]  /*2ced0*/  LDL.LU.64 R16, [R1+0x2508] ;  /* 0x0025080001107983 */ /* 0x000ee20000300a00 */
[----:B--2---:R-:W-:Y:S11]  /*2cee0*/  HMMA.16816.F32 R24, R20, R18, R24 ;  /* 0x000000121418723c */ /* 0x004ff60000001818 */
[----:B------:R-:W-:Y:S11]  /*2cef0*/  @!UPT UIADD3 URZ, URZ, URZ, URZ ;  /* 0x0000003f3f3ff290 */ /* 0x000ff6000fffe03f */
[----:B------:R-:W-:Y:S01]  /*2cf00*/  @!UPT UIADD3 URZ, URZ, URZ, URZ ;  /* 0x0000003f3f3ff290 */ /* 0x000fe2000fffe03f */
[----:B------:R-:W-:Y:S01]  /*2cf10*/  STL.64 [R1+0xe70], R24 ;  /* 0x000e701801007387 */ /* 0x000fe20000100a00 */
[----:B------:R0:W-:Y:S03]  /*2cf20*/  STL.64 [R1+0xe78], R26 ;  /* 0x000e781a01007387 */ /* 0x0001e60000100a00 */
[----:B0-----:R-:W4:Y:S01]  /*2cf30*/  LDL.LU.64 R26, [R1+0x2500] ;  /* 0x00250000011a7983 */ /* 0x001f220000300a00 */
[----:B------:R-:W4:Y:S02]  /*2cf40*/  LDL.LU.64 R24, [R1+0x24f8] ;  /* 0x0024f80001187983 */ /* 0x000f240000300a00 */
[----:B------:R0:W-:Y:S02]  /*2cf50*/  STL.64 [R1+0x23a8], R18 ;  /* 0x0023a81201007387 */ /* 0x0001e40000100a00 */
[----:B---3--:R-:W-:Y:S02]  /*2cf60*/  STL [R1+0x23a0], R17 ;  /* 0x0023a01101007387 */ /* 0x008fe40000100800 */
[----:B0-----:R-:W-:-:S02]  /*2cf70*/  IMAD.MOV.U32 R18, RZ, RZ, R13 ;  /* 0x000000ffff127224 */ /* 0x001fc400078e000d */
[----:B------:R-:W-:Y:S01]  /*2cf80*/  IMAD.MOV.U32 R19, RZ, RZ, R12 ;  /* 0x000000ffff137224 */ /* 0x000fe200078e000c */
[----:B----4-:R-:W-:Y:S11]  /*2cf90*/  HMMA.16816.F32 R24, R20, R14, R24 ;  /* 0x0000000e1418723c */ /* 0x010ff60000001818 */
[----:B------:R-:W-:Y:S11]  /*2cfa0*/  @!UPT UIADD3 URZ, URZ, URZ, URZ ;  /* 0x0000003f3f3ff290 */ /* 0x000ff6000fffe03f */
[----:B------:R-:W-:Y:S01]  /*2cfb0*/  @!UPT UIADD3 URZ, URZ, URZ, URZ ;  /* 0x0000003f3f3ff290 */ /* 0x000fe2000fffe03f */
[----:B------:R-:W-:Y:S01]  /*2cfc0*/  STL.64 [R1+0xe60], R24 ;  /* 0x000e601801007387 */ /* 0x000fe20000100a00 */
[----:B------:R0:W-:Y:S03]  /*2cfd0*/  STL.64 [R1+0xe68], R26 ;  /* 0x000e681a01007387 */ /* 0x0001e60000100a00 */
[----:B0-----:R-:W2:Y:S01]  /*2cfe0*/  LDL.LU.64 R26, [R1+0x24f0] ;  /* 0x0024f000011a7983 */ /* 0x001ea20000300a00 */
[----:B------:R-:W3:Y:S02]  /*2cff0*/  LDL.LU.64 R24, [R1+0x24e8] ;  /* 0x0024e80001187983 */ /* 0x000ee40000300a00 */
[----:B------:R-:W-:Y:S02]  /*2d000*/  STL.64 [R1+0x23c0], R18 ;  /* 0x0023c01201007387 */ /* 0x000fe40000100a00 */
[----:B------:R0:W-:Y:S01]  /*2d010*/  STL.64 [R1+0x2398], R14 ;  /* 0x0023980e01007387 */ /* 0x0001e20000100a00 */
[----:B------:R-:W4:Y:S01]  /*2d020*/  LDL.LU R12, [R1+0x740] ;  /* 0x00074000010c7983 */ /* 0x000f220000300800 */
[----:B------:R-:W4:Y:S03]  /*2d030*/  LDL.LU R13, [R1+0x744] ;  /* 0x00074400010d7983 */ /* 0x000f260000300800 */
[----:B0-----:R-:W2:Y:S01]  /*2d040*/  LDL.LU R14, [R1+0x748] ;  /* 0x00074800010e7983 */ /* 0x001ea20000300800 */
[----:B------:R-:W2:Y:S02]  /*2d050*/  LDL.LU R15, [R1+0x74c] ;  /* 0x00074c00010f7983 */ /* 0x000ea40000300800 */
[----:B------:R-:W-:-:S02]  /*2d060*/  IMAD.MOV.U32 R18, RZ, RZ, R3 ;  /* 0x000000ffff127224 */ /* 0x000fc400078e0003 */
[----:B------:R-:W-:Y:S01]  /*2d070*/  IMAD.MOV.U32 R19, RZ, RZ, R4 ;  /* 0x000000ffff137224 */ /* 0x000fe200078e0004 */
[----:B------:R-:W3:Y:S01]  /*2d080*/  LDL.LU R3, [R1+0x24e4] ;  /* 0x0024e40001037983 */ /* 0x000ee20000300800 */
[----:B------:R-:W3:Y:S03]  /*2d090*/  LDL.LU R4, [R1+0x24e0] ;  /* 0x0024e00001047983 */ /* 0x000ee60000300800 */
[----:B------:R-:W-:Y:S04]  /*2d0a0*/  STL.64 [R1+0x23d8], R18 ;  /* 0x0023d81201007387 */ /* 0x000fe80000100a00 */
[----:B--2---:R-:W-:Y:S01]  /*2d0b0*/  STL.64 [R1+0x23b8], R14 ;  /* 0x0023b80e01007387 */ /* 0x004fe20000100a00 */
[----:B----4-:R0:W-:Y:S03]  /*2d0c0*/  STL.64 [R1+0x23b0], R12 ;  /* 0x0023b00c01007387 */ /* 0x0101e60000100a00 */
[----:B0-----:R-:W2:Y:S01]  /*2d0d0*/  LDL.LU R12, [R1+0x750] ;  /* 0x00075000010c7983 */ /* 0x001ea20000300800 */
[----:B------:R-:W2:Y:S02]  /*2d0e0*/  LDL.LU R13, [R1+0x754] ;  /* 0x00075400010d7983 */ /* 0x000ea40000300800 */
[----:B------:R-:W4:Y:S02]  /*2d0f0*/  LDL.LU R14, [R1+0x758] ;  /* 0x00075800010e7983 */ /* 0x000f240000300800 */
[----:B------:R-:W4:Y:S02]  /*2d100*/  LDL.LU R15, [R1+0x75c] ;  /* 0x00075c00010f7983 */ /* 0x000f240000300800 */
[----:B------:R-:W-:-:S02]  /*2d110*/  IMAD.MOV.U32 R18, RZ, RZ, R0 ;  /* 0x000000ffff127224 */ /* 0x000fc400078e0000 */
[----:B------:R-:W-:Y:S01]  /*2d120*/  IMAD.MOV.U32 R19, RZ, RZ, R2 ;  /* 0x000000ffff137224 */ /* 0x000fe200078e0002 */
[----:B------:R-:W3:Y:S01]  /*2d130*/  LDL.LU R0, [R1+0x24dc] ;  /* 0x0024dc0001007983 */ /* 0x000ee20000300800 */
[----:B------:R-:W3:Y:S03]  /*2d140*/  LDL.LU R2, [R1+0x24d8] ;  /* 0x0024d80001027983 */ /* 0x000ee60000300800 */
[----:B------:R-:W-:Y:S04]  /*2d150*/  STL.64 [R1+0x23f0], R18 ;  /* 0x0023f01201007387 */ /* 0x000fe80000100a00 */
[----:B----4-:R-:W-:Y:S01]  /*2d160*/  STL.64 [R1+0x23d0], R14 ;  /* 0x0023d00e01007387 */ /* 0x010fe20000100a00 */
[----:B--2---:R0:W-:Y:S03]  /*2d170*/  STL.64 [R1+0x23c8], R12 ;  /* 0x0023c80c01007387 */ /* 0x0041e60000100a00 */
        /* <DEDUP_REMOVED lines=8> */
[----:B------:R0:W-:Y:S02]  /*2d200*/  STL.64 [R1+0x2408], R18 ;  /* 0x0024081201007387 */ /* 0x0001e40000100a00 */
[----:B0-----:R-:W-:Y:S02]  /*2d210*/  IMAD.MOV.U32 R18, RZ, RZ, R29 ;  /* 0x000000ffff127224 */ /* 0x001fe400078e001d */
[----:B------:R-:W-:-:S05]  /*2d220*/  IMAD.MOV.U32 R19, RZ, RZ, R28 ;  /* 0x000000ffff137224 */ /* 0x000fca00078e001c */
        /* <DEDUP_REMOVED lines=16> */
[----:B---3--:R-:W-:-:S02]  /*2d330*/  IMAD.MOV.U32 R18, RZ, RZ, R25 ;  /* 0x000000ffff127224 */ /* 0x008fc400078e0019 */
[----:B------:R-:W-:-:S05]  /*2d340*/  IMAD.MOV.U32 R19, RZ, RZ, R24 ;  /* 0x000000ffff137224 */ /* 0x000fca00078e0018 */
[----:B------:R-:W-:Y:S04]  /*2d350*/  STL.64 [R1+0x2450], R18 ;  /* 0x0024501201007387 */ /* 0x000fe80000100a00 */
[----:B----4-:R-:W-:Y:S01]  /*2d360*/  STL.64 [R1+0x2418], R14 ;  /* 0x0024180e01007387 */ /* 0x010fe20000100a00 */
[----:B--2---:R0:W-:Y:S03]  /*2d370*/  STL.64 [R1+0x2410], R12 ;  /* 0x0024100c01007387 */ /* 0x0041e60000100a00 */
[----:B0-----:R-:W2:Y:S01]  /*2d380*/  LDL.LU R12, [R1+0x790] ;  /* 0x00079000010c7983 */ /* 0x001ea20000300800 */
[----:B------:R-:W2:Y:S02]  /*2d390*/  LDL.LU R13, [R1+0x794] ;  /* 0x00079400010d7983 */ /* 0x000ea40000300800 */
[----:B------:R-:W3:Y:S02]  /*2d3a0*/  LDL.LU R14, [R1+0x798] ;  /* 0x00079800010e7983 */ /* 0x000ee40000300800 */
[----:B------:R-:W3:Y:S02]  /*2d3b0*/  LDL.LU R15, [R1+0x79c] ;  /* 0x00079c00010f7983 */ /* 0x000ee40000300800 */
[----:B------:R-:W-:-:S02]  /*2d3c0*/  IMAD.MOV.U32 R18, RZ, RZ, R16 ;  /* 0x000000ffff127224 */ /* 0x000fc400078e0010 */
[----:B------:R-:W-:-:S05]  /*2d3d0*/  IMAD.MOV.U32 R19, RZ, RZ, R9 ;  /* 0x000000ffff137224 */ /* 0x000fca00078e0009 */
[----:B------:R-:W-:Y:S04]  /*2d3e0*/  STL.64 [R1+0x2468], R18 ;  /* 0x0024681201007387 */ /* 0x000fe80000100a00 */
[----:B---3--:R-:W-:Y:S01]  /*2d3f0*/  STL.64 [R1+0x2430], R14 ;  /* 0x0024300e01007387 */ /* 0x008fe20000100a00 */
        /* <DEDUP_REMOVED lines=16> */
[----:B------:R0:W-:Y:S02]  /*2d500*/  STL.64 [R1+0x2498], R18 ;  /* 0x0024981201007387 */ /* 0x0001e40000100a00 */
[----:B0-----:R-:W-:Y:S02]  /*2d510*/  IMAD.MOV.U32 R18, RZ, RZ, R4 ;  /* 0x000000ffff127224 */ /* 0x001fe400078e0004 */
[----:B------:R-:W4:Y:S01]  /*2d520*/  LDL.LU R4, [R1+0xe50] ;  /* 0x000e500001047983 */ /* 0x000f220000300800 */
[----:B------:R-:W4:Y:S02]  /*2d530*/  LDL.LU R5, [R1+0xe54] ;  /* 0x000e540001057983 */ /* 0x000f240000300800 */
[----:B------:R-:W4:Y:S02]  /*2d540*/  LDL.LU R6, [R1+0xe58] ;  /* 0x000e580001067983 */ /* 0x000f240000300800 */
[----:B------:R-:W-:Y:S01]  /*2d550*/  IMAD.MOV.U32 R19, RZ, RZ, R3 ;  /* 0x000000ffff137224 */ /* 0x000fe200078e0003 */
[----:B------:R-:W4:Y:S01]  /*2d560*/  LDL.LU R7, [R1+0xe5c] ;  /* 0x000e5c0001077983 */ /* 0x000f220000300800 */
[----:B------:R-:W4:Y:S02]  /*2d570*/  LDL.LU R24, [R1+0x8e0] ;  /* 0x0008e00001187983 */ /* 0x000f240000300800 */
[----:B------:R-:W4:Y:S02]  /*2d580*/  LDL.LU R25, [R1+0x8e4] ;  /* 0x0008e40001197983 */ /* 0x000f240000300800 */
[----:B------:R-:W4:Y:S01]  /*2d590*/  LDL.LU R26, [R1+0x8e8] ;  /* 0x0008e800011a7983 */ /* 0x000f220000300800 */
[----:B------:R-:W4:Y:S01]  /*2d5a0*/  LDL.LU R27, [R1+0x8ec] ;  /* 0x0008ec00011b7983 */ /* 0x000f220000300800 */
[----:B------:R-:W-:Y:S03]  /*2d5b0*/  STL.64 [R1+0x24b0], R18 ;  /* 0x0024b01201007387 */ /* 0x000fe60000100a00 */
[----:B---3--:R-:W-:Y:S01]  /*2d5c0*/  STL.64 [R1+0x2460], R14 ;  /* 0x0024600e01007387 */ /* 0x008fe20000100a00 */
[----:B--2---:R0:W-:Y:S03]  /*2d5d0*/  STL.64 [R1+0x2458], R12 ;  /* 0x0024580c01007387 */ /* 0x0041e60000100a00 */
[----:B0-----:R-:W2:Y:S01]  /*2d5e0*/  LDL.LU R12, [R1+0x7c0] ;  /* 0x0007c000010c7983 */ /* 0x001ea20000300800 */
[----:B------:R-:W2:Y:S02]  /*2d5f0*/  LDL.LU R13, [R1+0x7c4] ;  /* 0x0007c400010d7983 */ /* 0x000ea40000300800 */
[----:B------:R-:W3:Y:S02]  /*2d600*/  LDL.LU R14, [R1+0x7c8] ;  /* 0x0007c800010e7983 */ /* 0x000ee40000300800 */
[----:B------:R-:W3:Y:S01]  /*2d610*/  LDL.LU R15, [R1+0x7cc] ;  /* 0x0007cc00010f7983 */ /* 0x000ee20000300800 */
[----:B------:R-:W2:Y:S01]  /*2d620*/  LDL.LU R16, [R1+0x800] ;  /* 0x0008000001107983 */ /* 0x000ea20000300800 */
[----:B------:R-:W4:Y:S02]  /*2d630*/  LDL.LU R17, [R1+0x804] ;  /* 0x0008040001117983 */ /* 0x000f240000300800 */
[----:B------:R-:W4:Y:S02]  /*2d640*/  LDL.LU R18, [R1+0x808] ;  /* 0x0008080001127983 */ /* 0x000f240000300800 */
[----:B------:R-:W4:Y:S01]  /*2d650*/  LDL.LU R19, [R1+0x80c] ;  /* 0x00080c0001137983 */ /* 0x000f220000300800 */
[----:B---3--:R-:W-:Y:S01]  /*2d660*/  STL.64 [R1+0x2478], R14 ;  /* 0x0024780e01007387 */ /* 0x008fe20000100a00 */
[----:B--2---:R0:W-:Y:S03]  /*2d670*/  STL.64 [R1+0x2470], R12 ;  /* 0x0024700c01007387 */ /* 0x0041e60000100a00 */
[----:B0-----:R-:W2:Y:S01]  /*2d680*/  LDL.LU R12, [R1+0x7d0] ;  /* 0x0007d000010c7983 */ /* 0x001ea20000300800 */
[----:B------:R-:W2:Y:S02]  /*2d690*/  LDL.LU R13, [R1+0x7d4] ;  /* 0x0007d400010d7983 */ /* 0x000ea40000300800 */
[----:B------:R-:W3:Y:S02]  /*2d6a0*/  LDL.LU R14, [R1+0x7d8] ;  /* 0x0007d800010e7983 */ /* 0x000ee40000300800 */
[----:B------:R-:W3:Y:S01]  /*2d6b0*/  LDL.LU R15, [R1+0x7dc] ;  /* 0x0007dc00010f7983 */ /* 0x000ee20000300800 */
[C---:B----4-:R-:W-:Y:S01]  /*2d6c0*/  HMMA.16816.F32 R4, R20.reuse, R10, R4 ;  /* 0x0000000a1404723c */ /* 0x050fe20000001804 */
[----:B---3--:R-:W-:Y:S01]  /*2d6d0*/  STL.64 [R1+0x2490], R14 ;  /* 0x0024900e01007387 */ /* 0x008fe20000100a00 */
[----:B--2---:R0:W-:Y:S03]  /*2d6e0*/  STL.64 [R1+0x2488], R12 ;  /* 0x0024880c01007387 */ /* 0x0041e60000100a00 */
        /* <DEDUP_REMOVED lines=9> */
[----:B------:R-:W2:Y:S02]  /*2d780*/  LDL.LU R15, [R1+0x7fc] ;  /* 0x0007fc00010f7983 */ /* 0x000ea40000300800 */
[----:B------:R-:W-:Y:S01]  /*2d790*/  STL.64 [R1+0xe50], R4 ;  /* 0x000e500401007387 */ /* 0x000fe20000100a00 */
[----:B------:R0:W-:Y:S03]  /*2d7a0*/  STL.64 [R1+0xe58], R6 ;  /* 0x000e580601007387 */ /* 0x0001e60000100a00 */
[----:B0-----:R-:W3:Y:S01]  /*2d7b0*/  LDL.LU.64 R6, [R1+0x24c8] ;  /* 0x0024c80001067983 */ /* 0x001ee20000300a00 */
[----:B------:R0:W-:Y:S02]  /*2d7c0*/  STL.64 [R1+0x2390], R10 ;  /* 0x0023900a01007387 */ /* 0x0001e40000100a00 */
[----:B------:R-:W4:Y:S02]  /*2d7d0*/  LDL.LU R8, [R1+0x730] ;  /* 0x0007300001087983 */ /* 0x000f240000300800 */
[----:B------:R-:W4:Y:S01]  /*2d7e0*/  LDL.LU R9, [R1+0x734] ;  /* 0x0007340001097983 */ /* 0x000f220000300800 */
[----:B0-----:R-:W4:Y:S01]  /*2d7f0*/  LDL.LU R10, [R1+0x738] ;  /* 0x00073800010a7983 */ /* 0x001f220000300800 */
[----:B------:R-:W4:Y:S01]  /*2d800*/  LDL.LU R11, [R1+0x73c] ;  /* 0x00073c00010b7983 */ /* 0x000f220000300800 */
[----:B---3--:R-:W-:Y:S02]  /*2d810*/  HMMA.16816.F32 R20, R20, R6, R24 ;  /* 0x000000061414723c */ /* 0x008fe40000001818 */
[----:B------:R-:W3:Y:S01]  /*2d820*/  LDL.LU.64 R26, [R1+0x24c0] ;  /* 0x0024c000011a7983 */ /* 0x000ee20000300a00 */
[----:B------:R-:W3:Y:S11]  /*2d830*/  LDL.LU.64 R24, [R1+0x24b8] ;  /* 0x0024b80001187983 */ /* 0x000ef60000300a00 */
[----:B------:R-:W-:Y:S09]  /*2d840*/  @!UPT UIADD3 URZ, URZ, URZ, URZ ;  /* 0x0000003f3f3ff290 */ /* 0x000ff2000fffe03f */
[----:B------:R-:W-:Y:S01]  /*2d850*/  STL.64 [R1+0x8e0], R20 ;  /* 0x0008e01401007387 */ /* 0x000fe20000100a00 */
[----:B------:R0:W-:Y:S02]  /*2d860*/  STL.64 [R1+0x8e8], R22 ;  /* 0x0008e81601007387 */ /* 0x0001e40000100a00 */
[----:B------:R1:W-:Y:S02]  /*2d870*/  STL.64 [R1+0x2388], R6 ;  /* 0x0023880601007387 */ /* 0x0003e40000100a00 */
[----:B------:R-:W2:Y:S01]  /*2d880*/  LDL.LU R4, [R1+0x720] ;  /* 0x0007200001047983 */ /* 0x000ea20000300800 */
[----:B------:R-:W2:Y:S01]  /*2d890*/  LDL.LU R5, [R1+0x724] ;  /* 0x0007240001057983 */ /* 0x000ea20000300800 */
[----:B0-----:R-:W-:Y:S02]  /*2d8a0*/  IMAD.MOV.U32 R22, RZ, RZ, R2 ;  /* 0x000000ffff167224 */ /* 0x001fe400078e0002 */
[----:B------:R-:W-:Y:S01]  /*2d8b0*/  IMAD.MOV.U32 R23, RZ, RZ, R0 ;  /* 0x000000ffff177224 */ /* 0x000fe200078e0000 */
[----:B-1----:R-:W2:Y:S01]  /*2d8c0*/  LDL.LU R6, [R1+0x728] ;  /* 0x0007280001067983 */ /* 0x002ea20000300800 */
[----:B------:R-:W2:Y:S05]  /*2d8d0*/  LDL.LU R7, [R1+0x72c] ;  /* 0x00072c0001077983 */ /* 0x000eaa0000300800 */
[C---:B---3--:R-:W-:Y:S01]  /*2d8e0*/  HMMA.16816.F32 R20, R24.reuse, R22, R16 ;  /* 0x000000161814723c */ /* 0x048fe20000001810 */
[----:B------:R-:W2:Y:S11]  /*2d8f0*/  LDL.LU.64 R18, [R1+0x24b0] ;  /* 0x0024b00001127983 */ /* 0x000eb60000300a00 */
[----:B------:R-:W-:Y:S11]  /*2d900*/  @!UPT UIADD3 URZ, URZ, URZ, URZ ;  /* 0x0000003f3f3ff290 */ /* 0x000ff6000fffe03f */
[----:B------:R0:W-:Y:S01]  /*2d910*/  STL.64 [R1+0x800], R20 ;  /* 0x0008001401007387 */ /* 0x0001e20000100a00 */
[----:B------:R1:W-:Y:S03]  /*2d920*/  STL.64 [R1+0x808], R22 ;  /* 0x0008081601007387 */ /* 0x0003e60000100a00 */
[----:B0-----:R-:W3:Y:S01]  /*2d930*/  LDL.LU R20, [R1+0x120] ;  /* 0x0001200001147983 */ /* 0x001ee20000300800 */
[----:B------:R-:W3:Y:S02]  /*2d940*/  LDL.LU R21, [R1+0x124] ;  /* 0x0001240001157983 */ /* 0x000ee40000300800 */
[----:B-1----:R-:W3:Y:S02]  /*2d950*/  LDL.LU R22, [R1+0x128] ;  /* 0x0001280001167983 */ /* 0x002ee40000300800 */
[----:B------:R-:W3:Y:S01]  /*2d960*/  LDL.LU R23, [R1+0x12c] ;  /* 0x00012c0001177983 */ /* 0x000ee20000300800 */
[C---:B--2---:R-:W-:Y:S01]  /*2d970*/  HMMA.16816.F32 R16, R24.reuse, R18, R12 ;  /* 0x000000121810723c */ /* 0x044fe2000000180c */
[----:B------:R-:W2:Y:S01]  /*2d980*/  LDL.LU.64 R14, [R1+0x24a8] ;  /* 0x0024a800010e7983 */ /* 0x000ea20000300a00 */
[----:B------:R-:W2:Y:S11]  /*2d990*/  LDL.LU.64 R12, [R1+0x24a0] ;  /* 0x0024a000010c7983 */ /* 0x000eb60000300a00 */
[----:B------:R-:W-:Y:S10]  /*2d9a0*/  @!UPT UIADD3 URZ, URZ, URZ, URZ ;  /* 0x0000003f3f3ff290 */ /* 0x000ff4000fffe03f */
        /* <DEDUP_REMOVED lines=73> */
[----:B------:R-:W3:Y:S01]  /*2de40*/  LDL.LU R17, [R1+0x23a0] ;  /* 0x0023a00001117983 */ /* 0x000ee20000300800 */
[C---:B--2---:R-:W-:Y:S11]  /*2de50*/  HMMA.16816.F32 R12, R24.reuse, R18, R12 ;  /* 0x00000012180c723c */ /* 0x044ff6000000180c */
[----:B------:R-:W-:Y:S11]  /*2de60*/  @!UPT UIADD3 URZ, URZ, URZ, URZ ;  /* 0x0000003f3f3ff290 */ /* 0x000ff6000fffe03f */
[----:B------:R-:W-:Y:S01]  /*2de70*/  @!UPT UIADD3 URZ, URZ, URZ, URZ ;  /* 0x0000003f3f3ff290 */ /* 0x000fe2000fffe03f */
[----:B------:R-:W-:Y:S01]  /*2de80*/  STL.64 [R1+0x740], R12 ;  /* 0x0007400c01007387 */ /* 0x000fe20000100a00 */
[----:B------:R0:W-:Y:S03]  /*2de90*/  STL.64 [R1+0x748], R14 ;  /* 0x0007480e01007387 */ /* 0x0001e60000100a00 */
[----:B0-----:R-:W4:Y:S01]  /*2dea0*/  LDL.LU.64 R14, [R1+0x2398] ;  /* 0x00239800010e7983 */ /* 0x001f220000300a00 */
[----:B------:R0:W-:Y:S03]  /*2deb0*/  STL.64 [R1+0x2370], R18 ;  /* 0x0023701201007387 */ /* 0x0001e60000100a00 */
[----:B0-----:R-:W2:Y:S01]  /*2dec0*/  LDL.64 R18, [R1+0xa8] ;  /* 0x0000a80001127983 */ /* 0x001ea20000100a00 */
[C---:B----4-:R-:W-:Y:S03]  /*2ded0*/  HMMA.16816.F32 R8, R24.reuse, R14, R8 ;  /* 0x0000000e1808723c */ /* 0x050fe60000001808 */
[----:B--2---:R0:W-:Y:S04]  /*2dee0*/  STL.64 [R1+0x2380], R18 ;  /* 0x0023801201007387 */ /* 0x0041e80000100a00 */
[----:B0-----:R-:W2:Y:S11]  /*2def0*/  LDL.64 R18, [R1+0xb8] ;  /* 0x0000b80001127983 */ /* 0x001eb60000100a00 */
[----:B------:R-:W-:Y:S05]  /*2df00*/  @!UPT UIADD3 URZ, URZ, URZ, URZ ;  /* 0x0000003f3f3ff290 */ /* 0x000fea000fffe03f */
[----:B------:R-:W-:Y:S02]  /*2df10*/  STL.64 [R1+0x730], R8 ;  /* 0x0007300801007387 */ /* 0x000fe40000100a00 */
[----:B------:R0:W-:Y:S02]  /*2df20*/  STL.64 [R1+0x738], R10 ;  /* 0x0007380a01007387 */ /* 0x0001e40000100a00 */
[----:B0-----:R-:W4:Y:S01]  /*2df30*/  LDL.LU.64 R10, [R1+0x2390] ;  /* 0x00239000010a7983 */ /* 0x001f220000300a00 */
[----:B------:R0:W-:Y:S03]  /*2df40*/  STL.64 [R1+0x22c0], R14 ;  /* 0x0022c00e01007387 */ /* 0x0001e60000100a00 */
[----:B0-----:R-:W2:Y:S01]  /*2df50*/  LDL.64 R14, [R1+0x88] ;  /* 0x00008800010e7983 */ /* 0x001ea20000100a00 */
[C---:B----4-:R-:W-:Y:S03]  /*2df60*/  HMMA.16816.F32 R4, R24.reuse, R10, R4 ;  /* 0x0000000a1804723c */ /* 0x050fe60000001804 */
[----:B--2---:R0:W-:Y:S01]  /*2df70*/  STL.64 [R1+0x2378], R14 ;  /* 0x0023780e01007387 */ /* 0x0041e20000100a00 */
[----:B------:R-:W2:Y:S02]  /*2df80*/  LDL.LU R12, [R1+0xbb0] ;  /* 0x000bb000010c7983 */ /* 0x000ea40000300800 */
[----:B------:R-:W2:Y:S01]  /*2df90*/  LDL.LU R13, [R1+0xbb4] ;  /* 0x000bb400010d7983 */ /* 0x000ea20000300800 */
[----:B0-----:R-:W2:Y:S01]  /*2dfa0*/  LDL.LU R14, [R1+0xbb8] ;  /* 0x000bb800010e7983 */ /* 0x001ea20000300800 */
[----:B------:R-:W2:Y:S11]  /*2dfb0*/  LDL.LU R15, [R1+0xbbc] ;  /* 0x000bbc00010f7983 */ /* 0x000eb60000300800 */
[----:B------:R-:W-:Y:S04]  /*2dfc0*/  @!UPT UIADD3 URZ, URZ, URZ, URZ ;  /* 0x0000003f3f3ff290 */ /* 0x000fe8000fffe03f */
[----:B------:R-:W-:Y:S02]  /*2dfd0*/  STL.64 [R1+0x720], R4 ;  /* 0x0007200401007387 */ /* 0x000fe40000100a00 */
[----:B------:R0:W-:Y:S02]  /*2dfe0*/  STL.64 [R1+0x728], R6 ;  /* 0x0007280601007387 */ /* 0x0001e40000100a00 */
[----:B0-----:R-:W3:Y:S01]  /*2dff0*/  LDL.LU.64 R6, [R1+0x2388] ;  /* 0x0023880001067983 */ /* 0x001ee20000300a00 */
[----:B------:R0:W-:Y:S02]  /*2e000*/  STL.64 [R1+0x22f0], R10 ;  /* 0x0022f00a01007387 */ /* 0x0001e40000100a00 */
[----:B------:R-:W4:Y:S02]  /*2e010*/  LDL.LU R8, [R1+0xb90] ;  /* 0x000b900001087983 */ /* 0x000f240000300800 */
[----:B------:R-:W4:Y:S01]  /*2e020*/  LDL.LU R9, [R1+0xb94] ;  /* 0x000b940001097983 */ /* 0x000f220000300800 */
[----:B0-----:R-:W4:Y:S01]  /*2e030*/  LDL.LU R10, [R1+0xb98] ;  /* 0x000b9800010a7983 */ /* 0x001f220000300800 */
[----:B------:R-:W4:Y:S01]  /*2e040*/  LDL.LU R11, [R1+0xb9c] ;  /* 0x000b9c00010b7983 */ /* 0x000f220000300800 */
[----:B---3--:R-:W-:Y:S02]  /*2e050*/  HMMA.16816.F32 R20, R24, R6, R20 ;  /* 0x000000061814723c */ /* 0x008fe40000001814 */
[----:B------:R0:W-:Y:S01]  /*2e060*/  STL [R1+0x228c], R6 ;  /* 0x00228c0601007387 */ /* 0x0001e20000100800 */
[----:B------:R1:W-:Y:S03]  /*2e070*/  STL [R1+0x2288], R7 ;  /* 0x0022880701007387 */ /* 0x0003e60000100800 */
[----:B------:R-:W3:Y:S11]  /*2e080*/  LDSM.16.MT88.4 R24, [R17+0xa180] ;  /* 0x00a180001118783b */ /* 0x000ef60000004200 */
[----:B------:R-:W-:Y:S06]  /*2e090*/  @!UPT UIADD3 URZ, URZ, URZ, URZ ;  /* 0x0000003f3f3ff290 */ /* 0x000fec000fffe03f */
[----:B------:R-:W-:Y:S01]  /*2e0a0*/  STL.64 [R1+0x120], R20 ;  /* 0x0001201401007387 */ /* 0x000fe20000100a00 */
[----:B------:R-:W-:Y:S02]  /*2e0b0*/  STL.64 [R1+0x128], R22 ;  /* 0x0001281601007387 */ /* 0x000fe40000100a00 */
[----:B------:R-:W2:Y:S02]  /*2e0c0*/  LDL.LU R4, [R1+0xbc0] ;  /* 0x000bc00001047983 */ /* 0x000ea40000300800 */
[----:B------:R-:W2:Y:S01]  /*2e0d0*/  LDL.LU R5, [R1+0xbc4] ;  /* 0x000bc40001057983 */ /* 0x000ea20000300800 */
[----:B0-----:R-:W2:Y:S01]  /*2e0e0*/  LDL.LU R6, [R1+0xbc8] ;  /* 0x000bc80001067983 */ /* 0x001ea20000300800 */
[----:B-1----:R-:W2:Y:S03]  /*2e0f0*/  LDL.LU R7, [R1+0xbcc] ;  /* 0x000bcc0001077983 */ /* 0x002ea60000300800 */
[----:B------:R-:W2:Y:S01]  /*2e100*/  LDSM.16.MT88.4 R20, [R17+0xa100] ;  /* 0x00a100001114783b */ /* 0x000ea20000004200 */
[----:B------:R-:W-:-:S03]  /*2e110*/  IMAD.MOV.U32 R3, RZ, RZ, R19 ;  /* 0x000000ffff037224 */ /* 0x000fc600078e0013 */
[----:B---3--:R0:W-:Y:S01]  /*2e120*/  STL.64 [R1+0x2280], R26 ;  /* 0x0022801a01007387 */ /* 0x0081e20000100a00 */
[----:B------:R-:W-:Y:S03]  /*2e130*/  STL.64 [R1+0x2278], R24 ;  /* 0x0022781801007387 */ /* 0x000fe60000100a00 */
[----:B0-----:R-:W3:Y:S01]  /*2e140*/  LDL.64 R26, [R1+0x98] ;  /* 0x00009800011a7983 */ /* 0x001ee20000100a00 */
[C---:B--2---:R-:W-:Y:S11]  /*2e150*/  HMMA.16816.F32 R4, R20.reuse, R18, R4 ;  /* 0x000000121404723c */ /* 0x044ff60000001804 */
[----:B------:R-:W-:Y:S11]  /*2e160*/  @!UPT UIADD3 URZ, URZ, URZ, URZ ;  /* 0x0000003f3f3ff290 */ /* 0x000ff6000fffe03f */
[----:B------:R-:W-:Y:S01]  /*2e170*/  @!UPT UIADD3 URZ, URZ, URZ, URZ ;  /* 0x0000003f3f3ff290 */ /* 0x000fe2000fffe03f */
[----:B------:R0:W-:Y:S01]  /*2e180*/  STL.64 [R1+0xbc0], R4 ;  /* 0x000bc00401007387 */ /* 0x0001e20000100a00 */
[----:B------:R-:W-:Y:S02]  /*2e190*/  STL.64 [R1+0xbc8], R6 ;  /* 0x000bc80601007387 */ /* 0x000fe40000100a00 */
[----:B0-----:R-:W-:Y:S02]  /*2e1a0*/  IMAD.MOV.U32 R4, RZ, RZ, R18 ;  /* 0x000000ffff047224 */ /* 0x001fe400078e0012 */
[----:B------:R-:W2:Y:S01]  /*2e1b0*/  LDL.LU.64 R18, [R1+0x2380] ;  /* 0x0023800001127983 */ /* 0x000ea20000300a00 */
[----:B------:R-:W-:Y:S02]  /*2e1c0*/  STL [R1+0x2294], R3 ;  /* 0x0022940301007387 */ /* 0x000fe40000100800 */
[----:B------:R0:W-:Y:S02]  /*2e1d0*/  STL [R1+0x2290], R4 ;  /* 0x0022900401007387 */ /* 0x0001e40000100800 */
[----:B0-----:R-:W3:Y:S01]  /*2e1e0*/  LDL.LU R4, [R1+0xba0] ;  /* 0x000ba00001047983 */ /* 0x001ee20000300800 */
[----:B------:R-:W3:Y:S02]  /*2e1f0*/  LDL.LU R5, [R1+0xba4] ;  /* 0x000ba40001057983 */ /* 0x000ee40000300800 */
[----:B------:R-:W3:Y:S02]  /*2e200*/  LDL.LU R6, [R1+0xba8] ;  /* 0x000ba80001067983 */ /* 0x000ee40000300800 */
[----:B------:R-:W3:Y:S01]  /*2e210*/  LDL.LU R7, [R1+0xbac] ;  /* 0x000bac0001077983 */ /* 0x000ee20000300800 */
[C---:B--2---:R-:W-:Y:S11]  /*2e220*/  HMMA.16816.F32 R12, R20.reuse, R18, R12 ;  /* 0x00000012140c723c */ /* 0x044ff6000000180c */
[----:B------:R-:W-:Y:S11]  /*2e230*/  @!UPT UIADD3 URZ, URZ, URZ, URZ ;  /* 0x0000003f3f3ff290 */ /* 0x000ff6000fffe03f */
[----:B------:R-:W-:Y:S01]  /*2e240*/  @!UPT UIADD3 URZ, URZ, URZ, URZ ;  /* 0x0000003f3f3ff290 */ /* 0x000fe2000fffe03f */
[----:B------:R-:W-:Y:S01]  /*2e250*/  STL.64 [R1+0xbb0], R12 ;  /* 0x000bb00c01007387 */ /* 0x000fe20000100a00 */
[----:B------:R0:W-:Y:S03]  /*2e260*/  STL.64 [R1+0xbb8], R14 ;  /* 0x000bb80e01007387 */ /* 0x0001e60000100a00 */
[----:B0-----:R-:W4:Y:S01]  /*2e270*/  LDL.LU.64 R14, [R1+0x2378] ;  /* 0x00237800010e7983 */ /* 0x001f220000300a00 */
[----:B------:R-:W-:Y:S02]  /*2e280*/  IMAD.MOV.U32 R2, RZ, RZ, R18 ;  /* 0x000000ffff027224 */ /* 0x000fe400078e0012 */
[----:B------:R-:W-:Y:S02]  /*2e290*/  IMAD.MOV.U32 R0, RZ, RZ, R19 ;  /* 0x000000ffff007224 */ /* 0x000fe400078e0013 */
[----:B------:R-:W2:Y:S01]  /*2e2a0*/  LDL.LU.64 R18, [R1+0x2370] ;  /* 0x0023700001127983 */ /* 0x000ea20000300a00 */
[----:B---3--:R-:W-:Y:S02]  /*2e2b0*/  HMMA.16816.F32 R4, R20, R26, R4 ;  /* 0x0000001a1404723c */ /* 0x008fe40000001804 */
[----:B------:R-:W-:Y:S02]  /*2e2c0*/  STL [R1+0x229c], R0 ;  /* 0x00229c0001007387 */ /* 0x000fe40000100800 */
[----:B------:R-:W-:Y:S11]  /*2e2d0*/  STL [R1+0x2298], R2 ;  /* 0x0022980201007387 */ /* 0x000ff60000100800 */
[----:B------:R-:W-:Y:S08]  /*2e2e0*/  @!UPT UIADD3 URZ, URZ, URZ, URZ ;  /* 0x0000003f3f3ff290 */ /* 0x000ff0000fffe03f */
[----:B------:R0:W-:Y:S01]  /*2e2f0*/  STL.64 [R1+0xba0], R4 ;  /* 0x000ba00401007387 */ /* 0x0001e20000100a00 */
[----:B------:R-:W-:Y:S02]  /*2e300*/  STL.64 [R1+0xba8], R6 ;  /* 0x000ba80601007387 */ /* 0x000fe40000100a00 */
[----:B0-----:R-:W-:-:S05]  /*2e310*/  IMAD.MOV.U32 R5, RZ, RZ, R27 ;  /* 0x000000ffff057224 */ /* 0x001fca00078e001b */
[----:B------:R4:W-:Y:S01]  /*2e320*/  STL [R1+0x22a4], R5 ;  /* 0x0022a40501007387 */ /* 0x0009e20000100800 */
[----:B------:R-:W-:-:S05]  /*2e330*/  IMAD.MOV.U32 R16, RZ, RZ, R26 ;  /* 0x000000ffff107224 */ /* 0x000fca00078e001a */
[----:B------:R0:W-:Y:S01]  /*2e340*/  STL [R1+0x22a0], R16 ;  /* 0x0022a01001007387 */ /* 0x0001e20000100800 */
[C---:B----4-:R-:W-:Y:S01]  /*2e350*/  HMMA.16816.F32 R4, R20.reuse, R14, R8 ;  /* 0x0000000e1404723c */ /* 0x050fe20000001808 */
[----:B------:R-:W-:Y:S02]  /*2e360*/  IMAD.MOV.U32 R17, RZ, RZ, R15 ;  /* 0x000000ffff117224 */ /* 0x000fe400078e000f */
[----:B------:R-:W-:Y:S11]  /*2e370*/  IMAD.MOV.U32 R24, RZ, RZ, R14 ;  /* 0x000000ffff187224 */ /* 0x000ff600078e000e */
[----:B------:R-:W-:Y:S09]  /*2e380*/  @!UPT UIADD3 URZ, URZ, URZ, URZ ;  /* 0x0000003f3f3ff290 */ /* 0x000ff2000fffe03f */
[----:B------:R-:W-:Y:S01]  /*2e390*/  STL.64 [R1+0xb90], R4 ;  /* 0x000b900401007387 */ /* 0x000fe20000100a00 */
[----:B------:R-:W-:Y:S02]  /*2e3a0*/  STL.64 [R1+0xb98], R6 ;  /* 0x000b980601007387 */ /* 0x000fe40000100a00 */
[----:B--2---:R-:W-:Y:S02]  /*2e3b0*/  STL.64 [R1+0x2310], R18 ;  /* 0x0023101201007387 */ /* 0x004fe40000100a00 */
[----:B------:R1:W-:Y:S01]  /*2e3c0*/  STL [R1+0x2308], R17 ;  /* 0x0023081101007387 */ /* 0x0003e20000100800 */
[----:B------:R-:W2:Y:S01]  /*2e3d0*/  LDL.LU R12, [R1+0xb00] ;  /* 0x000b0000010c7983 */ /* 0x000ea20000300800 */
[----:B------:R-:W2:Y:S02]  /*2e3e0*/  LDL.LU R13, [R1+0xb04] ;  /* 0x000b0400010d7983 */ /* 0x000ea40000300800 */
[----:B------:R-:W3:Y:S02]  /*2e3f0*/  LDL.LU R14, [R1+0xb08] ;  /* 0x000b0800010e7983 */ /* 0x000ee40000300800 */
[----:B------:R-:W3:Y:S01]  /*2e400*/  LDL.LU R15, [R1+0xb0c] ;  /* 0x000b0c00010f7983 */ /* 0x000ee20000300800 */
[----:B------:R-:W4:Y:S01]  /*2e410*/  LDL.LU R8, [R1+0xb20] ;  /* 0x000b200001087983 */ /* 0x000f220000300800 */
[----:B------:R-:W4:Y:S02]  /*2e420*/  LDL.LU R9, [R1+0xb24] ;  /* 0x000b240001097983 */ /* 0x000f240000300800 */
[----:B------:R-:W2:Y:S02]  /*2e430*/  LDL.LU R10, [R1+0xb28] ;  /* 0x000b2800010a7983 */ /* 0x000ea40000300800 */
[----:B------:R-:W2:Y:S01]  /*2e440*/  LDL.LU R11, [R1+0xb2c] ;  /* 0x000b2c00010b7983 */ /* 0x000ea20000300800 */
[----:B0-----:R-:W2:Y:S01]  /*2e450*/  LDL.LU R16, [R1+0xb30] ;  /* 0x000b300001107983 */ /* 0x001ea20000300800 */
[----:B-1----:R-:W2:Y:S02]  /*2e460*/  LDL.LU R17, [R1+0xb34] ;  /* 0x000b340001117983 */ /* 0x002ea40000300800 */
[----:B------:R-:W2:Y:S02]  /*2e470*/  LDL.LU R18, [R1+0xb38] ;  /* 0x000b380001127983 */ /* 0x000ea40000300800 */
[----:B------:R-:W2:Y:S01]  /*2e480*/  LDL.LU R19, [R1+0xb3c] ;  /* 0x000b3c0001137983 */ /* 0x000ea20000300800 */
[----:B------:R-:W2:Y:S01]  /*2e490*/  LDL.LU R4, [R1+0xb60] ;  /* 0x000b600001047983 */ /* 0x000ea20000300800 */
[----:B------:R-:W2:Y:S02]  /*2e4a0*/  LDL.LU R5, [R1+0xb64] ;  /* 0x000b640001057983 */ /* 0x000ea40000300800 */
[----:B------:R-:W2:Y:S02]  /*2e4b0*/  LDL.LU R6, [R1+0xb68] ;  /* 0x000b680001067983 */ /* 0x000ea40000300800 */
[----:B------:R-:W2:Y:S02]  /*2e4c0*/  LDL.LU R7, [R1+0xb6c] ;  /* 0x000b6c0001077983 */ /* 0x000ea40000300800 */
[----:B--2---:R0:W-:Y:S01]  /*2e4d0*/  STL.64 [R1+0x2358], R6 ;  /* 0x0023580601007387 */ /* 0x0041e20000100a00 */
[----:B------:R-:W-:Y:S03]  /*2e4e0*/  STL.64 [R1+0x2350], R4 ;  /* 0x0023500401007387 */ /* 0x000fe60000100a00 */
[----:B0-----:R-:W2:Y:S04]  /*2e4f0*/  LDL.64 R6, [R1+0x68] ;  /* 0x0000680001067983 */ /* 0x001ea80000100a00 */
[----:B--2---:R0:W-:Y:S04]  /*2e500*/  STL.64 [R1+0x2368], R6 ;  /* 0x0023680601007387 */ /* 0x0041e80000100a00 */
[----:B0-----:R-:W2:Y:S01]  /*2e510*/  LDL.64 R6, [R1+0x78] ;  /* 0x0000780001067983 */ /* 0x001ea20000100a00 */
[----:B------:R0:W-:Y:S02]  /*2e520*/  STL.64 [R1+0x2320], R18 ;  /* 0x0023201201007387 */ /* 0x0001e40000100a00 */
[----:B------:R-:W-:Y:S01]  /*2e530*/  STL.64 [R1+0x2318], R16 ;  /* 0x0023181001007387 */ /* 0x000fe20000100a00 */
[----:B0-----:R-:W2:Y:S04]  /*2e540*/  LDL.64 R18, [R1+0x38] ;  /* 0x0000380001127983 */ /* 0x001ea80000100a00 */
[----:B--2---:R0:W-:Y:S04]  /*2e550*/  STL.64 [R1+0x2330], R18 ;  /* 0x0023301201007387 */ /* 0x0041e80000100a00 */
[----:B0-----:R-:W2:Y:S04]  /*2e560*/  LDL.64 R18, [R1+0x48] ;  /* 0x0000480001127983 */ /* 0x001ea80000100a00 */
[----:B--2---:R0:W-:Y:S04]  /*2e570*/  STL.64 [R1+0x2348], R18 ;  /* 0x0023481201007387 */ /* 0x0041e80000100a00 */
[----:B0-----:R-:W2:Y:S04]  /*2e580*/  LDL.64 R18, [R1+0x58] ;  /* 0x0000580001127983 */ /* 0x001ea80000100a00 */
[----:B--2---:R0:W-:Y:S01]  /*2e590*/  STL.64 [R1+0x2360], R18 ;  /* 0x0023601201007387 */ /* 0x0041e20000100a00 */
[----:B------:R-:W2:Y:S02]  /*2e5a0*/  LDL.LU R16, [R1+0xb70] ;  /* 0x000b700001107983 */ /* 0x000ea40000300800 */
[----:B------:R-:W2:Y:S01]  /*2e5b0*/  LDL.LU R17, [R1+0xb74] ;  /* 0x000b740001117983 */ /* 0x000ea20000300800 */
[----:B0-----:R-:W2:Y:S01]  /*2e5c0*/  LDL.LU R18, [R1+0xb78] ;  /* 0x000b780001127983 */ /* 0x001ea20000300800 */
[----:B------:R-:W2:Y:S02]  /*2e5d0*/  LDL.LU R19, [R1+0xb7c] ;  /* 0x000b7c0001137983 */ /* 0x000ea40000300800 */
[----:B------:R0:W-:Y:S02]  /*2e5e0*/  STL.64 [R1+0x2300], R10 ;  /* 0x0023000a01007387 */ /* 0x0001e40000100a00 */
[----:B----4-:R1:W-:Y:S01]  /*2e5f0*/  STL.64 [R1+0x22f8], R8 ;  /* 0x0022f80801007387 */ /* 0x0103e20000100a00 */
[----:B0-----:R-:W4:Y:S04]  /*2e600*/  LDL.64 R10, [R1+0x28] ;  /* 0x00002800010a7983 */ /* 0x001f280000100a00 */
[----:B----4-:R0:W-:Y:S01]  /*2e610*/  STL.64 [R1+0x2328], R10 ;  /* 0x0023280a01007387 */ /* 0x0101e20000100a00 */
[----:B-1----:R-:W4:Y:S02]  /*2e620*/  LDL.LU R8, [R1+0xb40] ;  /* 0x000b400001087983 */ /* 0x002f240000300800 */
[----:B------:R-:W4:Y:S01]  /*2e630*/  LDL.LU R9, [R1+0xb44] ;  /* 0x000b440001097983 */ /* 0x000f220000300800 */
[----:B0-----:R-:W2:Y:S01]  /*2e640*/  LDL.LU R10, [R1+0xb48] ;  /* 0x000b4800010a7983 */ /* 0x001ea20000300800 */
[----:B------:R-:W2:Y:S03]  /*2e650*/  LDL.LU R11, [R1+0xb4c] ;  /* 0x000b4c00010b7983 */ /* 0x000ea60000300800 */
[----:B--2---:R-:W-:Y:S01]  /*2e660*/  STL.64 [R1+0x2340], R10 ;  /* 0x0023400a01007387 */ /* 0x004fe20000100a00 */
[----:B----4-:R0:W-:Y:S03]  /*2e670*/  STL.64 [R1+0x2338], R8 ;  /* 0x0023380801007387 */ /* 0x0101e60000100a00 */
[----:B0-----:R-:W2:Y:S01]  /*2e680*/  LDL.LU R8, [R1+0xb50] ;  /* 0x000b500001087983 */ /* 0x001ea20000300800 */
[----:B------:R-:W2:Y:S02]  /*2e690*/  LDL.LU R9, [R1+0xb54] ;  /* 0x000b540001097983 */ /* 0x000ea40000300800 */
[----:B------:R-:W2:Y:S02]  /*2e6a0*/  LDL.LU R10, [R1+0xb58] ;  /* 0x000b5800010a7983 */ /* 0x000ea40000300800 */
[----:B------:R-:W2:Y:S01]  /*2e6b0*/  LDL.LU R11, [R1+0xb5c] ;  /* 0x000b5c00010b7983 */ /* 0x000ea20000300800 */
[----:B---3--:R0:W-:Y:S01]  /*2e6c0*/  STL.64 [R1+0x22d0], R14 ;  /* 0x0022d00e01007387 */ /* 0x0081e20000100a00 */
[----:B------:R-:W-:Y:S03]  /*2e6d0*/  STL.64 [R1+0x22c8], R12 ;  /* 0x0022c80c01007387 */ /* 0x000fe60000100a00 */
[----:B0-----:R-:W3:Y:S04]  /*2e6e0*/  LDL.64 R14, [R1+0x8] ;  /* 0x00000800010e7983 */ /* 0x001ee80000100a00 */
[----:B---3--:R0:W-:Y:S04]  /*2e6f0*/  STL.64 [R1+0x22e8], R14 ;  /* 0x0022e80e01007387 */ /* 0x0081e80000100a00 */
[----:B0-----:R-:W3:Y:S01]  /*2e700*/  LDL.64 R14, [R1+0x18] ;  /* 0x00001800010e7983 */ /* 0x001ee20000100a00 */
[----:B------:R0:W-:Y:S03]  /*2e710*/  STL [R1+0x22a8], R24 ;  /* 0x0022a81801007387 */ /* 0x0001e60000100800 */
        /* <DEDUP_REMOVED lines=8> */
[----:B------:R1:W-:Y:S02]  /*2e7a0*/  STL.64 [R1+0xb88], R26 ;  /* 0x000b881a01007387 */ /* 0x0003e40000100a00 */
[----:B0-----:R-:W-:Y:S02]  /*2e7b0*/  IMAD.MOV.U32 R25, RZ, RZ, R7 ;  /* 0x000000ffff197224 */ /* 0x001fe400078e0007 */
[----:B-1----:R-:W-:Y:S02]  /*2e7c0*/  IMAD.MOV.U32 R26, RZ, RZ, R6 ;  /* 0x000000ffff1a7224 */ /* 0x002fe400078e0006 */
[----:B------:R-:W4:Y:S02]  /*2e7d0*/  LDL.LU.64 R6, [R1+0x2368] ;  /* 0x0023680001067983 */ /* 0x000f240000300a00 */
[----:B----4-:R-:W-:Y:S01]  /*2e7e0*/  HMMA.16816.F32 R16, R20, R6, R16 ;  /* 0x000000061410723c */ /* 0x010fe20000001810 */
[----:B------:R-:W-:-:S02]  /*2e7f0*/  IMAD.MOV.U32 R28, RZ, RZ, R6 ;  /* 0x000000ffff1c7224 */ /* 0x000fc400078e0006 */
[----:B------:R-:W-:Y:S11]  /*2e800*/  IMAD.MOV.U32 R27, RZ, RZ, R7 ;  /* 0x000000ffff1b7224 */ /* 0x000ff600078e0007 */
[----:B------:R-:W-:Y:S09]  /*2e810*/  @!UPT UIADD3 URZ, URZ, URZ, URZ ;  /* 0x0000003f3f3ff290 */ /* 0x000ff2000fffe03f */
[----:B------:R-:W-:Y:S01]  /*2e820*/  STL.64 [R1+0xb70], R16 ;  /* 0x000b701001007387 */ /* 0x000fe20000100a00 */
[----:B------:R0:W-:Y:S03]  /*2e830*/  STL.64 [R1+0xb78], R18 ;  /* 0x000b781201007387 */ /* 0x0001e60000100a00 */
[----:B0-----:R-:W4:Y:S01]  /*2e840*/  LDL.LU.64 R18, [R1+0x2360] ;  /* 0x0023600001127983 */ /* 0x001f220000300a00 */
[----:B------:R-:W4:Y:S02]  /*2e850*/  LDL.LU.64 R6, [R1+0x2358] ;  /* 0x0023580001067983 */ /* 0x000f240000300a00 */
[----:B------:R-:W4:Y:S02]  /*2e860*/  LDL.LU.64 R4, [R1+0x2350] ;  /* 0x0023500001047983 */ /* 0x000f240000300a00 */
[----:B------:R-:W-:Y:S01]  /*2e870*/  STL.64 [R1+0x22e0], R26 ;  /* 0x0022e01a01007387 */ /* 0x000fe20000100a00 */
[----:B------:R0:W-:Y:S01]  /*2e880*/  STL [R1+0x22d8], R25 ;  /* 0x0022d81901007387 */ /* 0x0001e20000100800 */
[----:B------:R-:W2:Y:S03]  /*2e890*/  LDL.LU R24, [R1+0xb10] ;  /* 0x000b100001187983 */ /* 0x000ea60000300800 */
[----:B0-----:R-:W2:Y:S01]  /*2e8a0*/  LDL.LU R25, [R1+0xb14] ;  /* 0x000b140001197983 */ /* 0x001ea20000300800 */
[----:B------:R-:W2:Y:S02]  /*2e8b0*/  LDL.LU R26, [R1+0xb18] ;  /* 0x000b1800011a7983 */ /* 0x000ea40000300800 */
[----:B------:R-:W2:Y:S01]  /*2e8c0*/  LDL.LU R27, [R1+0xb1c] ;  /* 0x000b1c00011b7983 */ /* 0x000ea20000300800 */
        /* <DEDUP_REMOVED lines=32> */
[----:B------:R-:W4:Y:S02]  /*2ead0*/  LDL.LU R17, [R1+0x2308] ;  /* 0x0023080001117983 */ /* 0x000f240000300800 */
[----:B------:R-:W3:Y:S02]  /*2eae0*/  LDL.LU.64 R10, [R1+0x2300] ;  /* 0x00230000010a7983 */ /* 0x000ee40000300a00 */
[----:B------:R-:W3:Y:S02]  /*2eaf0*/  LDL.LU.64 R8, [R1+0x22f8] ;  /* 0x0022f80001087983 */ /* 0x000ee40000300a00 */
        /* <DEDUP_REMOVED lines=10> */
[----:B---3--:R-:W-:Y:S01]  /*2eba0*/  STL.64 [R1+0x22b8], R10 ;  /* 0x0022b80a01007387 */ /* 0x008fe20000100a00 */
[----:B------:R0:W-:Y:S02]  /*2ebb0*/  STL.64 [R1+0x22b0], R8 ;  /* 0x0022b00801007387 */ /* 0x0001e40000100a00 */
[----:B------:R-:W-:Y:S01]  /*2ebc0*/  IMAD.MOV.U32 R5, RZ, RZ, R15 ;  /* 0x000000ffff057224 */ /* 0x000fe200078e000f */
[----:B0-----:R-:W2:Y:S01]  /*2ebd0*/  LDL.LU R8, [R1+0xaf0] ;  /* 0x000af00001087983 */ /* 0x001ea20000300800 */
[----:B------:R-:W2:Y:S02]  /*2ebe0*/  LDL.LU R9, [R1+0xaf4] ;  /* 0x000af40001097983 */ /* 0x000ea40000300800 */
[----:B------:R-:W2:Y:S02]  /*2ebf0*/  LDL.LU R10, [R1+0xaf8] ;  /* 0x000af800010a7983 */ /* 0x000ea40000300800 */
[----:B------:R-:W2:Y:S11]  /*2ec00*/  LDL.LU R11, [R1+0xafc] ;  /* 0x000afc00010b7983 */ /* 0x000eb60000300800 */
[----:B------:R-:W-:Y:S02]  /*2ec10*/  @!UPT UIADD3 URZ, URZ, URZ, URZ ;  /* 0x0000003f3f3ff290 */ /* 0x000fe4000fffe03f */
[----:B------:R0:W-:Y:S01]  /*2ec20*/  STL.64 [R1+0xb10], R24 ;  /* 0x000b101801007387 */ /* 0x0001e20000100a00 */
[----:B------:R1:W-:Y:S02]  /*2ec30*/  STL.64 [R1+0xb18], R26 ;  /* 0x000b181a01007387 */ /* 0x0003e40000100a00 */
[----:B0-----:R-:W-:Y:S01]  /*2ec40*/  IMAD.MOV.U32 R24, RZ, RZ, R14 ;  /* 0x000000ffff187224 */ /* 0x001fe200078e000e */
[----:B-1----:R-:W3:Y:S01]  /*2ec50*/  LDL.LU.64 R26, [R1+0x22e0] ;  /* 0x0022e000011a7983 */ /* 0x002ee20000300a00 */
[----:B------:R-:W2:Y:S02]  /*2ec60*/  LDL.LU R25, [R1+0x22d8] ;  /* 0x0022d80001197983 */ /* 0x000ea40000300800 */
[----:B------:R-:W2:Y:S02]  /*2ec70*/  LDL.LU.64 R14, [R1+0x22d0] ;  /* 0x0022d000010e7983 */ /* 0x000ea40000300a00 */
[----:B------:R-:W2:Y:S02]  /*2ec80*/  LDL.LU.64 R12, [R1+0x22c8] ;  /* 0x0022c800010c7983 */ /* 0x000ea40000300a00 */
[C---:B--2---:R-:W-:Y:S11]  /*2ec90*/  HMMA.16816.F32 R12, R20.reuse, R18, R12 ;  /* 0x00000012140c723c */ /* 0x044ff6000000180c */
[----:B------:R-:W-:Y:S11]  /*2eca0*/  @!UPT UIADD3 URZ, URZ, URZ, URZ ;  /* 0x0000003f3f3ff290 */ /* 0x000ff6000fffe03f */
[----:B------:R-:W-:Y:S01]  /*2ecb0*/  @!UPT UIADD3 URZ, URZ, URZ, URZ ;  /* 0x0000003f3f3ff290 */ /* 0x000fe2000fffe03f */
[----:B------:R-:W-:Y:S01]  /*2ecc0*/  STL.64 [R1+0xb00], R12 ;  /* 0x000b000c01007387 */ /* 0x000fe20000100a00 */
[----:B------:R0:W-:Y:S03]  /*2ecd0*/  STL.64 [R1+0xb08], R14 ;  /* 0x000b080e01007387 */ /* 0x0001e60000100a00 */
[----:B0-----:R-:W2:Y:S01]  /*2ece0*/  LDL.LU.64 R14, [R1+0x22c0] ;  /* 0x0022c000010e7983 */ /* 0x001ea20000300a00 */
[----:B------:R-:W-:Y:S01]  /*2ecf0*/  STL.64 [R1+0x21f8], R18 ;  /* 0x0021f81201007387 */ /* 0x000fe20000100a00 */
[C---:B--2---:R-:W-:Y:S11]  /*2ed00*/  HMMA.16816.F32 R8, R20.reuse, R14, R8 ;  /* 0x0000000e1408723c */ /* 0x044ff60000001808 */
[----:B------:R-:W-:Y:S11]  /*2ed10*/  @!UPT UIADD3 URZ, URZ, URZ, URZ ;  /* 0x0000003f3f3ff290 */ /* 0x000ff6000fffe03f */
[----:B------:R-:W-:Y:S01]  /*2ed20*/  @!UPT UIADD3 URZ, URZ, URZ, URZ ;  /* 0x0000003f3f3ff290 */ /* 0x000fe2000fffe03f */
[----:B------:R-:W-:Y:S01]  /*2ed30*/  STL.64 [R1+0xaf0], R8 ;  /* 0x000af00801007387 */ /* 0x000fe20000100a00 */
[----:B------:R0:W-:Y:S03]  /*2ed40*/  STL.64 [R1+0xaf8], R10 ;  /* 0x000af80a01007387 */ /* 0x0001e60000100a00 */
[----:B0-----:R-:W2:Y:S01]  /*2ed50*/  LDL.LU.64 R10, [R1+0x22b8] ;  /* 0x0022b800010a7983 */ /* 0x001ea20000300a00 */
[----:B------:R-:W2:Y:S02]  /*2ed60*/  LDL.LU.64 R8, [R1+0x22b0] ;  /* 0x0022b00001087983 */ /* 0x000ea40000300a00 */
        /* <DEDUP_REMOVED lines=23> */
[----:B------:R-:W-:Y:S01]  /*2eee0*/  STL.64 [R1+0x2198], R14 ;  /* 0x0021980e01007387 */ /* 0x000fe20000100a00 */
[----:B------:R0:W-:Y:S02]  /*2eef0*/  STL.64 [R1+0x2150], R10 ;  /* 0x0021500a01007387 */ /* 0x0001e40000100a00 */
[----:B------:R-:W2:Y:S02]  /*2ef00*/  LDL.LU R8, [R1+0x330] ;  /* 0x0003300001087983 */ /* 0x000ea40000300800 */
[----:B------:R-:W2:Y:S01]  /*2ef10*/  LDL.LU R9, [R1+0x334] ;  /* 0x0003340001097983 */ /* 0x000ea20000300800 */
[----:B0-----:R-:W2:Y:S01]  /*2ef20*/  LDL.LU R10, [R1+0x338] ;  /* 0x00033800010a7983 */ /* 0x001ea20000300800 */
[----:B------:R-:W2:Y:S02]  /*2ef30*/  LDL.LU R11, [R1+0x33c] ;  /* 0x00033c00010b7983 */ /* 0x000ea40000300800 */
[----:B------:R-:W-:Y:S02]  /*2ef40*/  IMAD.MOV.U32 R14, RZ, RZ, R16 ;  /* 0x000000ffff0e7224 */ /* 0x000fe400078e0010 */
        /* <DEDUP_REMOVED lines=23> */
[----:B------:R-:W4:Y:S01]  /*2f0c0*/  LDL.LU R4, [R1+0x2290] ;  /* 0x0022900001047983 */ /* 0x000f220000300800 */
[----:B------:R-:W4:Y:S03]  /*2f0d0*/  LDL.LU R6, [R1+0x228c] ;  /* 0x00228c0001067983 */ /* 0x000f260000300800 */
[----:B------:R0:W-:Y:S01]  /*2f0e0*/  STL.64 [R1+0x21e0], R14 ;  /* 0x0021e00e01007387 */ /* 0x0001e20000100a00 */
[----:B------:R-:W-:Y:S02]  /*2f0f0*/  IMAD.MOV.U32 R18, RZ, RZ, R28 ;  /* 0x000000ffff127224 */ /* 0x000fe400078e001c */
[----:B---3--:R-:W-:Y:S02]  /*2f100*/  IMAD.MOV.U32 R19, RZ, RZ, R27 ;  /* 0x000000ffff137224 */ /* 0x008fe400078e001b */
[----:B0-----:R-:W-:-:S02]  /*2f110*/  IMAD.MOV.U32 R14, RZ, RZ, R7 ;  /* 0x000000ffff0e7224 */ /* 0x001fc400078e0007 */
[----:B------:R-:W-:Y:S01]  /*2f120*/  IMAD.MOV.U32 R15, RZ, RZ, R29 ;  /* 0x000000ffff0f7224 */ /* 0x000fe200078e001d */
[----:B------:R-:W3:Y:S04]  /*2f130*/  LDL.LU R7, [R1+0x2288] ;  /* 0x0022880001077983 */ /* 0x000ee80000300800 */
[----:B------:R-:W-:Y:S04]  /*2f140*/  STL.64 [R1+0x2200], R14 ;  /* 0x0022000e01007387 */ /* 0x000fe80000100a00 */
        /* <DEDUP_REMOVED lines=8> */
[----:B------:R-:W2:Y:S02]  /*2f1d0*/  LDL.LU R13, [R1+0x3b4] ;  /* 0x0003b400010d7983 */ /* 0x000ea40000300800 */
[----:B------:R-:W2:Y:S01]  /*2f1e0*/  LDL.LU R14, [R1+0x3b8] ;  /* 0x0003b800010e7983 */ /* 0x000ea20000300800 */
[----:B------:R-:W2:Y:S01]  /*2f1f0*/  LDL.LU R15, [R1+0x3bc] ;  /* 0x0003bc00010f7983 */ /* 0x000ea20000300800 */
[----:B0-----:R-:W-:-:S02]  /*2f200*/  IMAD.MOV.U32 R18, RZ, RZ, R26 ;  /* 0x000000ffff127224 */ /* 0x001fc400078e001a */
[----:B------:R-:W-:Y:S01]  /*2f210*/  IMAD.MOV.U32 R19, RZ, RZ, R25 ;  /* 0x000000ffff137224 */ /* 0x000fe200078e0019 */
[----:B--2---:R-:W-:Y:S01]  /*2f220*/  STL.64 [R1+0x2218], R14 ;  /* 0x0022180e01007387 */ /* 0x004fe20000100a00 */
[----:B------:R0:W-:Y:S03]  /*2f230*/  STL.64 [R1+0x2210], R12 ;  /* 0x0022100c01007387 */ /* 0x0001e60000100a00 */
[----:B------:R1:W-:Y:S01]  /*2f240*/  STL.64 [R1+0x2220], R18 ;  /* 0x0022201201007387 */ /* 0x0003e20000100a00 */
[----:B0-----:R-:W2:Y:S01]  /*2f250*/  LDL.LU R12, [R1+0x3c0] ;  /* 0x0003c000010c7983 */ /* 0x001ea20000300800 */
[----:B------:R-:W2:Y:S02]  /*2f260*/  LDL.LU R13, [R1+0x3c4] ;  /* 0x0003c400010d7983 */ /* 0x000ea40000300800 */
[----:B------:R-:W2:Y:S02]  /*2f270*/  LDL.LU R14, [R1+0x3c8] ;  /* 0x0003c800010e7983 */ /* 0x000ea40000300800 */
[----:B------:R-:W2:Y:S02]  /*2f280*/  LDL.LU R15, [R1+0x3cc] ;  /* 0x0003cc00010f7983 */ /* 0x000ea40000300800 */
[----:B-1----:R-:W-:-:S02]  /*2f290*/  IMAD.MOV.U32 R18, RZ, RZ, R24 ;  /* 0x000000ffff127224 */ /* 0x002fc400078e0018 */
[----:B----4-:R-:W-:Y:S01]  /*2f2a0*/  IMAD.MOV.U32 R19, RZ, RZ, R17 ;  /* 0x000000ffff137224 */ /* 0x010fe200078e0011 */
[----:B--2---:R-:W-:Y:S01]  /*2f2b0*/  STL.64 [R1+0x2230], R14 ;  /* 0x0022300e01007387 */ /* 0x004fe20000100a00 */
[----:B------:R0:W-:Y:S03]  /*2f2c0*/  STL.64 [R1+0x2228], R12 ;  /* 0x0022280c01007387 */ /* 0x0001e60000100a00 */
[----:B------:R1:W-:Y:S01]  /*2f2d0*/  STL.64 [R1+0x2238], R18 ;  /* 0x0022381201007387 */ /* 0x0003e20000100a00 */
[----:B0-----:R-:W2:Y:S01]  /*2f2e0*/  LDL.LU R12, [R1+0x3d0] ;  /* 0x0003d000010c7983 */ /* 0x001ea20000300800 */
[----:B------:R-:W2:Y:S02]  /*2f2f0*/  LDL.LU R13, [R1+0x3d4] ;  /* 0x0003d400010d7983 */ /* 0x000ea40000300800 */
[----:B------:R-:W4:Y:S02]  /*2f300*/  LDL.LU R14, [R1+0x3d8] ;  /* 0x0003d800010e7983 */ /* 0x000f240000300800 */
[----:B------:R-:W4:Y:S02]  /*2f310*/  LDL.LU R15, [R1+0x3dc] ;  /* 0x0003dc00010f7983 */ /* 0x000f240000300800 */
[----:B-1----:R-:W-:-:S02]  /*2f320*/  IMAD.MOV.U32 R18, RZ, RZ, R16 ;  /* 0x000000ffff127224 */ /* 0x002fc400078e0010 */
[----:B------:R-:W-:Y:S01]  /*2f330*/  IMAD.MOV.U32 R19, RZ, RZ, R5 ;  /* 0x000000ffff137224 */ /* 0x000fe200078e0005 */
[----:B----4-:R-:W-:Y:S01]  /*2f340*/  STL.64 [R1+0x2248], R14 ;  /* 0x0022480e01007387 */ /* 0x010fe20000100a00 */
[----:B--2---:R-:W-:Y:S03]  /*2f350*/  STL.64 [R1+0x2240], R12 ;  /* 0x0022400c01007387 */ /* 0x004fe60000100a00 */
[----:B------:R0:W-:Y:S02]  /*2f360*/  STL.64 [R1+0x2250], R18 ;  /* 0x0022501201007387 */ /* 0x0001e40000100a00 */
[----:B------:R-:W2:Y:S01]  /*2f370*/  LDL.LU R16, [R1+0x3f0] ;  /* 0x0003f00001107983 */ /* 0x000ea20000300800 */
[----:B------:R-:W2:Y:S04]  /*2f380*/  LDL.LU R17, [R1+0x3f4] ;  /* 0x0003f40001117983 */ /* 0x000ea80000300800 */
[----:B0-----:R-:W4:Y:S01]  /*2f390*/  LDL.LU R18, [R1+0x3f8] ;  /* 0x0003f80001127983 */ /* 0x001f220000300800 */
[----:B------:R-:W4:Y:S02]  /*2f3a0*/  LDL.LU R19, [R1+0x3fc] ;  /* 0x0003fc0001137983 */ /* 0x000f240000300800 */
[----:B------:R-:W3:Y:S02]  /*2f3b0*/  LDL.LU R24, [R1+0x520] ;  /* 0x0005200001187983 */ /* 0x000ee40000300800 */
[----:B------:R-:W3:Y:S01]  /*2f3c0*/  LDL.LU R25, [R1+0x524] ;  /* 0x0005240001197983 */ /* 0x000ee20000300800 */
[----:B------:R-:W3:Y:S01]  /*2f3d0*/  LDL.LU R26, [R1+0x528] ;  /* 0x00052800011a7983 */ /* 0x000ee20000300800 */
[----:B------:R-:W3:Y:S03]  /*2f3e0*/  LDL.LU R27, [R1+0x52c] ;  /* 0x00052c00011b7983 */ /* 0x000ee60000300800 */
[----:B----4-:R-:W-:Y:S01]  /*2f3f0*/  STL.64 [R1+0x2260], R18 ;  /* 0x0022601201007387 */ /* 0x010fe20000100a00 */
[----:B--2---:R-:W-:Y:S02]  /*2f400*/  STL.64 [R1+0x2258], R16 ;  /* 0x0022581001007387 */ /* 0x004fe40000100a00 */
[----:B------:R-:W2:Y:S02]  /*2f410*/  LDL.LU R12, [R1+0x3e0] ;  /* 0x0003e000010c7983 */ /* 0x000ea40000300800 */
[----:B------:R-:W2:Y:S01]  /*2f420*/  LDL.LU R13, [R1+0x3e4] ;  /* 0x0003e400010d7983 */ /* 0x000ea20000300800 */
[----:B------:R-:W4:Y:S01]  /*2f430*/  LDL.LU R14, [R1+0x3e8] ;  /* 0x0003e800010e7983 */ /* 0x000f220000300800 */
[----:B------:R-:W4:Y:S03]  /*2f440*/  LDL.LU R15, [R1+0x3ec] ;  /* 0x0003ec00010f7983 */ /* 0x000f260000300800 */
[----:B----4-:R-:W-:Y:S01]  /*2f450*/  STL.64 [R1+0x2270], R14 ;  /* 0x0022700e01007387 */ /* 0x010fe20000100a00 */
[----:B--2---:R0:W-:Y:S03]  /*2f460*/  STL.64 [R1+0x2268], R12 ;  /* 0x0022680c01007387 */ /* 0x0041e60000100a00 */
[----:B0-----:R-:W2:Y:S01]  /*2f470*/  LDL.LU R12, [R1+0x400] ;  /* 0x00040000010c7983 */ /* 0x001ea20000300800 */
[----:B------:R-:W2:Y:S02]  /*2f480*/  LDL.LU R13, [R1+0x404] ;  /* 0x00040400010d7983 */ /* 0x000ea40000300800 */
[----:B------:R-:W2:Y:S02]  /*2f490*/  LDL.LU R14, [R1+0x408] ;  /* 0x00040800010e7983 */ /* 0x000ea40000300800 */
[----:B------:R-:W2:Y:S01]  /*2f4a0*/  LDL.LU R15, [R1+0x40c] ;  /* 0x00040c00010f7983 */ /* 0x000ea20000300800 */
[----:B------:R-:W-:Y:S01]  /*2f4b0*/  STL.64 [R1+0x21c0], R10 ;  /* 0x0021c00a01007387 */ /* 0x000fe20000100a00 */
[----:B------:R0:W-:Y:S03]  /*2f4c0*/  STL.64 [R1+0x21b8], R8 ;  /* 0x0021b80801007387 */ /* 0x0001e60000100a00 */
[----:B0-----:R-:W4:Y:S01]  /*2f4d0*/  LDL.LU R8, [R1+0x380] ;  /* 0x0003800001087983 */ /* 0x001f220000300800 */
[----:B------:R-:W4:Y:S02]  /*2f4e0*/  LDL.LU R9, [R1+0x384] ;  /* 0x0003840001097983 */ /* 0x000f240000300800 */
[----:B------:R-:W2:Y:S02]  /*2f4f0*/  LDL.LU R10, [R1+0x388] ;  /* 0x00038800010a7983 */ /* 0x000ea40000300800 */
[----:B------:R-:W2:Y:S02]  /*2f500*/  LDL.LU R11, [R1+0x38c] ;  /* 0x00038c00010b7983 */ /* 0x000ea40000300800 */
[----:B--2---:R-:W-:Y:S01]  /*2f510*/  STL.64 [R1+0x21d8], R10 ;  /* 0x0021d80a01007387 */ /* 0x004fe20000100a00 */
[----:B----4-:R0:W-:Y:S03]  /*2f520*/  STL.64 [R1+0x21d0], R8 ;  /* 0x0021d00801007387 */ /* 0x0101e60000100a00 */
[----:B0-----:R-:W2:Y:S01]  /*2f530*/  LDL.LU R8, [R1+0x390] ;  /* 0x0003900001087983 */ /* 0x001ea20000300800 */
[----:B------:R-:W2:Y:S02]  /*2f540*/  LDL.LU R9, [R1+0x394] ;  /* 0x0003940001097983 */ /* 0x000ea40000300800 */
[----:B------:R-:W4:Y:S02]  /*2f550*/  LDL.LU R10, [R1+0x398] ;  /* 0x00039800010a7983 */ /* 0x000f240000300800 */
[----:B------:R-:W4:Y:S01]  /*2f560*/  LDL.LU R11, [R1+0x39c] ;  /* 0x00039c00010b7983 */ /* 0x000f220000300800 */
[----:B---3--:R-:W-:Y:S01]  /*2f570*/  HMMA.16816.F32 R20, R20, R6, R24 ;  /* 0x000000061414723c */ /* 0x008fe20000001818 */
[----:B----4-:R-:W-:Y:S01]  /*2f580*/  STL.64 [R1+0x21f0], R10 ;  /* 0x0021f00a01007387 */ /* 0x010fe20000100a00 */
[----:B--2---:R0:W-:Y:S03]  /*2f590*/  STL.64 [R1+0x21e8], R8 ;  /* 0x0021e80801007387 */ /* 0x0041e60000100a00 */
[----:B0-----:R-:W2:Y:S01]  /*2f5a0*/  LDL.LU R8, [R1+0x3a0] ;  /* 0x0003a00001087983 */ /* 0x001ea20000300800 */
[----:B------:R-:W2:Y:S02]  /*2f5b0*/  LDL.LU R9, [R1+0x3a4] ;  /* 0x0003a40001097983 */ /* 0x000ea40000300800 */
[----:B------:R-:W2:Y:S02]  /*2f5c0*/  LDL.LU R10, [R1+0x3a8] ;  /* 0x0003a800010a7983 */ /* 0x000ea40000300800 */
[----:B------:R-:W2:Y:S01]  /*2f5d0*/  LDL.LU R11, [R1+0x3ac] ;  /* 0x0003ac00010b7983 */ /* 0x000ea20000300800 */
[----:B------:R-:W3:Y:S01]  /*2f5e0*/  LDL.LU.64 R26, [R1+0x2280] ;  /* 0x00228000011a7983 */ /* 0x000ee20000300a00 */
[----:B------:R-:W3:Y:S02]  /*2f5f0*/  LDL.LU.64 R24, [R1+0x2278] ;  /* 0x0022780001187983 */ /* 0x000ee40000300a00 */
[----:B------:R-:W-:-:S02]  /*2f600*/  IMAD.MOV.U32 R18, RZ, RZ, R4 ;  /* 0x000000ffff127224 */ /* 0x000fc400078e0004 */
[----:B------:R-:W-:-:S07]  /*2f610*/  IMAD.MOV.U32 R19, RZ, RZ, R3 ;  /* 0x000000ffff137224 */ /* 0x000fce00078e0003 */
[----:B------:R-:W-:Y:S01]  /*2f620*/  STL.64 [R1+0x520], R20 ;  /* 0x0005201401007387 */ /* 0x000fe20000100a00 */
[----:B------:R-:W-:Y:S02]  /*2f630*/  STL.64 [R1+0x528], R22 ;  /* 0x0005281601007387 */ /* 0x000fe40000100a00 */
[----:B------:R0:W-:Y:S02]  /*2f640*/  STL.64 [R1+0x2148], R6 ;  /* 0x0021480601007387 */ /* 0x0001e40000100a00 */
[----:B------:R-:W4:Y:S01]  /*2f650*/  LDL.LU R4, [R1+0x320] ;  /* 0x0003200001047983 */ /* 0x000f220000300800 */
[----:B------:R-:W4:Y:S04]  /*2f660*/  LDL.LU R5, [R1+0x324] ;  /* 0x0003240001057983 */ /* 0x000f280000300800 */
[----:B0-----:R-:W4:Y:S01]  /*2f670*/  LDL.LU R6, [R1+0x328] ;  /* 0x0003280001067983 */ /* 0x001f220000300800 */
[----:B------:R-:W4:Y:S01]  /*2f680*/  LDL.LU R7, [R1+0x32c] ;  /* 0x00032c0001077983 */ /* 0x000f220000300800 */
[----:B---3--:R-:W-:Y:S02]  /*2f690*/  HMMA.16816.F32 R16, R24, R18, R12 ;  /* 0x000000121810723c */ /* 0x008fe4000000180c */
[----:B------:R-:W3:Y:S01]  /*2f6a0*/  LDL.LU.64 R14, [R1+0x2270] ;  /* 0x00227000010e7983 */ /* 0x000ee20000300a00 */
[----:B------:R-:W3:Y:S11]  /*2f6b0*/  LDL.LU.64 R12, [R1+0x2268] ;  /* 0x00226800010c7983 */ /* 0x000ef60000300a00 */
        /* <DEDUP_REMOVED lines=8> */
[----:B------:R-:W3:Y:S11]  /*2f740*/  LDL.LU.64 R18, [R1+0x2250] ;  /* 0x0022500001127983 */ /* 0x000ef60000300a00 */
[----:B------:R-:W-:Y:S11]  /*2f750*/  @!UPT UIADD3 URZ, URZ, URZ, URZ ;  /* 0x0000003f3f3ff290 */ /* 0x000ff6000fffe03f */
[----:B------:R0:W-:Y:S01]  /*2f760*/  STL.64 [R1+0x3f0], R20 ;  /* 0x0003f01401007387 */ /* 0x0001e20000100a00 */
[----:B------:R1:W-:Y:S03]  /*2f770*/  STL.64 [R1+0x3f8], R22 ;  /* 0x0003f81601007387 */ /* 0x0003e60000100a00 */
[----:B0-----:R-:W2:Y:S01]  /*2f780*/  LDL.LU R20, [R1+0xe0] ;  /* 0x0000e00001147983 */ /* 0x001ea20000300800 */
[----:B------:R-:W2:Y:S02]  /*2f790*/  LDL.LU R21, [R1+0xe4] ;  /* 0x0000e40001157983 */ /* 0x000ea40000300800 */
[----:B-1----:R-:W2:Y:S02]  /*2f7a0*/  LDL.LU R22, [R1+0xe8] ;  /* 0x0000e80001167983 */ /* 0x002ea40000300800 */
[----:B------:R-:W2:Y:S01]  /*2f7b0*/  LDL.LU R23, [R1+0xec] ;  /* 0x0000ec0001177983 */ /* 0x000ea20000300800 */
        /* <DEDUP_REMOVED lines=27> */
[C---:B---3--:R-:W-:Y:S03]  /*2f970*/  HMMA.16816.F32 R12, R24.reuse, R14, R8 ;  /* 0x0000000e180c723c */ /* 0x048fe60000001808 */
[----:B------:R-:W3:Y:S01]  /*2f980*/  LDL.LU.64 R10, [R1+0x21f0] ;  /* 0x0021f000010a7983 */ /* 0x000ee20000300a00 */
[----:B------:R-:W3:Y:S11]  /*2f990*/  LDL.LU.64 R8, [R1+0x21e8] ;  /* 0x0021e80001087983 */ /* 0x000ef60000300a00 */
[----:B------:R-:W-:Y:S08]  /*2f9a0*/  @!UPT UIADD3 URZ, URZ, URZ, URZ ;  /* 0x0000003f3f3ff290 */ /* 0x000ff0000fffe03f */
        /* <DEDUP_REMOVED lines=44> */
[----:B0-----:R-:W3:Y:S02]  /*2fc70*/  LDL.LU.64 R14, [R1+0x2158] ;  /* 0x00215800010e7983 */ /* 0x001ee40000300a00 */
[C---:B---3--:R-:W-:Y:S11]  /*2fc80*/  HMMA.16816.F32 R8, R24.reuse, R14, R8 ;  /* 0x0000000e1808723c */ /* 0x048ff60000001808 */
        /* <DEDUP_REMOVED lines=8> */
[----:B0-----:R-:W2:Y:S01]  /*2fd10*/  LDL.64 R14, [R1+0x98] ;  /* 0x00009800010e7983 */ /* 0x001ea20000100a00 */
[----:B----4-:R-:W-:Y:S03]  /*2fd20*/  HMMA.16816.F32 R4, R24, R10, R4 ;  /* 0x0000000a1804723c */ /* 0x010fe60000001804 */
[----:B--2---:R0:W-:Y:S04]  /*2fd30*/  STL.64 [R1+0x2138], R14 ;  /* 0x0021380e01007387 */ /* 0x0041e80000100a00 */
[----:B0-----:R-:W2:Y:S04]  /*2fd40*/  LDL.64 R14, [R1+0xa8] ;  /* 0x0000a800010e7983 */ /* 0x001ea80000100a00 */
[----:B------:R-:W0:Y:S04]  /*2fd50*/  S2R R17, SR_TID.X ;  /* 0x0000000000117919 */ /* 0x000e280000002100 */
[----:B------:R-:W1:Y:S04]  /*2fd60*/  S2R R16, SR_TID.X ;  /* 0x0000000000107919 */ /* 0x000e680000002100 */
[----:B--2---:R2:W-:Y:S04]  /*2fd70*/  STL.64 [R1+0x2140], R14 ;  /* 0x0021400e01007387 */ /* 0x0045e80000100a00 */
[----:B--2---:R-:W2:Y:S01]  /*2fd80*/  LDL.64 R14, [R1+0xb8] ;  /* 0x0000b800010e7983 */ /* 0x004ea20000100a00 */
[----:B------:R-:W-:Y:S02]  /*2fd90*/  STL.64 [R1+0x320], R4 ;  /* 0x0003200401007387 */ /* 0x000fe40000100a00 */
[----:B------:R3:W-:Y:S02]  /*2fda0*/  STL.64 [R1+0x328], R6 ;  /* 0x0003280601007387 */ /* 0x0007e40000100a00 */
[----:B---3--:R-:W3:Y:S01]  /*2fdb0*/  LDL.LU.64 R6, [R1+0x2148] ;  /* 0x0021480001067983 */ /* 0x008ee20000300a00 */
[----:B------:R4:W-:Y:S02]  /*2fdc0*/  STL [R1+0x206c], R10 ;  /* 0x00206c0a01007387 */ /* 0x0009e40000100800 */
[----:B------:R0:W-:Y:S02]  /*2fdd0*/  STL [R1+0x2068], R11 ;  /* 0x0020680b01007387 */ /* 0x0001e40000100800 */
[----:B------:R-:W2:Y:S01]  /*2fde0*/  LDL.LU R8, [R1+0x1030] ;  /* 0x0010300001087983 */ /* 0x000ea20000300800 */
[----:B------:R-:W2:Y:S04]  /*2fdf0*/  LDL.LU R9, [R1+0x1034] ;  /* 0x0010340001097983 */ /* 0x000ea80000300800 */
[----:B----4-:R-:W4:Y:S01]  /*2fe00*/  LDL.LU R10, [R1+0x1038] ;  /* 0x00103800010a7983 */ /* 0x010f220000300800 */
[----:B0-----:R-:W4:Y:S01]  /*2fe10*/  LDL.LU R11, [R1+0x103c] ;  /* 0x00103c00010b7983 */ /* 0x001f220000300800 */
[----:B------:R-:W-:Y:S01]  /*2fe20*/  LOP3.LUT R17, R17, 0x7, RZ, 0xc0, !PT ;  /* 0x0000000711117812 */ /* 0x000fe200078ec0ff */
[----:B-1----:R-:W-:-:S04]  /*2fe30*/  IMAD.SHL.U32 R2, R16, 0x2, RZ ;  /* 0x0000000210027824 */ /* 0x002fc800078e00ff */
[----:B------:R-:W-:Y:S02]  /*2fe40*/  IMAD R17, R17, 0x210, RZ ;  /* 0x0000021011117824 */ /* 0x000fe400078e02ff */
[----:B------:R-:W-:-:S03]  /*2fe50*/  IMAD.SHL.U32 R16, R16, 0x100, RZ ;  /* 0x0000010010107824 */ /* 0x000fc600078e00ff */
[----:B------:R-:W-:-:S04]  /*2fe60*/  LOP3.LUT R17, R17, 0x10, R2, 0x78, !PT ;  /* 0x0000001011117812 */ /* 0x000fc800078e7802 */
[----:B------:R-:W-:-:S04]  /*2fe70*/  LOP3.LUT R17, R17, 0x1000, R16, 0xf8, !PT ;  /* 0x0000100011117812 */ /* 0x000fc800078ef810 */
[----:B------:R-:W-:Y:S01]  /*2fe80*/  LOP3.LUT R17, R17, 0x40, RZ, 0x3c, !PT ;  /* 0x0000004011117812 */ /* 0x000fe200078e3cff */
[----:B---3--:R-:W-:Y:S01]  /*2fe90*/  HMMA.16816.F32 R20, R24, R6, R20 ;  /* 0x000000061814723c */ /* 0x008fe20000001814 */
[----:B------:R0:W-:Y:S01]  /*2fea0*/  STL.64 [R1+0x2060], R6 ;  /* 0x0020600601007387 */ /* 0x0001e20000100a00 */
[----:B------:R-:W3:Y:S03]  /*2feb0*/  LDL.LU R4, [R1+0x1020] ;  /* 0x0010200001047983 */ /* 0x000ee60000300800 */
[----:B------:R-:W1:Y:S11]  /*2fec0*/  LDSM.16.MT88.4 R24, [R17+0xa080] ;  /* 0x00a080001118783b */ /* 0x000e760000004200 */
[----:B------:R-:W-:Y:S07]  /*2fed0*/  @!UPT UIADD3 URZ, URZ, URZ, URZ ;  /* 0x0000003f3f3ff290 */ /* 0x000fee000fffe03f */
[----:B------:R-:W-:Y:S01]  /*2fee0*/  STL.64 [R1+0xe0], R20 ;  /* 0x0000e01401007387 */ /* 0x000fe20000100a00 */
[----:B------:R-:W-:Y:S02]  /*2fef0*/  STL.64 [R1+0xe8], R22 ;  /* 0x0000e81601007387 */ /* 0x000fe40000100a00 */
[----:B------:R-:W4:Y:S04]  /*2ff00*/  LDSM.16.MT88.4 R20, [R17+0xa000] ;  /* 0x00a000001114783b */ /* 0x000f280000004200 */
[----:B------:R-:W3:Y:S01]  /*2ff10*/  LDL.LU R5, [R1+0x1024] ;  /* 0x0010240001057983 */ /* 0x000ee20000300800 */
[----:B0-----:R-:W3:Y:S01]  /*2ff20*/  LDL.LU R6, [R1+0x1028] ;  /* 0x0010280001067983 */ /* 0x001ee20000300800 */
[----:B------:R-:W3:Y:S02]  /*2ff30*/  LDL.LU R7, [R1+0x102c] ;  /* 0x00102c0001077983 */ /* 0x000ee40000300800 */
[----:B--2---:R-:W-:Y:S01]  /*2ff40*/  IMAD.MOV.U32 R3, RZ, RZ, R15 ;  /* 0x000000ffff037224 */ /* 0x004fe200078e000f */
[----:B-1----:R-:W-:Y:S01]  /*2ff50*/  STL.64 [R1+0x2058], R26 ;  /* 0x0020581a01007387 */ /* 0x002fe20000100a00 */
[----:B------:R0:W-:Y:S03]  /*2ff60*/  STL.64 [R1+0x2050], R24 ;  /* 0x0020501801007387 */ /* 0x0001e60000100a00 */
[----:B0-----:R-:W2:Y:S01]  /*2ff70*/  LDL.LU R24, [R1+0xe40] ;  /* 0x000e400001187983 */ /* 0x001ea20000300800 */
[----:B------:R-:W2:Y:S02]  /*2ff80*/  LDL.LU R25, [R1+0xe44] ;  /* 0x000e440001197983 */ /* 0x000ea40000300800 */
[----:B------:R-:W2:Y:S02]  /*2ff90*/  LDL.LU R26, [R1+0xe48] ;  /* 0x000e4800011a7983 */ /* 0x000ea40000300800 */
[----:B------:R-:W2:Y:S01]  /*2ffa0*/  LDL.LU R27, [R1+0xe4c] ;  /* 0x000e4c00011b7983 */ /* 0x000ea20000300800 */
[C---:B----4-:R-:W-:Y:S11]  /*2ffb0*/  HMMA.16816.F32 R8, R20.reuse, R14, R8 ;  /* 0x0000000e1408723c */ /* 0x050ff60000001808 */
[----:B------:R-:W-:Y:S11]  /*2ffc0*/  @!UPT UIADD3 URZ, URZ, URZ, URZ ;  /* 0x0000003f3f3ff290 */ /* 0x000ff6000fffe03f */
[----:B------:R-:W-:Y:S01]  /*2ffd0*/  @!UPT UIADD3 URZ, URZ, URZ, URZ ;  /* 0x0000003f3f3ff290 */ /* 0x000fe2000fffe03f */
[----:B------:R0:W-:Y:S01]  /*2ffe0*/  STL.64 [R1+0x1030], R8 ;  /* 0x0010300801007387 */ /* 0x0001e20000100a00 */
[----:B------:R1:W-:Y:S02]  /*2fff0*/  STL.64 [R1+0x1038], R10 ;  /* 0x0010380a01007387 */ /* 0x0003e40000100a00 */
[----:B0-----:R-:W-:Y:S02]  /*30000*/  IMAD.MOV.U32 R8, RZ, RZ, R14 ;  /* 0x000000ffff087224 */ /* 0x001fe400078e000e */
[----:B------:R-:W3:Y:S01]  /*30010*/  LDL.LU.64 R14, [R1+0x2140] ;  /* 0x00214000010e7983 */ /* 0x000ee20000300a00 */
[----:B------:R-:W-:Y:S02]  /*30020*/  STL [R1+0x2074], R3 ;  /* 0x0020740301007387 */ /* 0x000fe40000100800 */
[----:B------:R-:W-:Y:S02]  /*30030*/  STL [R1+0x2070], R8 ;  /* 0x0020700801007387 */ /* 0x000fe40000100800 */
[----:B-1----:R-:W4:Y:S01]  /*30040*/  LDL.64 R10, [R1+0x88] ;  /* 0x00008800010a7983 */ /* 0x002f220000100a00 */
[C---:B---3--:R-:W-:Y:S11]  /*30050*/  HMMA.16816.F32 R4, R20.reuse, R14, R4 ;  /* 0x0000000e1404723c */ /* 0x048ff60000001804 */
[----:B------:R-:W-:Y:S11]  /*30060*/  @!UPT UIADD3 URZ, URZ, URZ, URZ ;  /* 0x0000003f3f3ff290 */ /* 0x000ff6000fffe03f */
[----:B------:R-:W-:Y:S01]  /*30070*/  @!UPT UIADD3 URZ, URZ, URZ, URZ ;  /* 0x0000003f3f3ff290 */ /* 0x000fe2000fffe03f */
[----:B------:R0:W-:Y:S01]  /*30080*/  STL.64 [R1+0x1020], R4 ;  /* 0x0010200401007387 */ /* 0x0001e20000100a00 */
[----:B------:R-:W-:Y:S02]  /*30090*/  STL.64 [R1+0x1028], R6 ;  /* 0x0010280601007387 */ /* 0x000fe40000100a00 */
[----:B0-----:R-:W-:Y:S02]  /*300a0*/  IMAD.MOV.U32 R4, RZ, RZ, R15 ;  /* 0x000000ffff047224 */ /* 0x001fe400078e000f */
[----:B------:R-:W-:Y:S02]  /*300b0*/  IMAD.MOV.U32 R5, RZ, RZ, R14 ;  /* 0x000000ffff057224 */ /* 0x000fe400078e000e */
[----:B------:R-:W3:Y:S01]  /*300c0*/  LDL.LU.64 R14, [R1+0x2138] ;  /* 0x00213800010e7983 */ /* 0x000ee20000300a00 */
[----:B------:R0:W-:Y:S02]  /*300d0*/  STL [R1+0x207c], R4 ;  /* 0x00207c0401007387 */ /* 0x0001e40000100800 */
[----:B------:R1:W-:Y:S01]  /*300e0*/  STL [R1+0x2078], R5 ;  /* 0x0020780501007387 */ /* 0x0003e20000100800 */
[----:B0-----:R-:W3:Y:S01]  /*300f0*/  LDL.LU R4, [R1+0x1010] ;  /* 0x0010100001047983 */ /* 0x001ee20000300800 */
[----:B-1----:R-:W3:Y:S02]  /*30100*/  LDL.LU R5, [R1+0x1014] ;  /* 0x0010140001057983 */ /* 0x002ee40000300800 */
[----:B------:R-:W3:Y:S02]  /*30110*/  LDL.LU R6, [R1+0x1018] ;  /* 0x0010180001067983 */ /* 0x000ee40000300800 */
[----:B------:R-:W3:Y:S02]  /*30120*/  LDL.LU R7, [R1+0x101c] ;  /* 0x00101c0001077983 */ /* 0x000ee40000300800 */
[----:B---3--:R-:W-:Y:S11]  /*30130*/  HMMA.16816.F32 R4, R20, R14, R4 ;  /* 0x0000000e1404723c */ /* 0x008ff60000001804 */
[----:B------:R-:W-:Y:S11]  /*30140*/  @!UPT UIADD3 URZ, URZ, URZ, URZ ;  /* 0x0000003f3f3ff290 */ /* 0x000ff6000fffe03f */
[----:B------:R-:W-:Y:S01]  /*30150*/  @!UPT UIADD3 URZ, URZ, URZ, URZ ;  /* 0x0000003f3f3ff290 */ /* 0x000fe2000fffe03f */
[----:B------:R-:W-:Y:S01]  /*30160*/  STL.64 [R1+0x1010], R4 ;  /* 0x0010100401007387 */ /* 0x000fe20000100a00 */
[----:B------:R0:W-:Y:S02]  /*30170*/  STL.64 [R1+0x1018], R6 ;  /* 0x0010180601007387 */ /* 0x0001e40000100a00 */
[----:B0-----:R-:W-:Y:S02]  /*30180*/  IMAD.MOV.U32 R7, RZ, RZ, R14 ;  /* 0x000000ffff077224 */ /* 0x001fe400078e000e */
[----:B------:R-:W-:Y:S02]  /*30190*/  IMAD.MOV.U32 R6, RZ, RZ, R15 ;  /* 0x000000ffff067224 */ /* 0x000fe400078e000f */
[----:B------:R-:W2:Y:S03]  /*301a0*/  LDL.LU.64 R14, [R1+0x2130] ;  /* 0x00213000010e7983 */ /* 0x000ea60000300a00 */
[----:B------:R0:W-:Y:S02]  /*301b0*/  STL.64 [R1+0x20c8], R6 ;  /* 0x0020c80601007387 */ /* 0x0001e40000100a00 */
[----:B------:R-:W3:Y:S02]  /*301c0*/  LDL.LU R4, [R1+0x1000] ;  /* 0x0010000001047983 */ /* 0x000ee40000300800 */
[----:B------:R-:W3:Y:S01]  /*301d0*/  LDL.LU R5, [R1+0x1004] ;  /* 0x0010040001057983 */ /* 0x000ee20000300800 */
[----:B0-----:R-:W3:Y:S01]  /*301e0*/  LDL.LU R6, [R1+0x1008] ;  /* 0x0010080001067983 */ /* 0x001ee20000300800 */
[----:B------:R-:W3:Y:S02]  /*301f0*/  LDL.LU R7, [R1+0x100c] ;  /* 0x00100c0001077983 */ /* 0x000ee40000300800 */
[----:B----4-:R-:W-:-:S02]  /*30200*/  IMAD.MOV.U32 R9, RZ, RZ, R11 ;  /* 0x000000ffff097224 */ /* 0x010fc400078e000b */
[----:B------:R-:W-:Y:S01]  /*30210*/  IMAD.MOV.U32 R16, RZ, RZ, R10 ;  /* 0x000000ffff107224 */ /* 0x000fe200078e000a */
[C---:B---3--:R-:W-:Y:S11]  /*30220*/  HMMA.16816.F32 R4, R20.reuse, R10, R4 ;  /* 0x0000000a1404723c */ /* 0x048ff60000001804 */
[----:B------:R-:W-:Y:S11]  /*30230*/  @!UPT UIADD3 URZ, URZ, URZ, URZ ;  /* 0x0000003f3f3ff290 */ /* 0x000ff6000fffe03f */
[----:B------:R-:W-:Y:S01]  /*30240*/  @!UPT UIADD3 URZ, URZ, URZ, URZ ;  /* 0x0000003f3f3ff290 */ /* 0x000fe2000fffe03f */
[----:B------:R-:W-:Y:S01]  /*30250*/  STL.64 [R1+0x1000], R4 ;  /* 0x0010000401007387 */ /* 0x000fe20000100a00 */
[----:B------:R2:W-:Y:S02]  /*30260*/  STL.64 [R1+0x1008], R6 ;  /* 0x0010080601007387 */ /* 0x0005e40000100a00 */
[C---:B--2---:R-:W-:Y:S01]  /*30270*/  HMMA.16816.F32 R4, R20.reuse, R14, R24 ;  /* 0x0000000e1404723c */ /* 0x044fe20000001818 */
[----:B------:R-:W-:Y:S01]  /*30280*/  STL [R1+0x20f0], R9 ;  /* 0x0020f00901007387 */ /* 0x000fe20000100800 */
[----:B------:R-:W-:Y:S02]  /*30290*/  STL.64 [R1+0x20a8], R18 ;  /* 0x0020a81201007387 */ /* 0x000fe40000100a00 */
[----:B------:R-:W-:Y:S02]  /*302a0*/  STL.64 [R1+0x20a0], R16 ;  /* 0x0020a01001007387 */ /* 0x000fe40000100a00 */
[----:B------:R-:W-:Y:S02]  /*302b0*/  IMAD.MOV.U32 R2, RZ, RZ, R14 ;  /* 0x000000ffff027224 */ /* 0x000fe400078e000e */
[----:B------:R-:W-:Y:S11]  /*302c0*/  IMAD.MOV.U32 R0, RZ, RZ, R15 ;  /* 0x000000ffff007224 */ /* 0x000ff600078e000f */
[----:B------:R-:W-:Y:S04]  /*302d0*/  @!UPT UIADD3 URZ, URZ, URZ, URZ ;  /* 0x0000003f3f3ff290 */ /* 0x000fe8000fffe03f */
[----:B------:R0:W-:Y:S01]  /*302e0*/  STL.64 [R1+0xe40], R4 ;  /* 0x000e400401007387 */ /* 0x0001e20000100a00 */
[----:B------:R1:W-:Y:S02]  /*302f0*/  STL.64 [R1+0xe48], R6 ;  /* 0x000e480601007387 */ /* 0x0003e40000100a00 */
[----:B------:R-:W2:Y:S02]  /*30300*/  LDL.LU R12, [R1+0xdd0] ;  /* 0x000dd000010c7983 */ /* 0x000ea40000300800 */
[----:B------:R-:W2:Y:S01]  /*30310*/  LDL.LU R13, [R1+0xdd4] ;  /* 0x000dd400010d7983 */ /* 0x000ea20000300800 */
[----:B------:R-:W3:Y:S01]  /*30320*/  LDL.LU R14, [R1+0xdd8] ;  /* 0x000dd800010e7983 */ /* 0x000ee20000300800 */
[----:B------:R-:W3:Y:S03]  /*30330*/  LDL.LU R15, [R1+0xddc] ;  /* 0x000ddc00010f7983 */ /* 0x000ee60000300800 */
[----:B0-----:R-:W4:Y:S01]  /*30340*/  LDL.LU R4, [R1+0xde0] ;  /* 0x000de00001047983 */ /* 0x001f220000300800 */
[----:B------:R-:W4:Y:S02]  /*30350*/  LDL.LU R5, [R1+0xde4] ;  /* 0x000de40001057983 */ /* 0x000f240000300800 */
[----:B-1----:R-:W2:Y:S02]  /*30360*/  LDL.LU R6, [R1+0xde8] ;  /* 0x000de80001067983 */ /* 0x002ea40000300800 */
[----:B------:R-:W2:Y:S01]  /*30370*/  LDL.LU R7, [R1+0xdec] ;  /* 0x000dec0001077983 */ /* 0x000ea20000300800 */
[----:B------:R-:W2:Y:S01]  /*30380*/  LDL.LU R8, [R1+0xe00] ;  /* 0x000e000001087983 */ /* 0x000ea20000300800 */
[----:B------:R-:W2:Y:S02]  /*30390*/  LDL.LU R9, [R1+0xe04] ;  /* 0x000e040001097983 */ /* 0x000ea40000300800 */
[----:B------:R-:W2:Y:S02]  /*303a0*/  LDL.LU R10, [R1+0xe08] ;  /* 0x000e0800010a7983 */ /* 0x000ea40000300800 */
[----:B------:R-:W2:Y:S01]  /*303b0*/  LDL.LU R11, [R1+0xe0c] ;  /* 0x000e0c00010b7983 */ /* 0x000ea20000300800 */
[----:B------:R-:W3:Y:S01]  /*303c0*/  LDL.LU R24, [R1+0xe30] ;  /* 0x000e300001187983 */ /* 0x000ee20000300800 */
[----:B------:R-:W3:Y:S02]  /*303d0*/  LDL.LU R25, [R1+0xe34] ;  /* 0x000e340001197983 */ /* 0x000ee40000300800 */
[----:B------:R-:W3:Y:S02]  /*303e0*/  LDL.LU R26, [R1+0xe38] ;  /* 0x000e3800011a7983 */ /* 0x000ee40000300800 */
[----:B------:R-:W3:Y:S01]  /*303f0*/  LDL.LU R27, [R1+0xe3c] ;  /* 0x000e3c00011b7983 */ /* 0x000ee20000300800 */
[----:B--2---:R0:W-:Y:S01]  /*30400*/  STL.64 [R1+0x2100], R10 ;  /* 0x0021000a01007387 */ /* 0x0041e20000100a00 */
[----:B------:R-:W-:Y:S03]  /*30410*/  STL.64 [R1+0x20f8], R8 ;  /* 0x0020f80801007387 */ /* 0x000fe60000100a00 */
[----:B0-----:R-:W2:Y:S04]  /*30420*/  LDL.64 R10, [R1+0x48] ;  /* 0x00004800010a7983 */ /* 0x001ea80000100a00 */
[----:B--2---:R0:W-:Y:S04]  /*30430*/  STL.64 [R1+0x2110], R10 ;  /* 0x0021100a01007387 */ /* 0x0041e80000100a00 */
[----:B0-----:R-:W2:Y:S04]  /*30440*/  LDL.64 R10, [R1+0x58] ;  /* 0x00005800010a7983 */ /* 0x001ea80000100a00 */
[----:B--2---:R0:W-:Y:S04]  /*30450*/  STL.64 [R1+0x2128], R10 ;  /* 0x0021280a01007387 */ /* 0x0041e80000100a00 */
[----:B0-----:R-:W3:Y:S01]  /*30460*/  LDL.64 R10, [R1+0x68] ;  /* 0x00006800010a7983 */ /* 0x001ee20000100a00 */
[----:B------:R0:W-:Y:S02]  /*30470*/  STL.64 [R1+0x20d8], R6 ;  /* 0x0020d80601007387 */ /* 0x0001e40000100a00 */
[----:B----4-:R-:W-:Y:S01]  /*30480*/  STL.64 [R1+0x20d0], R4 ;  /* 0x0020d00401007387 */ /* 0x010fe20000100a00 */
[----:B0-----:R-:W2:Y:S04]  /*30490*/  LDL.64 R6, [R1+0x28] ;  /* 0x0000280001067983 */ /* 0x001ea80000100a00 */
[----:B--2---:R0:W-:Y:S04]  /*304a0*/  STL.64 [R1+0x20e8], R6 ;  /* 0x0020e80601007387 */ /* 0x0041e80000100a00 */
[----:B0-----:R-:W2:Y:S04]  /*304b0*/  LDL.64 R6, [R1+0x38] ;  /* 0x0000380001067983 */ /* 0x001ea80000100a00 */
[----:B--2---:R0:W-:Y:S01]  /*304c0*/  STL.64 [R1+0x2108], R6 ;  /* 0x0021080601007387 */ /* 0x0041e20000100a00 */
[----:B------:R-:W2:Y:S02]  /*304d0*/  LDL.LU R4, [R1+0xe10] ;  /* 0x000e100001047983 */ /* 0x000ea40000300800 */
[----:B------:R-:W2:Y:S01]  /*304e0*/  LDL.LU R5, [R1+0xe14] ;  /* 0x000e140001057983 */ /* 0x000ea20000300800 */
[----:B0-----:R-:W4:Y:S01]  /*304f0*/  LDL.LU R6, [R1+0xe18] ;  /* 0x000e180001067983 */ /* 0x001f220000300800 */
[----:B------:R-:W4:Y:S01]  /*30500*/  LDL.LU R7, [R1+0xe1c] ;  /* 0x000e1c0001077983 */ /* 0x000f220000300800 */
[----:B---3--:R-:W-:Y:S02]  /*30510*/  HMMA.16816.F32 R24, R20, R10, R24 ;  /* 0x0000000a1418723c */ /* 0x008fe40000001818 */
[----:B----4-:R-:W-:Y:S01]  /*30520*/  STL.64 [R1+0x2120], R6 ;  /* 0x0021200601007387 */ /* 0x010fe20000100a00 */
[----:B--2---:R0:W-:Y:S03]  /*30530*/  STL.64 [R1+0x2118], R4 ;  /* 0x0021180401007387 */ /* 0x0041e60000100a00 */
[----:B0-----:R-:W2:Y:S01]  /*30540*/  LDL.LU R4, [R1+0xe20] ;  /* 0x000e200001047983 */ /* 0x001ea20000300800 */
[----:B------:R-:W2:Y:S02]  /*30550*/  LDL.LU R5, [R1+0xe24] ;  /* 0x000e240001057983 */ /* 0x000ea40000300800 */
[----:B------:R-:W2:Y:S02]  /*30560*/  LDL.LU R6, [R1+0xe28] ;  /* 0x000e280001067983 */ /* 0x000ea40000300800 */
[----:B------:R-:W2:Y:S01]  /*30570*/  LDL.LU R7, [R1+0xe2c] ;  /* 0x000e2c0001077983 */ /* 0x000ea20000300800 */
[----:B------:R0:W-:Y:S01]  /*30580*/  STL.64 [R1+0x20c0], R14 ;  /* 0x0020c00e01007387 */ /* 0x0001e20000100a00 */
[----:B------:R1:W-:Y:S03]  /*30590*/  STL.64 [R1+0x20b8], R12 ;  /* 0x0020b80c01007387 */ /* 0x0003e60000100a00 */
[----:B0-----:R-:W3:Y:S04]  /*305a0*/  LDL.64 R14, [R1+0x18] ;  /* 0x00001800010e7983 */ /* 0x001ee80000100a00 */
[----:B---3--:R0:W-:Y:S01]  /*305b0*/  STL.64 [R1+0x20e0], R14 ;  /* 0x0020e00e01007387 */ /* 0x0081e20000100a00 */
[----:B-1----:R-:W3:Y:S02]  /*305c0*/  LDL.LU R12, [R1+0xdf0] ;  /* 0x000df000010c7983 */ /* 0x002ee40000300800 */
[----:B------:R-:W3:Y:S01]  /*305d0*/  LDL.LU R13, [R1+0xdf4] ;  /* 0x000df400010d7983 */ /* 0x000ee20000300800 */
[----:B0-----:R-:W3:Y:S01]  /*305e0*/  LDL.LU R14, [R1+0xdf8] ;  /* 0x000df800010e7983 */ /* 0x001ee20000300800 */
[----:B------:R-:W3:Y:S02]  /*305f0*/  LDL.LU R15, [R1+0xdfc] ;  /* 0x000dfc00010f7983 */ /* 0x000ee40000300800 */
[----:B------:R-:W4:Y:S02]  /*30600*/  LDL.64 R18, [R1+0x8] ;  /* 0x0000080001127983 */ /* 0x000f240000100a00 */
[----:B------:R0:W-:Y:S01]  /*30610*/  STL.64 [R1+0xe30], R24 ;  /* 0x000e301801007387 */ /* 0x0001e20000100a00 */
[----:B------:R1:W-:Y:S01]  /*30620*/  STL.64 [R1+0xe38], R26 ;  /* 0x000e381a01007387 */ /* 0x0003e20000100a00 */
        /* <DEDUP_REMOVED lines=37> */
[----:B0-----:R-:W3:Y:S01]  /*30880*/  LDL.LU R9, [R1+0x20f0] ;  /* 0x0020f00001097983 */ /* 0x001ee20000300800 */
        /* <DEDUP_REMOVED lines=16> */
[----:B------:R1:W-:Y:S02]  /*30990*/  STL.64 [R1+0xde8], R6 ;  /* 0x000de80601007387 */ /* 0x0003e40000100a00 */
[----:B0-----:R-:W-:Y:S01]  /*309a0*/  IMAD.MOV.U32 R4, RZ, RZ, R14 ;  /* 0x000000ffff047224 */ /* 0x001fe200078e000e */
[----:B-1----:R-:W2:Y:S01]  /*309b0*/  LDL.LU.64 R6, [R1+0x20c8] ;  /* 0x0020c80001067983 */ /* 0x002ea20000300a00 */
[----:B------:R-:W-:Y:S02]  /*309c0*/  IMAD.MOV.U32 R5, RZ, RZ, R15 ;  /* 0x000000ffff057224 */ /* 0x000fe400078e000f */
[----:B------:R-:W4:Y:S02]  /*309d0*/  LDL.LU.64 R14, [R1+0x20c0] ;  /* 0x0020c000010e7983 */ /* 0x000f240000300a00 */
[----:B------:R-:W4:Y:S02]  /*309e0*/  LDL.LU.64 R12, [R1+0x20b8] ;  /* 0x0020b800010c7983 */ /* 0x000f240000300a00 */
        /* <DEDUP_REMOVED lines=111> */
[----:B------:R-:W4:Y:S02]  /*310e0*/  LDL.LU R6, [R1+0xda8] ;  /* 0x000da80001067983 */ /* 0x000f240000300800 */
[----:B------:R-:W4:Y:S01]  /*310f0*/  LDL.LU R7, [R1+0xdac] ;  /* 0x000dac0001077983 */ /* 0x000f220000300800 */
[----:B------:R-:W4:Y:S01]  /*31100*/  LDL.LU R24, [R1+0x8d0] ;  /* 0x0008d00001187983 */ /* 0x000f220000300800 */
        /* <DEDUP_REMOVED lines=15> */
[----:B----4-:R-:W-:Y:S01]  /*31200*/  HMMA.16816.F32 R4, R20, R10, R4 ;  /* 0x0000000a1404723c */ /* 0x010fe20000001804 */
        /* <DEDUP_REMOVED lines=15> */
[----:B------:R-:W-:-:S02]  /*31300*/  IMAD.MOV.U32 R18, RZ, RZ, R8 ;  /* 0x000000ffff127224 */ /* 0x000fc400078e0008 */
[----:B------:R0:W-:Y:S02]  /*31310*/  STL.64 [R1+0x1f30], R10 ;  /* 0x001f300a01007387 */ /* 0x0001e40000100a00 */
[----:B------:R-:W4:Y:S01]  /*31320*/  LDL.LU R8, [R1+0x640] ;  /* 0x0006400001087983 */ /* 0x000f220000300800 */
[----:B------:R-:W4:Y:S04]  /*31330*/  LDL.LU R9, [R1+0x644] ;  /* 0x0006440001097983 */ /* 0x000f280000300800 */
[----:B0-----:R-:W4:Y:S01]  /*31340*/  LDL.LU R10, [R1+0x648] ;  /* 0x00064800010a7983 */ /* 0x001f220000300800 */
[----:B------:R-:W4:Y:S01]  /*31350*/  LDL.LU R11, [R1+0x64c] ;  /* 0x00064c00010b7983 */ /* 0x000f220000300800 */
[----:B---3--:R-:W-:Y:S02]  /*31360*/  HMMA.16816.F32 R20, R20, R6, R24 ;  /* 0x000000061414723c */ /* 0x008fe40000001818 */
[----:B------:R-:W2:Y:S01]  /*31370*/  LDL.LU.64 R26, [R1+0x2058] ;  /* 0x00205800011a7983 */ /* 0x000ea20000300a00 */
[----:B------:R-:W2:Y:S02]  /*31380*/  LDL.LU.64 R24, [R1+0x2050] ;  /* 0x0020500001187983 */ /* 0x000ea40000300a00 */
[----:B------:R-:W-:Y:S11]  /*31390*/  IMAD.MOV.U32 R19, RZ, RZ, R3 ;  /* 0x000000ffff137224 */ /* 0x000ff600078e0003 */
[----:B------:R-:W-:Y:S07]  /*313a0*/  @!UPT UIADD3 URZ, URZ, URZ, URZ ;  /* 0x0000003f3f3ff290 */ /* 0x000fee000fffe03f */
[----:B------:R-:W-:Y:S01]  /*313b0*/  STL.64 [R1+0x8d0], R20 ;  /* 0x0008d01401007387 */ /* 0x000fe20000100a00 */
[----:B------:R-:W-:Y:S02]  /*313c0*/  STL.64 [R1+0x8d8], R22 ;  /* 0x0008d81601007387 */ /* 0x000fe40000100a00 */
[----:B------:R0:W-:Y:S02]  /*313d0*/  STL.64 [R1+0x1f28], R6 ;  /* 0x001f280601007387 */ /* 0x0001e40000100a00 */
[----:B------:R-:W3:Y:S01]  /*313e0*/  LDL.LU R4, [R1+0x6d0] ;  /* 0x0006d00001047983 */ /* 0x000ee20000300800 */
[----:B------:R-:W3:Y:S04]  /*313f0*/  LDL.LU R5, [R1+0x6d4] ;  /* 0x0006d40001057983 */ /* 0x000ee80000300800 */
[----:B0-----:R-:W3:Y:S01]  /*31400*/  LDL.LU R6, [R1+0x6d8] ;  /* 0x0006d80001067983 */ /* 0x001ee20000300800 */
[----:B------:R-:W3:Y:S01]  /*31410*/  LDL.LU R7, [R1+0x6dc] ;  /* 0x0006dc0001077983 */ /* 0x000ee20000300800 */
        /* <DEDUP_REMOVED lines=21> */
[----:B--2---:R-:W-:Y:S02]  /*31570*/  HMMA.16816.F32 R16, R24, R18, R12 ;  /* 0x000000121810723c */ /* 0x004fe4000000180c */
[----:B------:R-:W2:Y:S01]  /*31580*/  LDL.LU.64 R14, [R1+0x2000] ;  /* 0x00200000010e7983 */ /* 0x000ea20000300a00 */
[----:B------:R-:W2:Y:S11]  /*31590*/  LDL.LU.64 R12, [R1+0x1ff8] ;  /* 0x001ff800010c7983 */ /* 0x000eb60000300a00 */
[----:B------:R-:W-:Y:S09]  /*315a0*/  @!UPT UIADD3 URZ, URZ, URZ, URZ ;  /* 0x0000003f3f3ff290 */ /* 0x000ff2000fffe03f */
[----:B------:R-:W-:Y:S01]  /*315b0*/  STL.64 [R1+0x6e0], R16 ;  /* 0x0006e01001007387 */ /* 0x000fe20000100a00 */
[----:B------:R0:W-:Y:S03]  /*315c0*/  STL.64 [R1+0x6e8], R18 ;  /* 0x0006e81201007387 */ /* 0x0001e60000100a00 */
[----:B0-----:R-:W2:Y:S01]  /*315d0*/  LDL.LU.64 R18, [R1+0x1ff0] ;  /* 0x001ff00001127983 */ /* 0x001ea20000300a00 */
[----:B------:R-:W-:Y:S02]  /*315e0*/  IMAD.MOV.U32 R22, RZ, RZ, R2 ;  /* 0x000000ffff167224 */ /* 0x000fe400078e0002 */
[----:B------:R-:W-:-:S07]  /*315f0*/  IMAD.MOV.U32 R23, RZ, RZ, R0 ;  /* 0x000000ffff177224 */ /* 0x000fce00078e0000 */
[C---:B---3--:R-:W-:Y:S01]  /*31600*/  HMMA.16816.F32 R20, R24.reuse, R22, R4 ;  /* 0x000000161814723c */ /* 0x048fe20000001804 */
[----:B------:R-:W3:Y:S11]  /*31610*/  LDL.LU R4, [R1+0x630] ;  /* 0x0006300001047983 */ /* 0x000ef60000300800 */
[----:B------:R-:W-:Y:S11]  /*31620*/  @!UPT UIADD3 URZ, URZ, URZ, URZ ;  /* 0x0000003f3f3ff290 */ /* 0x000ff6000fffe03f */
[----:B------:R0:W-:Y:S01]  /*31630*/  STL.64 [R1+0x6d0], R20 ;  /* 0x0006d01401007387 */ /* 0x0001e20000100a00 */
[----:B------:R1:W-:Y:S02]  /*31640*/  STL.64 [R1+0x6d8], R22 ;  /* 0x0006d81601007387 */ /* 0x0003e40000100a00 */
[----:B------:R-:W3:Y:S02]  /*31650*/  LDL.LU R5, [R1+0x634] ;  /* 0x0006340001057983 */ /* 0x000ee40000300800 */
[----:B------:R-:W3:Y:S01]  /*31660*/  LDL.LU R6, [R1+0x638] ;  /* 0x0006380001067983 */ /* 0x000ee20000300800 */
[----:B------:R-:W3:Y:S04]  /*31670*/  LDL.LU R7, [R1+0x63c] ;  /* 0x00063c0001077983 */ /* 0x000ee80000300800 */
        /* <DEDUP_REMOVED lines=64> */
[C---:B----4-:R-:W-:Y:S03]  /*31a80*/  HMMA.16816.F32 R8, R24.reuse, R14, R8 ;  /* 0x0000000e1808723c */ /* 0x050fe60000001808 */
[----:B--2---:R0:W-:Y:S04]  /*31a90*/  STL.64 [R1+0x1f10], R18 ;  /* 0x001f101201007387 */ /* 0x0041e80000100a00 */
[----:B0-----:R-:W2:Y:S11]  /*31aa0*/  LDL.64 R18, [R1+0xb8] ;  /* 0x0000b80001127983 */ /* 0x001eb60000100a00 */
[----:B------:R-:W-:Y:S05]  /*31ab0*/  @!UPT UIADD3 URZ, URZ, URZ, URZ ;  /* 0x0000003f3f3ff290 */ /* 0x000fea000fffe03f */
[----:B------:R-:W-:Y:S02]  /*31ac0*/  STL.64 [R1+0x640], R8 ;  /* 0x0006400801007387 */ /* 0x000fe40000100a00 */
[----:B------:R0:W-:Y:S02]  /*31ad0*/  STL.64 [R1+0x648], R10 ;  /* 0x0006480a01007387 */ /* 0x0001e40000100a00 */
[----:B0-----:R-:W3:Y:S01]  /*31ae0*/  LDL.LU.64 R10, [R1+0x1f30] ;  /* 0x001f3000010a7983 */ /* 0x001ee20000300a00 */
[----:B------:R0:W-:Y:S02]  /*31af0*/  STL.64 [R1+0x1e58], R14 ;  /* 0x001e580e01007387 */ /* 0x0001e40000100a00 */
[----:B------:R-:W4:Y:S02]  /*31b00*/  LDL.LU R12, [R1+0xaa0] ;  /* 0x000aa000010c7983 */ /* 0x000f240000300800 */
[----:B------:R-:W4:Y:S01]  /*31b10*/  LDL.LU R13, [R1+0xaa4] ;  /* 0x000aa400010d7983 */ /* 0x000f220000300800 */
[----:B0-----:R-:W2:Y:S01]  /*31b20*/  LDL.LU R14, [R1+0xaa8] ;  /* 0x000aa800010e7983 */ /* 0x001ea20000300800 */
[----:B------:R-:W2:Y:S01]  /*31b30*/  LDL.LU R15, [R1+0xaac] ;  /* 0x000aac00010f7983 */ /* 0x000ea20000300800 */
[----:B---3--:R-:W-:Y:S02]  /*31b40*/  HMMA.16816.F32 R4, R24, R10, R4 ;  /* 0x0000000a1804723c */ /* 0x008fe40000001804 */
[----:B--2---:R-:W-:Y:S01]  /*31b50*/  STL.64 [R1+0x1f20], R14 ;  /* 0x001f200e01007387 */ /* 0x004fe20000100a00 */
[----:B----4-:R0:W-:Y:S03]  /*31b60*/  STL.64 [R1+0x1f18], R12 ;  /* 0x001f180c01007387 */ /* 0x0101e60000100a00 */
        /* <DEDUP_REMOVED lines=8> */
[----:B------:R-:W-:Y:S02]  /*31bf0*/  STL [R1+0x1e2c], R10 ;  /* 0x001e2c0a01007387 */ /* 0x000fe40000100800 */
[----:B------:R0:W-:Y:S02]  /*31c00*/  STL [R1+0x1e28], R11 ;  /* 0x001e280b01007387 */ /* 0x0001e40000100800 */
[----:B0-----:R-:W4:Y:S01]  /*31c10*/  LDL.64 R10, [R1+0x98] ;  /* 0x00009800010a7983 */ /* 0x001f220000100a00 */
[----:B------:R-:W-:-:S02]  /*31c20*/  IMAD.MOV.U32 R2, RZ, RZ, R18 ;  /* 0x000000ffff027224 */ /* 0x000fc400078e0012 */
[----:B------:R-:W-:Y:S01]  /*31c30*/  IMAD.MOV.U32 R0, RZ, RZ, R19 ;  /* 0x000000ffff007224 */ /* 0x000fe200078e0013 */
[----:B---3--:R-:W-:Y:S01]  /*31c40*/  HMMA.16816.F32 R20, R24, R6, R20 ;  /* 0x000000061814723c */ /* 0x008fe20000001814 */
[----:B------:R0:W-:Y:S01]  /*31c50*/  STL.64 [R1+0x1e20], R6 ;  /* 0x001e200601007387 */ /* 0x0001e20000100a00 */
[----:B------:R-:W3:Y:S03]  /*31c60*/  LDL.LU R4, [R1+0xac0] ;  /* 0x000ac00001047983 */ /* 0x000ee60000300800 */
[----:B------:R-:W1:Y:S11]  /*31c70*/  LDSM.16.MT88.4 R24, [R17+0xa180] ;  /* 0x00a180001118783b */ /* 0x000e760000004200 */
[----:B------:R-:W-:Y:S07]  /*31c80*/  @!UPT UIADD3 URZ, URZ, URZ, URZ ;  /* 0x0000003f3f3ff290 */ /* 0x000fee000fffe03f */
[----:B------:R-:W-:Y:S01]  /*31c90*/  STL.64 [R1+0x110], R20 ;  /* 0x0001101401007387 */ /* 0x000fe20000100a00 */
[----:B------:R-:W-:Y:S02]  /*31ca0*/  STL.64 [R1+0x118], R22 ;  /* 0x0001181601007387 */ /* 0x000fe40000100a00 */
[----:B------:R-:W2:Y:S04]  /*31cb0*/  LDSM.16.MT88.4 R20, [R17+0xa100] ;  /* 0x00a100001114783b */ /* 0x000ea80000004200 */
[----:B------:R-:W3:Y:S01]  /*31cc0*/  LDL.LU R5, [R1+0xac4] ;  /* 0x000ac40001057983 */ /* 0x000ee20000300800 */
[----:B0-----:R-:W3:Y:S01]  /*31cd0*/  LDL.LU R6, [R1+0xac8] ;  /* 0x000ac80001067983 */ /* 0x001ee20000300800 */
[----:B------:R-:W3:Y:S03]  /*31ce0*/  LDL.LU R7, [R1+0xacc] ;  /* 0x000acc0001077983 */ /* 0x000ee60000300800 */
        /* <DEDUP_REMOVED lines=20> */
[----:B------:R1:W-:Y:S02]  /*31e30*/  STL.64 [R1+0xac8], R6 ;  /* 0x000ac80601007387 */ /* 0x0003e40000100a00 */
[----:B0-----:R-:W-:Y:S02]  /*31e40*/  IMAD.MOV.U32 R4, RZ, RZ, R18 ;  /* 0x000000ffff047224 */ /* 0x001fe400078e0012 */
[----:B------:R-:W2:Y:S01]  /*31e50*/  LDL.LU.64 R18, [R1+0x1f08] ;  /* 0x001f080001127983 */ /* 0x000ea20000300a00 */
[C---:B----4-:R-:W-:Y:S01]  /*31e60*/  HMMA.16816.F32 R24, R20.reuse, R10, R24 ;  /* 0x0000000a1418723c */ /* 0x050fe20000001818 */
[----:B-1----:R-:W-:Y:S02]  /*31e70*/  IMAD.MOV.U32 R6, RZ, RZ, R10 ;  /* 0x000000ffff067224 */ /* 0x002fe400078e000a */
[----:B------:R-:W-:Y:S01]  /*31e80*/  STL [R1+0x1e3c], R3 ;  /* 0x001e3c0301007387 */ /* 0x000fe20000100800 */
[----:B------:R-:W-:Y:S01]  /*31e90*/  STL [R1+0x1e38], R4 ;  /* 0x001e380401007387 */ /* 0x000fe20000100800 */
[----:B------:R-:W-:Y:S11]  /*31ea0*/  IMAD.MOV.U32 R5, RZ, RZ, R11 ;  /* 0x000000ffff057224 */ /* 0x000ff600078e000b */
[----:B------:R-:W-:Y:S07]  /*31eb0*/  @!UPT UIADD3 URZ, URZ, URZ, URZ ;  /* 0x0000003f3f3ff290 */ /* 0x000fee000fffe03f */
[----:B------:R-:W-:Y:S01]  /*31ec0*/  STL.64 [R1+0xab0], R24 ;  /* 0x000ab01801007387 */ /* 0x000fe20000100a00 */
[----:B------:R-:W-:Y:S02]  /*31ed0*/  STL.64 [R1+0xab8], R26 ;  /* 0x000ab81a01007387 */ /* 0x000fe40000100a00 */
[----:B------:R-:W-:Y:S01]  /*31ee0*/  STL [R1+0x1e40], R6 ;  /* 0x001e400601007387 */ /* 0x000fe20000100800 */
[C---:B--2---:R-:W-:Y:S01]  /*31ef0*/  HMMA.16816.F32 R12, R20.reuse, R18, R12 ;  /* 0x00000012140c723c */ /* 0x044fe2000000180c */
[----:B------:R-:W-:Y:S02]  /*31f00*/  IMAD.MOV.U32 R8, RZ, RZ, R18 ;  /* 0x000000ffff087224 */ /* 0x000fe400078e0012 */
[----:B------:R-:W-:Y:S11]  /*31f10*/  IMAD.MOV.U32 R7, RZ, RZ, R19 ;  /* 0x000000ffff077224 */ /* 0x000ff600078e0013 */
[----:B------:R-:W-:Y:S09]  /*31f20*/  @!UPT UIADD3 URZ, URZ, URZ, URZ ;  /* 0x0000003f3f3ff290 */ /* 0x000ff2000fffe03f */
[----:B------:R0:W-:Y:S01]  /*31f30*/  STL.64 [R1+0xaa0], R12 ;  /* 0x000aa00c01007387 */ /* 0x0001e20000100a00 */
[----:B------:R1:W-:Y:S02]  /*31f40*/  STL.64 [R1+0xaa8], R14 ;  /* 0x000aa80e01007387 */ /* 0x0003e40000100a00 */
[----:B------:R-:W-:Y:S02]  /*31f50*/  STL [R1+0x1ef8], R8 ;  /* 0x001ef80801007387 */ /* 0x000fe40000100800 */
[----:B------:R-:W-:Y:S01]  /*31f60*/  STL [R1+0x1e8c], R7 ;  /* 0x001e8c0701007387 */ /* 0x000fe20000100800 */
[----:B------:R2:W-:Y:S04]  /*31f70*/  STL [R1+0x1e88], R5 ;  /* 0x001e880501007387 */ /* 0x0005e80000100800 */
[----:B0-----:R-:W3:Y:S01]  /*31f80*/  LDL.LU R12, [R1+0xa10] ;  /* 0x000a1000010c7983 */ /* 0x001ee20000300800 */
[----:B------:R-:W3:Y:S02]  /*31f90*/  LDL.LU R13, [R1+0xa14] ;  /* 0x000a1400010d7983 */ /* 0x000ee40000300800 */
[----:B-1----:R-:W4:Y:S02]  /*31fa0*/  LDL.LU R14, [R1+0xa18] ;  /* 0x000a1800010e7983 */ /* 0x002f240000300800 */
[----:B------:R-:W4:Y:S01]  /*31fb0*/  LDL.LU R15, [R1+0xa1c] ;  /* 0x000a1c00010f7983 */ /* 0x000f220000300800 */
[----:B------:R-:W3:Y:S01]  /*31fc0*/  LDL.LU R4, [R1+0xa30] ;  /* 0x000a300001047983 */ /* 0x000ee20000300800 */
[----:B--2---:R-:W3:Y:S02]  /*31fd0*/  LDL.LU R5, [R1+0xa34] ;  /* 0x000a340001057983 */ /* 0x004ee40000300800 */
[----:B------:R-:W2:Y:S02]  /*31fe0*/  LDL.LU R6, [R1+0xa38] ;  /* 0x000a380001067983 */ /* 0x000ea40000300800 */
[----:B------:R-:W2:Y:S01]  /*31ff0*/  LDL.LU R7, [R1+0xa3c] ;  /* 0x000a3c0001077983 */ /* 0x000ea20000300800 */
[----:B------:R-:W3:Y:S01]  /*32000*/  LDL.LU R24, [R1+0xa80] ;  /* 0x000a800001187983 */ /* 0x000ee20000300800 */
[----:B------:R-:W4:Y:S02]  /*32010*/  LDL.LU R25, [R1+0xa84] ;  /* 0x000a840001197983 */ /* 0x000f240000300800 */
[----:B------:R-:W4:Y:S02]  /*32020*/  LDL.LU R26, [R1+0xa88] ;  /* 0x000a8800011a7983 */ /* 0x000f240000300800 */
[----:B------:R-:W4:Y:S01]  /*32030*/  LDL.LU R27, [R1+0xa8c] ;  /* 0x000a8c00011b7983 */ /* 0x000f220000300800 */
[----:B------:R-:W4:Y:S01]  /*32040*/  LDL.LU R16, [R1+0xa90] ;  /* 0x000a900001107983 */ /* 0x000f220000300800 */
[----:B------:R-:W4:Y:S02]  /*32050*/  LDL.LU R17, [R1+0xa94] ;  /* 0x000a940001117983 */ /* 0x000f240000300800 */
[----:B------:R-:W4:Y:S02]  /*32060*/  LDL.LU R18, [R1+0xa98] ;  /* 0x000a980001127983 */ /* 0x000f240000300800 */
[----:B------:R-:W4:Y:S01]  /*32070*/  LDL.LU R19, [R1+0xa9c] ;  /* 0x000a9c0001137983 */ /* 0x000f220000300800 */
[----:B------:R-:W4:Y:S04]  /*32080*/  LDL.64 R10, [R1+0x78] ;  /* 0x00007800010a7983 */ /* 0x000f280000100a00 */
[----:B--2---:R0:W-:Y:S01]  /*32090*/  STL.64 [R1+0x1e98], R6 ;  /* 0x001e980601007387 */ /* 0x0041e20000100a00 */
[----:B---3--:R-:W-:Y:S03]  /*320a0*/  STL.64 [R1+0x1e90], R4 ;  /* 0x001e900401007387 */ /* 0x008fe60000100a00 */
[----:B0-----:R-:W2:Y:S04]  /*320b0*/  LDL.64 R6, [R1+0x28] ;  /* 0x0000280001067983 */ /* 0x001ea80000100a00 */
[----:B--2---:R0:W-:Y:S04]  /*320c0*/  STL.64 [R1+0x1ea8], R6 ;  /* 0x001ea80601007387 */ /* 0x0041e80000100a00 */
[----:B0-----:R-:W2:Y:S04]  /*320d0*/  LDL.64 R6, [R1+0x38] ;  /* 0x0000380001067983 */ /* 0x001ea80000100a00 */
[----:B--2---:R0:W-:Y:S04]  /*320e0*/  STL.64 [R1+0x1ec0], R6 ;  /* 0x001ec00601007387 */ /* 0x0041e80000100a00 */
[----:B0-----:R-:W2:Y:S04]  /*320f0*/  LDL.64 R6, [R1+0x48] ;  /* 0x0000480001067983 */ /* 0x001ea80000100a00 */
[----:B--2---:R0:W-:Y:S04]  /*32100*/  STL.64 [R1+0x1ed8], R6 ;  /* 0x001ed80601007387 */ /* 0x0041e80000100a00 */
[----:B0-----:R-:W2:Y:S04]  /*32110*/  LDL.64 R6, [R1+0x58] ;  /* 0x0000580001067983 */ /* 0x001ea80000100a00 */
[----:B--2---:R0:W-:Y:S04]  /*32120*/  STL.64 [R1+0x1ef0], R6 ;  /* 0x001ef00601007387 */ /* 0x0041e80000100a00 */
[----:B0-----:R-:W2:Y:S01]  /*32130*/  LDL.64 R6, [R1+0x68] ;  /* 0x0000680001067983 */ /* 0x001ea20000100a00 */
[----:B----4-:R0:W-:Y:S02]  /*32140*/  STL.64 [R1+0x1e68], R14 ;  /* 0x001e680e01007387 */ /* 0x0101e40000100a00 */
        /* <DEDUP_REMOVED lines=8> */
[----:B------:R-:W4:Y:S03]  /*321d0*/  LDL.LU R15, [R1+0xa4c] ;  /* 0x000a4c00010f7983 */ /* 0x000f260000300800 */
[----:B----4-:R-:W-:Y:S01]  /*321e0*/  STL.64 [R1+0x1eb8], R14 ;  /* 0x001eb80e01007387 */ /* 0x010fe20000100a00 */
[----:B---3--:R0:W-:Y:S03]  /*321f0*/  STL.64 [R1+0x1eb0], R12 ;  /* 0x001eb00c01007387 */ /* 0x0081e60000100a00 */
[----:B0-----:R-:W3:Y:S01]  /*32200*/  LDL.LU R12, [R1+0xa50] ;  /* 0x000a5000010c7983 */ /* 0x001ee20000300800 */
[----:B------:R-:W3:Y:S02]  /*32210*/  LDL.LU R13, [R1+0xa54] ;  /* 0x000a5400010d7983 */ /* 0x000ee40000300800 */
[----:B------:R-:W4:Y:S02]  /*32220*/  LDL.LU R14, [R1+0xa58] ;  /* 0x000a5800010e7983 */ /* 0x000f240000300800 */
[----:B------:R-:W4:Y:S01]  /*32230*/  LDL.LU R15, [R1+0xa5c] ;  /* 0x000a5c00010f7983 */ /* 0x000f220000300800 */
[C---:B------:R-:W-:Y:S08]  /*32240*/  HMMA.16816.F32 R16, R20.reuse, R10, R16 ;  /* 0x0000000a1410723c */ /* 0x040ff00000001810 */
[----:B--2---:R-:W-:Y:S01]  /*32250*/  HMMA.16816.F32 R24, R20, R6, R24 ;  /* 0x000000061418723c */ /* 0x004fe20000001818 */
        /* <DEDUP_REMOVED lines=12> */
[----:B------:R-:W-:Y:S01]  /*32320*/  STL.64 [R1+0xa90], R16 ;  /* 0x000a901001007387 */ /* 0x000fe20000100a00 */
[----:B------:R0:W-:Y:S03]  /*32330*/  STL.64 [R1+0xa98], R18 ;  /* 0x000a981201007387 */ /* 0x0001e60000100a00 */
[----:B0-----:R-:W3:Y:S01]  /*32340*/  LDL.LU.64 R18, [R1+0x1f00] ;  /* 0x001f000001127983 */ /* 0x001ee20000300a00 */
[----:B------:R-:W4:Y:S02]  /*32350*/  LDL.LU R8, [R1+0x1ef8] ;  /* 0x001ef80001087983 */ /* 0x000f240000300800 */
[----:B------:R0:W-:Y:S02]  /*32360*/  STL.64 [R1+0xa80], R24 ;  /* 0x000a801801007387 */ /* 0x0001e40000100a00 */
[----:B------:R1:W-:Y:S02]  /*32370*/  STL.64 [R1+0xa88], R26 ;  /* 0x000a881a01007387 */ /* 0x0003e40000100a00 */
[----:B------:R-:W-:-:S02]  /*32380*/  IMAD.MOV.U32 R17, RZ, RZ, R7 ;  /* 0x000000ffff117224 */ /* 0x000fc400078e0007 */
[----:B0-----:R-:W-:Y:S02]  /*32390*/  IMAD.MOV.U32 R24, RZ, RZ, R6 ;  /* 0x000000ffff187224 */ /* 0x001fe400078e0006 */
[----:B------:R-:W2:Y:S01]  /*323a0*/  LDL.LU.64 R6, [R1+0x1ef0] ;  /* 0x001ef00001067983 */ /* 0x000ea20000300a00 */
[----:B------:R-:W-:Y:S01]  /*323b0*/  IMAD.MOV.U32 R16, RZ, RZ, R10 ;  /* 0x000000ffff107224 */ /* 0x000fe200078e000a */
[----:B--2---:R-:W-:Y:S02]  /*323c0*/  HMMA.16816.F32 R12, R20, R6, R12 ;  /* 0x00000006140c723c */ /* 0x004fe4000000180c */
[----:B---3--:R-:W-:Y:S02]  /*323d0*/  STL.64 [R1+0x1e78], R18 ;  /* 0x001e781201007387 */ /* 0x008fe40000100a00 */
[----:B------:R0:W-:Y:S02]  /*323e0*/  STL.64 [R1+0x1e70], R16 ;  /* 0x001e701001007387 */ /* 0x0001e40000100a00 */
[----:B-1----:R-:W-:-:S02]  /*323f0*/  IMAD.MOV.U32 R26, RZ, RZ, R6 ;  /* 0x000000ffff1a7224 */ /* 0x002fc400078e0006 */
[----:B------:R-:W-:Y:S01]  /*32400*/  IMAD.MOV.U32 R25, RZ, RZ, R7 ;  /* 0x000000ffff197224 */ /* 0x000fe200078e0007 */
[----:B0-----:R-:W2:Y:S01]  /*32410*/  LDL.LU R16, [R1+0xa20] ;  /* 0x000a200001107983 */ /* 0x001ea20000300800 */
[----:B------:R-:W2:Y:S02]  /*32420*/  LDL.LU R17, [R1+0xa24] ;  /* 0x000a240001117983 */ /* 0x000ea40000300800 */
[----:B------:R-:W2:Y:S02]  /*32430*/  LDL.LU R18, [R1+0xa28] ;  /* 0x000a280001127983 */ /* 0x000ea40000300800 */
[----:B------:R-:W2:Y:S09]  /*32440*/  LDL.LU R19, [R1+0xa2c] ;  /* 0x000a2c0001137983 */ /* 0x000eb20000300800 */
        /* <DEDUP_REMOVED lines=15> */
[----:B------:R0:W-:Y:S01]  /*32540*/  STL.64 [R1+0x1e48], R24 ;  /* 0x001e481801007387 */ /* 0x0001e20000100a00 */
[----:B------:R-:W-:-:S03]  /*32550*/  IMAD.MOV.U32 R9, RZ, RZ, R11 ;  /* 0x000000ffff097224 */ /* 0x000fc600078e000b */
[----:B0-----:R-:W2:Y:S01]  /*32560*/  LDL.LU R24, [R1+0xa00] ;  /* 0x000a000001187983 */ /* 0x001ea20000300800 */
[----:B------:R-:W2:Y:S02]  /*32570*/  LDL.LU R25, [R1+0xa04] ;  /* 0x000a040001197983 */ /* 0x000ea40000300800 */
[----:B------:R-:W2:Y:S02]  /*32580*/  LDL.LU R26, [R1+0xa08] ;  /* 0x000a0800011a7983 */ /* 0x000ea40000300800 */
[----:B------:R-:W2:Y:S01]  /*32590*/  LDL.LU R27, [R1+0xa0c] ;  /* 0x000a0c00011b7983 */ /* 0x000ea20000300800 */
        /* <DEDUP_REMOVED lines=21> */
[----:B------:R-:W-:Y:S01]  /*326f0*/  STL.64 [R1+0xa30], R4 ;  /* 0x000a300401007387 */ /* 0x000fe20000100a00 */
[----:B------:R0:W-:Y:S03]  /*32700*/  STL.64 [R1+0xa38], R6 ;  /* 0x000a380601007387 */ /* 0x0001e60000100a00 */
[----:B0-----:R-:W3:Y:S01]  /*32710*/  LDL.LU R7, [R1+0x1e8c] ;  /* 0x001e8c0001077983 */ /* 0x001ee20000300800 */
[----:B------:R-:W2:Y:S02]  /*32720*/  LDL.LU R5, [R1+0x1e88] ;  /* 0x001e880001057983 */ /* 0x000ea40000300800 */
        /* <DEDUP_REMOVED lines=31> */
[----:B------:R-:W-:-:S02]  /*32920*/  IMAD.MOV.U32 R18, RZ, RZ, R6 ;  /* 0x000000ffff127224 */ /* 0x000fc400078e0006 */
[----:B------:R-:W-:Y:S01]  /*32930*/  IMAD.MOV.U32 R19, RZ, RZ, R3 ;  /* 0x000000ffff137224 */ /* 0x000fe200078e0003 */
[----:B------:R-:W3:Y:S01]  /*32940*/  LDL.LU R6, [R1+0x1e40] ;  /* 0x001e400001067983 */ /* 0x000ee20000300800 */
[----:B------:R-:W3:Y:S03]  /*32950*/  LDL.LU R3, [R1+0x1e3c] ;  /* 0x001e3c0001037983 */ /* 0x000ee60000300800 */
[----:B------:R0:W-:Y:S02]  /*32960*/  STL.64 [R1+0x1d20], R18 ;  /* 0x001d201201007387 */ /* 0x0001e40000100a00 */
[----:B0-----:R-:W-:Y:S02]  /*32970*/  IMAD.MOV.U32 R18, RZ, RZ, R2 ;  /* 0x000000ffff127224 */ /* 0x001fe400078e0002 */
[----:B------:R-:W-:Y:S01]  /*32980*/  IMAD.MOV.U32 R19, RZ, RZ, R10 ;  /* 0x000000ffff137224 */ /* 0x000fe200078e000a */
[----:B--2---:R0:W-:Y:S01]  /*32990*/  STL.64 [R1+0x1cf8], R14 ;  /* 0x001cf80e01007387 */ /* 0x0041e20000100a00 */
[----:B------:R1:W-:Y:S02]  /*329a0*/  STL.64 [R1+0x1cf0], R12 ;  /* 0x001cf00c01007387 */ /* 0x0003e40000100a00 */
[----:B0-----:R-:W-:-:S02]  /*329b0*/  IMAD.MOV.U32 R14, RZ, RZ, R4 ;  /* 0x000000ffff0e7224 */ /* 0x001fc400078e0004 */
[----:B------:R-:W-:Y:S01]  /*329c0*/  IMAD.MOV.U32 R15, RZ, RZ, R0 ;  /* 0x000000ffff0f7224 */ /* 0x000fe200078e0000 */
[----:B------:R-:W2:Y:S01]  /*329d0*/  LDL.LU R4, [R1+0x1e38] ;  /* 0x001e380001047983 */ /* 0x000ea20000300800 */
[----:B------:R-:W2:Y:S02]  /*329e0*/  LDL.LU R0, [R1+0x1e34] ;  /* 0x001e340001007983 */ /* 0x000ea40000300800 */
[----:B------:R-:W2:Y:S02]  /*329f0*/  LDL.LU R2, [R1+0x1e30] ;  /* 0x001e300001027983 */ /* 0x000ea40000300800 */
[----:B------:R-:W2:Y:S01]  /*32a00*/  LDL.LU R10, [R1+0x1e2c] ;  /* 0x001e2c00010a7983 */ /* 0x000ea20000300800 */
[----:B------:R-:W-:Y:S01]  /*32a10*/  STL.64 [R1+0x1d38], R18 ;  /* 0x001d381201007387 */ /* 0x000fe20000100a00 */
[----:B------:R0:W-:Y:S02]  /*32a20*/  STL.64 [R1+0x1d18], R14 ;  /* 0x001d180e01007387 */ /* 0x0001e40000100a00 */
[----:B-1----:R-:W2:Y:S02]  /*32a30*/  LDL.LU R12, [R1+0x270] ;  /* 0x00027000010c7983 */ /* 0x002ea40000300800 */
[----:B------:R-:W2:Y:S01]  /*32a40*/  LDL.LU R13, [R1+0x274] ;  /* 0x00027400010d7983 */ /* 0x000ea20000300800 */
[----:B0-----:R-:W2:Y:S01]  /*32a50*/  LDL.LU R14, [R1+0x278] ;  /* 0x00027800010e7983 */ /* 0x001ea20000300800 */
[----:B------:R-:W2:Y:S02]  /*32a60*/  LDL.LU R15, [R1+0x27c] ;  /* 0x00027c00010f7983 */ /* 0x000ea40000300800 */
[----:B------:R-:W-:-:S02]  /*32a70*/  IMAD.MOV.U32 R18, RZ, RZ, R11 ;  /* 0x000000ffff127224 */ /* 0x000fc400078e000b */
        /* <DEDUP_REMOVED lines=11> */
[----:B------:R0:W-:Y:S02]  /*32b30*/  STL.64 [R1+0x1d68], R18 ;  /* 0x001d681201007387 */ /* 0x0001e40000100a00 */
        /* <DEDUP_REMOVED lines=28> */
[----:B---3--:R-:W-:-:S05]  /*32d00*/  IMAD.MOV.U32 R19, RZ, RZ, R7 ;  /* 0x000000ffff137224 */ /* 0x008fca00078e0007 */
[----:B------:R-:W-:Y:S04]  /*32d10*/  STL.64 [R1+0x1dc8], R18 ;  /* 0x001dc81201007387 */ /* 0x000fe80000100a00 */
[----:B--2---:R-:W-:Y:S01]  /*32d20*/  STL.64 [R1+0x1d90], R14 ;  /* 0x001d900e01007387 */ /* 0x004fe20000100a00 */
[----:B------:R0:W-:Y:S03]  /*32d30*/  STL.64 [R1+0x1d88], R12 ;  /* 0x001d880c01007387 */ /* 0x0001e60000100a00 */
        /* <DEDUP_REMOVED lines=14> */
[----:B------:R-:W-:Y:S01]  /*32e20*/  IMAD.MOV.U32 R19, RZ, RZ, R3 ;  /* 0x000000ffff137224 */ /* 0x000fe200078e0003 */
[----:B------:R-:W4:Y:S01]  /*32e30*/  LDL.LU R4, [R1+0x9f0] ;  /* 0x0009f00001047983 */ /* 0x000f220000300800 */
[----:B------:R-:W4:Y:S02]  /*32e40*/  LDL.LU R5, [R1+0x9f4] ;  /* 0x0009f40001057983 */ /* 0x000f240000300800 */
[----:B------:R-:W4:Y:S02]  /*32e50*/  LDL.LU R6, [R1+0x9f8] ;  /* 0x0009f80001067983 */ /* 0x000f240000300800 */
[----:B------:R-:W4:Y:S01]  /*32e60*/  LDL.LU R7, [R1+0x9fc] ;  /* 0x0009fc0001077983 */ /* 0x000f220000300800 */
[----:B------:R-:W-:Y:S04]  /*32e70*/  STL.64 [R1+0x1df8], R18 ;  /* 0x001df81201007387 */ /* 0x000fe80000100a00 */
        /* <DEDUP_REMOVED lines=43> */
[----:B------:R-:W2:Y:S01]  /*33130*/  LDL.LU R11, [R1+0x26c] ;  /* 0x00026c00010b7983 */ /* 0x000ea20000300800 */
[----:B------:R-:W3:Y:S01]  /*33140*/  LDL.LU.64 R26, [R1+0x1e18] ;  /* 0x001e1800011a7983 */ /* 0x000ee20000300a00 */
[----:B------:R-:W3:Y:S02]  /*33150*/  LDL.LU.64 R24, [R1+0x1e10] ;  /* 0x001e100001187983 */ /* 0x000ee40000300a00 */
[----:B------:R-:W-:-:S02]  /*33160*/  IMAD.MOV.U32 R18, RZ, RZ, R2 ;  /* 0x000000ffff127224 */ /* 0x000fc400078e0002 */
[----:B------:R-:W-:-:S06]  /*33170*/  IMAD.MOV.U32 R19, RZ, RZ, R0 ;  /* 0x000000ffff137224 */ /* 0x000fcc00078e0000 */
        /* <DEDUP_REMOVED lines=82> */
[C---:B--2---:R-:W-:Y:S03]  /*336a0*/  HMMA.16816.F32 R12, R24.reuse, R14, R8 ;  /* 0x0000000e180c723c */ /* 0x044fe60000001808 */
[----:B------:R-:W2:Y:S01]  /*336b0*/  LDL.LU.64 R10, [R1+0x1d08] ;  /* 0x001d0800010a7983 */ /* 0x000ea20000300a00 */
[----:B------:R-:W2:Y:S11]  /*336c0*/  LDL.LU.64 R8, [R1+0x1d00] ;  /* 0x001d000001087983 */ /* 0x000eb60000300a00 */
[----:B------:R-:W-:Y:S08]  /*336d0*/  @!UPT UIADD3 URZ, URZ, URZ, URZ ;  /* 0x0000003f3f3ff290 */ /* 0x000ff0000fffe03f */
[----:B------:R-:W-:Y:S01]  /*336e0*/  STL.64 [R1+0x260], R12 ;  /* 0x0002600c01007387 */ /* 0x000fe20000100a00 */
[----:B------:R0:W-:Y:S03]  /*336f0*/  STL.64 [R1+0x268], R14 ;  /* 0x0002680e01007387 */ /* 0x0001e60000100a00 */
[----:B0-----:R-:W3:Y:S01]  /*33700*/  LDL.LU.64 R14, [R1+0x1cf8] ;  /* 0x001cf800010e7983 */ /* 0x001ee20000300a00 */
[----:B------:R-:W3:Y:S02]  /*33710*/  LDL.LU.64 R12, [R1+0x1cf0] ;  /* 0x001cf000010c7983 */ /* 0x000ee40000300a00 */
[----:B---3--:R-:W-:Y:S11]  /*33720*/  HMMA.16816.F32 R12, R24, R18, R12 ;  /* 0x00000012180c723c */ /* 0x008ff6000000180c */
[----:B------:R-:W-:Y:S11]  /*33730*/  @!UPT UIADD3 URZ, URZ, URZ, URZ ;  /* 0x0000003f3f3ff290 */ /* 0x000ff6000fffe03f */
[----:B------:R-:W-:Y:S01]  /*33740*/  @!UPT UIADD3 URZ, URZ, URZ, URZ ;  /* 0x0000003f3f3ff290 */ /* 0x000fe2000fffe03f */
[----:B------:R-:W-:Y:S01]  /*33750*/  STL.64 [R1+0x250], R12 ;  /* 0x0002500c01007387 */ /* 0x000fe20000100a00 */
[----:B------:R0:W-:Y:S03]  /*33760*/  STL.64 [R1+0x258], R14 ;  /* 0x0002580e01007387 */ /* 0x0001e60000100a00 */
[----:B0-----:R-:W2:Y:S04]  /*33770*/  LDL.LU.64 R14, [R1+0x1ce8] ;  /* 0x001ce800010e7983 */ /* 0x001ea80000300a00 */
[----:B------:R-:W0:Y:S01]  /*33780*/  S2R R17, SR_TID.X ;  /* 0x0000000000117919 */ /* 0x000e220000002100 */
[----:B------:R1:W-:Y:S02]  /*33790*/  STL.64 [R1+0x1cc8], R18 ;  /* 0x001cc81201007387 */ /* 0x0003e40000100a00 */
[----:B------:R-:W3:Y:S01]  /*337a0*/  LDL.LU R16, [R1+0x230] ;  /* 0x0002300001107983 */ /* 0x000ee20000300800 */
[----:B0-----:R-:W-:-:S02]  /*337b0*/  LOP3.LUT R2, R17, 0x7, RZ, 0xc0, !PT ;  /* 0x0000000711027812 */ /* 0x001fc400078ec0ff */
[----:B------:R-:W3:Y:S01]  /*337c0*/  LDL.LU R17, [R1+0x234] ;  /* 0x0002340001117983 */ /* 0x000ee20000300800 */
[----:B-1----:R-:W3:Y:S02]  /*337d0*/  LDL.LU R18, [R1+0x238] ;  /* 0x0002380001127983 */ /* 0x002ee40000300800 */
[----:B------:R-:W3:Y:S01]  /*337e0*/  LDL.LU R19, [R1+0x23c] ;  /* 0x00023c0001137983 */ /* 0x000ee20000300800 */
[C---:B--2---:R-:W-:Y:S11]  /*337f0*/  HMMA.16816.F32 R8, R24.reuse, R14, R8 ;  /* 0x0000000e1808723c */ /* 0x044ff60000001808 */
[----:B------:R-:W-:Y:S11]  /*33800*/  @!UPT UIADD3 URZ, URZ, URZ, URZ ;  /* 0x0000003f3f3ff290 */ /* 0x000ff6000fffe03f */
[----:B------:R-:W-:Y:S01]  /*33810*/  @!UPT UIADD3 URZ, URZ, URZ, URZ ;  /* 0x0000003f3f3ff290 */ /* 0x000fe2000fffe03f */
[----:B------:R-:W-:Y:S01]  /*33820*/  STL.64 [R1+0x240], R8 ;  /* 0x0002400801007387 */ /* 0x000fe20000100a00 */
[----:B------:R0:W-:Y:S03]  /*33830*/  STL.64 [R1+0x248], R10 ;  /* 0x0002480a01007387 */ /* 0x0001e60000100a00 */
[----:B0-----:R-:W3:Y:S01]  /*33840*/  LDL.LU.64 R10, [R1+0x1ce0] ;  /* 0x001ce000010a7983 */ /* 0x001ee20000300a00 */
[----:B------:R3:W-:Y:S02]  /*33850*/  STL.64 [R1+0x1c30], R14 ;  /* 0x001c300e01007387 */ /* 0x0007e40000100a00 */
[C---:B---3--:R-:W-:Y:S01]  /*33860*/  HMMA.16816.F32 R12, R24.reuse, R10, R16 ;  /* 0x0000000a180c723c */ /* 0x048fe20000001810 */
[----:B------:R-:W-:Y:S01]  /*33870*/  STL [R1+0x1bd4], R10 ;  /* 0x001bd40a01007387 */ /* 0x000fe20000100800 */
[----:B------:R-:W-:Y:S11]  /*33880*/  STL [R1+0x1bd0], R11 ;  /* 0x001bd00b01007387 */ /* 0x000ff60000100800 */
[----:B------:R-:W-:Y:S10]  /*33890*/  @!UPT UIADD3 URZ, URZ, URZ, URZ ;  /* 0x0000003f3f3ff290 */ /* 0x000ff4000fffe03f */
[----:B------:R-:W-:Y:S01]  /*338a0*/  STL.64 [R1+0x230], R12 ;  /* 0x0002300c01007387 */ /* 0x000fe20000100a00 */
[----:B------:R4:W-:Y:S02]  /*338b0*/  STL.64 [R1+0x238], R14 ;  /* 0x0002380e01007387 */ /* 0x0009e40000100a00 */
[----:B------:R-:W2:Y:S01]  /*338c0*/  LDL.LU R8, [R1+0xfc0] ;  /* 0x000fc00001087983 */ /* 0x000ea20000300800 */
[----:B----4-:R-:W-:Y:S11]  /*338d0*/  HMMA.16816.F32 R12, R24, R6, R20 ;  /* 0x00000006180c723c */ /* 0x010ff60000001814 */
[----:B------:R-:W-:Y:S11]  /*338e0*/  @!UPT UIADD3 URZ, URZ, URZ, URZ ;  /* 0x0000003f3f3ff290 */ /* 0x000ff6000fffe03f */
[----:B------:R-:W-:Y:S01]  /*338f0*/  @!UPT UIADD3 URZ, URZ, URZ, URZ ;  /* 0x0000003f3f3ff290 */ /* 0x000fe2000fffe03f */
[----:B------:R-:W-:Y:S01]  /*33900*/  STL.64 [R1+0xd0], R12 ;  /* 0x0000d00c01007387 */ /* 0x000fe20000100a00 */
[----:B------:R-:W-:Y:S02]  /*33910*/  STL.64 [R1+0xd8], R14 ;  /* 0x0000d80e01007387 */ /* 0x000fe40000100a00 */
[----:B------:R-:W2:Y:S02]  /*33920*/  LDL.LU R9, [R1+0xfc4] ;  /* 0x000fc40001097983 */ /* 0x000ea40000300800 */
[----:B------:R-:W3:Y:S01]  /*33930*/  LDL.LU R10, [R1+0xfc8] ;  /* 0x000fc800010a7983 */ /* 0x000ee20000300800 */
[----:B------:R-:W3:Y:S01]  /*33940*/  LDL.LU R11, [R1+0xfcc] ;  /* 0x000fcc00010b7983 */ /* 0x000ee20000300800 */
[----:B------:R-:W4:Y:S02]  /*33950*/  LDL.LU R16, [R1+0xff0] ;  /* 0x000ff00001107983 */ /* 0x000f240000300800 */
[----:B------:R-:W4:Y:S02]  /*33960*/  LDL.LU R17, [R1+0xff4] ;  /* 0x000ff40001117983 */ /* 0x000f240000300800 */
[----:B------:R-:W4:Y:S01]  /*33970*/  LDL.LU R18, [R1+0xff8] ;  /* 0x000ff80001127983 */ /* 0x000f220000300800 */
[----:B------:R-:W4:Y:S04]  /*33980*/  LDL.LU R19, [R1+0xffc] ;  /* 0x000ffc0001137983 */ /* 0x000f280000300800 */
[----:B---3--:R0:W-:Y:S01]  /*33990*/  STL.64 [R1+0x1ca0], R10 ;  /* 0x001ca00a01007387 */ /* 0x0081e20000100a00 */
[----:B--2---:R1:W-:Y:S03]  /*339a0*/  STL.64 [R1+0x1c98], R8 ;  /* 0x001c980801007387 */ /* 0x0043e60000100a00 */
[----:B0-----:R-:W2:Y:S04]  /*339b0*/  LDL.64 R10, [R1+0x98] ;  /* 0x00009800010a7983 */ /* 0x001ea80000100a00 */
[----:B--2---:R0:W-:Y:S01]  /*339c0*/  STL.64 [R1+0x1cb0], R10 ;  /* 0x001cb00a01007387 */ /* 0x0041e20000100a00 */
[----:B-1----:R-:W2:Y:S02]  /*339d0*/  LDL.LU R8, [R1+0xfe0] ;  /* 0x000fe00001087983 */ /* 0x002ea40000300800 */
[----:B------:R-:W2:Y:S01]  /*339e0*/  LDL.LU R9, [R1+0xfe4] ;  /* 0x000fe40001097983 */ /* 0x000ea20000300800 */
[----:B0-----:R-:W3:Y:S01]  /*339f0*/  LDL.LU R10, [R1+0xfe8] ;  /* 0x000fe800010a7983 */ /* 0x001ee20000300800 */
[----:B------:R-:W3:Y:S03]  /*33a00*/  LDL.LU R11, [R1+0xfec] ;  /* 0x000fec00010b7983 */ /* 0x000ee60000300800 */
[----:B---3--:R0:W-:Y:S01]  /*33a10*/  STL.64 [R1+0x1cd8], R10 ;  /* 0x001cd80a01007387 */ /* 0x0081e20000100a00 */
[----:B--2---:R-:W-:Y:S02]  /*33a20*/  STL.64 [R1+0x1cd0], R8 ;  /* 0x001cd00801007387 */ /* 0x004fe40000100a00 */
[----:B------:R-:W2:Y:S01]  /*33a30*/  LDL.64 R14, [R1+0x68] ;  /* 0x00006800010e7983 */ /* 0x000ea20000100a00 */
[----:B0-----:R-:W3:Y:S04]  /*33a40*/  LDL.64 R10, [R1+0xb8] ;  /* 0x0000b800010a7983 */ /* 0x001ee80000100a00 */
[----:B--2---:R0:W-:Y:S04]  /*33a50*/  STL.64 [R1+0x1c90], R14 ;  /* 0x001c900e01007387 */ /* 0x0041e80000100a00 */
[----:B0-----:R-:W2:Y:S04]  /*33a60*/  LDL.64 R14, [R1+0x88] ;  /* 0x00008800010e7983 */ /* 0x001ea80000100a00 */
[----:B------:R-:W0:Y:S01]  /*33a70*/  S2R R5, SR_TID.X ;  /* 0x0000000000057919 */ /* 0x000e220000002100 */
[----:B------:R-:W-:-:S02]  /*33a80*/  IMAD R2, R2, 0x210, RZ ;  /* 0x0000021002027824 */ /* 0x000fc400078e02ff */
[C---:B0-----:R-:W-:Y:S02]  /*33a90*/  IMAD.SHL.U32 R4, R5.reuse, 0x2, RZ ;  /* 0x0000000205047824 */ /* 0x041fe400078e00ff */
[----:B------:R-:W-:-:S03]  /*33aa0*/  IMAD.SHL.U32 R5, R5, 0x100, RZ ;  /* 0x0000010005057824 */ /* 0x000fc600078e00ff */
[----:B------:R-:W-:-:S04]  /*33ab0*/  LOP3.LUT R2, R2, 0x10, R4, 0x78, !PT ;  /* 0x0000001002027812 */ /* 0x000fc800078e7804 */
[----:B------:R-:W-:Y:S01]  /*33ac0*/  LOP3.LUT R2, R2, 0x1000, R5, 0xf8, !PT ;  /* 0x0000100002027812 */ /* 0x000fe200078ef805 */
[----:B--2---:R0:W-:Y:S01]  /*33ad0*/  STL.64 [R1+0x1ca8], R14 ;  /* 0x001ca80e01007387 */ /* 0x0041e20000100a00 */
[----:B------:R-:W2:Y:S02]  /*33ae0*/  LDL.LU R12, [R1+0xfd0] ;  /* 0x000fd000010c7983 */ /* 0x000ea40000300800 */
[----:B------:R-:W2:Y:S01]  /*33af0*/  LDL.LU R13, [R1+0xfd4] ;  /* 0x000fd400010d7983 */ /* 0x000ea20000300800 */
[----:B0-----:R-:W2:Y:S01]  /*33b00*/  LDL.LU R14, [R1+0xfd8] ;  /* 0x000fd800010e7983 */ /* 0x001ea20000300800 */
[----:B------:R-:W2:Y:S01]  /*33b10*/  LDL.LU R15, [R1+0xfdc] ;  /* 0x000fdc00010f7983 */ /* 0x000ea20000300800 */
[----:B------:R-:W-:-:S05]  /*33b20*/  LOP3.LUT R2, R2, 0x60, RZ, 0x3c, !PT ;  /* 0x0000006002027812 */ /* 0x000fca00078e3cff */
[----:B------:R-:W-:Y:S04]  /*33b30*/  LDSM.16.MT88.4 R24, [R2+0xa080] ;  /* 0x00a080000218783b */ /* 0x000fe80000004200 */
[----:B------:R-:W4:Y:S01]  /*33b40*/  LDSM.16.MT88.4 R20, [R2+0xa000] ;  /* 0x00a000000214783b */ /* 0x000f220000004200 */
[----:B---3--:R-:W-:Y:S02]  /*33b50*/  IMAD.MOV.U32 R5, RZ, RZ, R10 ;  /* 0x000000ffff057224 */ /* 0x008fe400078e000a */
[----:B------:R-:W-:Y:S01]  /*33b60*/  IMAD.MOV.U32 R4, RZ, RZ, R11 ;  /* 0x000000ffff047224 */ /* 0x000fe200078e000b */
[----:B----4-:R-:W-:Y:S01]  /*33b70*/  HMMA.16816.F32 R16, R20, R10, R16 ;  /* 0x0000000a1410723c */ /* 0x010fe20000001810 */
[----:B--2---:R0:W-:Y:S01]  /*33b80*/  STL.64 [R1+0x1cc0], R14 ;  /* 0x001cc00e01007387 */ /* 0x0041e20000100a00 */
[----:B------:R-:W-:Y:S03]  /*33b90*/  STL.64 [R1+0x1cb8], R12 ;  /* 0x001cb80c01007387 */ /* 0x000fe60000100a00 */
[----:B0-----:R-:W2:Y:S01]  /*33ba0*/  LDL.64 R14, [R1+0xa8] ;  /* 0x0000a800010e7983 */ /* 0x001ea20000100a00 */
[----:B------:R-:W-:Y:S02]  /*33bb0*/  STL.64 [R1+0x1bc8], R6 ;  /* 0x001bc80601007387 */ /* 0x000fe40000100a00 */
[----:B------:R-:W-:Y:S02]  /*33bc0*/  STL [R1+0x1bd8], R2 ;  /* 0x001bd80201007387 */ /* 0x000fe40000100800 */
[----:B------:R-:W-:Y:S01]  /*33bd0*/  STL.64 [R1+0x1bc0], R26 ;  /* 0x001bc01a01007387 */ /* 0x000fe20000100a00 */
[----:B------:R0:W-:Y:S04]  /*33be0*/  STL.64 [R1+0x1bb8], R24 ;  /* 0x001bb81801007387 */ /* 0x0001e80000100a00 */
[----:B0-----:R-:W3:Y:S01]  /*33bf0*/  LDL.LU R24, [R1+0xd80] ;  /* 0x000d800001187983 */ /* 0x001ee20000300800 */
[----:B------:R-:W3:Y:S02]  /*33c00*/  LDL.LU R25, [R1+0xd84] ;  /* 0x000d840001197983 */ /* 0x000ee40000300800 */
[----:B------:R-:W3:Y:S02]  /*33c10*/  LDL.LU R26, [R1+0xd88] ;  /* 0x000d8800011a7983 */ /* 0x000ee40000300800 */
[----:B------:R-:W3:Y:S01]  /*33c20*/  LDL.LU R27, [R1+0xd8c] ;  /* 0x000d8c00011b7983 */ /* 0x000ee20000300800 */
[----:B------:R-:W4:Y:S01]  /*33c30*/  LDL.LU.64 R10, [R1+0x1cd8] ;  /* 0x001cd800010a7983 */ /* 0x000f220000300a00 */
[----:B------:R-:W4:Y:S02]  /*33c40*/  LDL.LU.64 R8, [R1+0x1cd0] ;  /* 0x001cd00001087983 */ /* 0x000f240000300a00 */
[----:B------:R-:W-:Y:S02]  /*33c50*/  STL.64 [R1+0xff0], R16 ;  /* 0x000ff01001007387 */ /* 0x000fe40000100a00 */
[----:B------:R0:W-:Y:S02]  /*33c60*/  STL.64 [R1+0xff8], R18 ;  /* 0x000ff81201007387 */ /* 0x0001e40000100a00 */
[----:B0-----:R-:W3:Y:S01]  /*33c70*/  LDL.LU.64 R18, [R1+0x1cc8] ;  /* 0x001cc80001127983 */ /* 0x001ee20000300a00 */
[----:B------:R-:W-:Y:S02]  /*33c80*/  STL [R1+0x1bf0], R4 ;  /* 0x001bf00401007387 */ /* 0x000fe40000100800 */
[----:B------:R-:W-:Y:S02]  /*33c90*/  STL [R1+0x1bdc], R5 ;  /* 0x001bdc0501007387 */ /* 0x000fe40000100800 */
[----:B------:R-:W-:Y:S02]  /*33ca0*/  STL [R1+0x17c8], R16 ;  /* 0x0017c81001007387 */ /* 0x000fe40000100800 */
[----:B--2---:R-:W-:-:S02]  /*33cb0*/  IMAD.MOV.U32 R7, RZ, RZ, R14 ;  /* 0x000000ffff077224 */ /* 0x004fc400078e000e */
[----:B------:R-:W-:Y:S01]  /*33cc0*/  IMAD.MOV.U32 R6, RZ, RZ, R15 ;  /* 0x000000ffff067224 */ /* 0x000fe200078e000f */
[C---:B----4-:R-:W-:Y:S01]  /*33cd0*/  HMMA.16816.F32 R8, R20.reuse, R14, R8 ;  /* 0x0000000e1408723c */ /* 0x050fe20000001808 */
[----:B------:R-:W2:Y:S01]  /*33ce0*/  LDL.LU.64 R14, [R1+0x1cc0] ;  /* 0x001cc000010e7983 */ /* 0x000ea20000300a00 */
[----:B------:R-:W2:Y:S11]  /*33cf0*/  LDL.LU.64 R12, [R1+0x1cb8] ;  /* 0x001cb800010c7983 */ /* 0x000eb60000300a00 */
[----:B------:R-:W-:Y:S10]  /*33d00*/  @!UPT UIADD3 URZ, URZ, URZ, URZ ;  /* 0x0000003f3f3ff290 */ /* 0x000ff4000fffe03f */
[----:B------:R-:W-:Y:S01]  /*33d10*/  STL.64 [R1+0xfe0], R8 ;  /* 0x000fe00801007387 */ /* 0x000fe20000100a00 */
[----:B------:R0:W-:Y:S03]  /*33d20*/  STL.64 [R1+0xfe8], R10 ;  /* 0x000fe80a01007387 */ /* 0x0001e60000100a00 */
[----:B0-----:R-:W2:Y:S01]  /*33d30*/  LDL.LU.64 R10, [R1+0x1cb0] ;  /* 0x001cb000010a7983 */ /* 0x001ea20000300a00 */
[----:B------:R-:W-:Y:S02]  /*33d40*/  IMAD.MOV.U32 R17, RZ, RZ, R8 ;  /* 0x000000ffff117224 */ /* 0x000fe400078e0008 */
[----:B------:R-:W-:Y:S02]  /*33d50*/  STL [R1+0x1bf4], R7 ;  /* 0x001bf40701007387 */ /* 0x000fe40000100800 */
[----:B------:R0:W-:Y:S02]  /*33d60*/  STL [R1+0x1c48], R6 ;  /* 0x001c480601007387 */ /* 0x0001e40000100800 */
[----:B0-----:R-:W4:Y:S01]  /*33d70*/  LDL.64 R6, [R1+0x78] ;  /* 0x0000780001067983 */ /* 0x001f220000100a00 */
[----:B------:R-:W-:Y:S01]  /*33d80*/  STL [R1+0x17cc], R17 ;  /* 0x0017cc1101007387 */ /* 0x000fe20000100800 */
        /* <DEDUP_REMOVED lines=9> */
[----:B--2---:R-:W-:Y:S11]  /*33e20*/  HMMA.16816.F32 R8, R20, R14, R8 ;  /* 0x0000000e1408723c */ /* 0x004ff60000001808 */
[----:B------:R-:W-:Y:S11]  /*33e30*/  @!UPT UIADD3 URZ, URZ, URZ, URZ ;  /* 0x0000003f3f3ff290 */ /* 0x000ff6000fffe03f */
[----:B------:R-:W-:Y:S01]  /*33e40*/  @!UPT UIADD3 URZ, URZ, URZ, URZ ;  /* 0x0000003f3f3ff290 */ /* 0x000fe2000fffe03f */
[----:B------:R0:W-:Y:S01]  /*33e50*/  STL.64 [R1+0xfc0], R8 ;  /* 0x000fc00801007387 */ /* 0x0001e20000100a00 */
[----:B------:R-:W-:Y:S02]  /*33e60*/  STL.64 [R1+0xfc8], R10 ;  /* 0x000fc80a01007387 */ /* 0x000fe40000100a00 */
[----:B0-----:R-:W-:Y:S02]  /*33e70*/  IMAD.MOV.U32 R9, RZ, RZ, R14 ;  /* 0x000000ffff097224 */ /* 0x001fe400078e000e */
[----:B------:R-:W-:Y:S02]  /*33e80*/  IMAD.MOV.U32 R8, RZ, RZ, R15 ;  /* 0x000000ffff087224 */ /* 0x000fe400078e000f */
[----:B------:R-:W2:Y:S03]  /*33e90*/  LDL.LU.64 R14, [R1+0x1c90] ;  /* 0x001c9000010e7983 */ /* 0x000ea60000300a00 */
[----:B------:R0:W-:Y:S02]  /*33ea0*/  STL.64 [R1+0x1c60], R8 ;  /* 0x001c600801007387 */ /* 0x0001e40000100a00 */
[----:B0-----:R-:W2:Y:S01]  /*33eb0*/  LDL.LU R8, [R1+0xd90] ;  /* 0x000d900001087983 */ /* 0x001ea20000300800 */
[----:B------:R-:W2:Y:S02]  /*33ec0*/  LDL.LU R9, [R1+0xd94] ;  /* 0x000d940001097983 */ /* 0x000ea40000300800 */
[----:B------:R-:W2:Y:S02]  /*33ed0*/  LDL.LU R10, [R1+0xd98] ;  /* 0x000d9800010a7983 */ /* 0x000ea40000300800 */
[----:B------:R-:W2:Y:S02]  /*33ee0*/  LDL.LU R11, [R1+0xd9c] ;  /* 0x000d9c00010b7983 */ /* 0x000ea40000300800 */
[----:B----4-:R-:W-:-:S02]  /*33ef0*/  IMAD.MOV.U32 R17, RZ, RZ, R6 ;  /* 0x000000ffff117224 */ /* 0x010fc400078e0006 */
[----:B------:R-:W-:Y:S01]  /*33f00*/  IMAD.MOV.U32 R16, RZ, RZ, R7 ;  /* 0x000000ffff107224 */ /* 0x000fe200078e0007 */
[C---:B--2---:R-:W-:Y:S11]  /*33f10*/  HMMA.16816.F32 R8, R20.reuse, R6, R8 ;  /* 0x000000061408723c */ /* 0x044ff60000001808 */
[----:B------:R-:W-:Y:S11]  /*33f20*/  @!UPT UIADD3 URZ, URZ, URZ, URZ ;  /* 0x0000003f3f3ff290 */ /* 0x000ff6000fffe03f */
[----:B------:R-:W-:Y:S01]  /*33f30*/  @!UPT UIADD3 URZ, URZ, URZ, URZ ;  /* 0x0000003f3f3ff290 */ /* 0x000fe2000fffe03f */
[----:B------:R-:W-:Y:S01]  /*33f40*/  STL.64 [R1+0xd90], R8 ;  /* 0x000d900801007387 */ /* 0x000fe20000100a00 */
[----:B------:R-:W-:Y:S02]  /*33f50*/  STL.64 [R1+0xd98], R10 ;  /* 0x000d980a01007387 */ /* 0x000fe40000100a00 */
[----:B---3--:R0:W-:Y:S02]  /*33f60*/  STL.64 [R1+0x1c10], R18 ;  /* 0x001c101201007387 */ /* 0x0081e40000100a00 */
[----:B------:R-:W-:Y:S01]  /*33f70*/  STL.64 [R1+0x1c08], R16 ;  /* 0x001c081001007387 */ /* 0x000fe20000100a00 */
[----:B0-----:R-:W2:Y:S01]  /*33f80*/  LDL.64 R18, [R1+0x8] ;  /* 0x0000080001127983 */ /* 0x001ea20000100a00 */
[----:B------:R-:W-:Y:S07]  /*33f90*/  HMMA.16816.F32 R4, R20, R14, R24 ;  /* 0x0000000e1404723c */ /* 0x000fee0000001818 */
[----:B------:R-:W-:-:S02]  /*33fa0*/  IMAD.MOV.U32 R25, RZ, RZ, R14 ;  /* 0x000000ffff197224 */ /* 0x000fc400078e000e */
[----:B------:R-:W-:Y:S01]  /*33fb0*/  IMAD.MOV.U32 R24, RZ, RZ, R15 ;  /* 0x000000ffff187224 */ /* 0x000fe200078e000f */
[----:B--2---:R-:W-:Y:S11]  /*33fc0*/  STL.64 [R1+0x1c28], R18 ;  /* 0x001c281201007387 */ /* 0x004ff60000100a00 */
[----:B------:R-:W-:Y:S02]  /*33fd0*/  @!UPT UIADD3 URZ, URZ, URZ, URZ ;  /* 0x0000003f3f3ff290 */ /* 0x000fe4000fffe03f */
[----:B------:R-:W-:Y:S02]  /*33fe0*/  STL.64 [R1+0xd80], R4 ;  /* 0x000d800401007387 */ /* 0x000fe40000100a00 */
[----:B------:R-:W-:Y:S02]  /*33ff0*/  STL.64 [R1+0xd88], R6 ;  /* 0x000d880601007387 */ /* 0x000fe40000100a00 */
[----:B------:R0:W-:Y:S02]  /*34000*/  STL.64 [R1+0x1c88], R24 ;  /* 0x001c881801007387 */ /* 0x0001e40000100a00 */
[----:B0-----:R-:W2:Y:S01]  /*34010*/  LDL.LU R24, [R1+0xd70] ;  /* 0x000d700001187983 */ /* 0x001ea20000300800 */
[----:B------:R-:W2:Y:S02]  /*34020*/  LDL.LU R25, [R1+0xd74] ;  /* 0x000d740001197983 */ /* 0x000ea40000300800 */
[----:B------:R-:W2:Y:S02]  /*34030*/  LDL.LU R26, [R1+0xd78] ;  /* 0x000d7800011a7983 */ /* 0x000ea40000300800 */
[----:B------:R-:W2:Y:S01]  /*34040*/  LDL.LU R27, [R1+0xd7c] ;  /* 0x000d7c00011b7983 */ /* 0x000ea20000300800 */
[----:B------:R-:W3:Y:S01]  /*34050*/  LDL.LU R12, [R1+0xd30] ;  /* 0x000d3000010c7983 */ /* 0x000ee20000300800 */
[----:B------:R-:W3:Y:S02]  /*34060*/  LDL.LU R13, [R1+0xd34] ;  /* 0x000d3400010d7983 */ /* 0x000ee40000300800 */
[----:B------:R-:W4:Y:S02]  /*34070*/  LDL.LU R14, [R1+0xd38] ;  /* 0x000d3800010e7983 */ /* 0x000f240000300800 */
[----:B------:R-:W4:Y:S01]  /*34080*/  LDL.LU R15, [R1+0xd3c] ;  /* 0x000d3c00010f7983 */ /* 0x000f220000300800 */
[----:B------:R-:W2:Y:S01]  /*34090*/  LDL.LU R4, [R1+0xd40] ;  /* 0x000d400001047983 */ /* 0x000ea20000300800 */
[----:B------:R-:W2:Y:S02]  /*340a0*/  LDL.LU R5, [R1+0xd44] ;  /* 0x000d440001057983 */ /* 0x000ea40000300800 */
        /* <DEDUP_REMOVED lines=12> */
[----:B------:R1:W-:Y:S01]  /*34170*/  STL.64 [R1+0x1c50], R4 ;  /* 0x001c500401007387 */ /* 0x0003e20000100a00 */
[----:B0-----:R-:W3:Y:S01]  /*34180*/  LDL.64 R6, [R1+0x38] ;  /* 0x0000380001067983 */ /* 0x001ee20000100a00 */
[----:B--2---:R-:W-:Y:S03]  /*34190*/  HMMA.16816.F32 R24, R20, R10, R24 ;  /* 0x0000000a1418723c */ /* 0x004fe60000001818 */
[----:B---3--:R0:W-:Y:S01]  /*341a0*/  STL.64 [R1+0x1c78], R6 ;  /* 0x001c780601007387 */ /* 0x0081e20000100a00 */
[----:B-1----:R-:W2:Y:S02]  /*341b0*/  LDL.LU R4, [R1+0xd60] ;  /* 0x000d600001047983 */ /* 0x002ea40000300800 */
[----:B------:R-:W2:Y:S01]  /*341c0*/  LDL.LU R5, [R1+0xd64] ;  /* 0x000d640001057983 */ /* 0x000ea20000300800 */
[----:B0-----:R-:W2:Y:S01]  /*341d0*/  LDL.LU R6, [R1+0xd68] ;  /* 0x000d680001067983 */ /* 0x001ea20000300800 */
[----:B------:R-:W2:Y:S02]  /*341e0*/  LDL.LU R7, [R1+0xd6c] ;  /* 0x000d6c0001077983 */ /* 0x000ea40000300800 */
[----:B----4-:R0:W-:Y:S02]  /*341f0*/  STL.64 [R1+0x1c40], R14 ;  /* 0x001c400e01007387 */ /* 0x0101e40000100a00 */
[----:B------:R-:W-:Y:S01]  /*34200*/  STL.64 [R1+0x1c38], R12 ;  /* 0x001c380c01007387 */ /* 0x000fe20000100a00 */
[----:B------:R-:W3:Y:S04]  /*34210*/  LDL.64 R18, [R1+0x18] ;  /* 0x0000180001127983 */ /* 0x000ee80000100a00 */
[----:B0-----:R-:W4:Y:S06]  /*34220*/  LDL.64 R14, [R1+0x28] ;  /* 0x00002800010e7983 */ /* 0x001f2c0000100a00 */
[----:B------:R0:W-:Y:S02]  /*34230*/  STL.64 [R1+0xd70], R24 ;  /* 0x000d701801007387 */ /* 0x0001e40000100a00 */
[----:B------:R1:W-:Y:S01]  /*34240*/  STL.64 [R1+0xd78], R26 ;  /* 0x000d781a01007387 */ /* 0x0003e20000100a00 */
[----:B0-----:R-:W2:Y:S01]  /*34250*/  LDL.LU.64 R24, [R1+0x1c88] ;  /* 0x001c880001187983 */ /* 0x001ea20000300a00 */
[----:B-1----:R-:W-:-:S02]  /*34260*/  IMAD.MOV.U32 R27, RZ, RZ, R10 ;  /* 0x000000ffff1b7224 */ /* 0x002fc400078e000a */
[----:B------:R-:W-:Y:S02]  /*34270*/  IMAD.MOV.U32 R26, RZ, RZ, R11 ;  /* 0x000000ffff1a7224 */ /* 0x000fe400078e000b */
[----:B------:R-:W3:Y:S03]  /*34280*/  LDL.LU.64 R10, [R1+0x1c80] ;  /* 0x001c8000010a7983 */ /* 0x000ee60000300a00 */
[----:B------:R-:W-:Y:S01]  /*34290*/  STL.64 [R1+0x1be8], R26 ;  /* 0x001be81a01007387 */ /* 0x000fe20000100a00 */
[----:B--2---:R0:W-:Y:S04]  /*342a0*/  STL.64 [R1+0x1be0], R24 ;  /* 0x001be01801007387 */ /* 0x0041e80000100a00 */
        /* <DEDUP_REMOVED lines=9> */
[----:B------:R-:W3:Y:S02]  /*34340*/  LDL.LU R26, [R1+0xd18] ;  /* 0x000d1800011a7983 */ /* 0x000ee40000300800 */
[----:B------:R-:W3:Y:S02]  /*34350*/  LDL.LU R27, [R1+0xd1c] ;  /* 0x000d1c00011b7983 */ /* 0x000ee40000300800 */
[----:B------:R-:W-:-:S02]  /*34360*/  IMAD.MOV.U32 R29, RZ, RZ, R10 ;  /* 0x000000ffff1d7224 */ /* 0x000fc400078e000a */
[----:B------:R-:W-:Y:S01]  /*34370*/  IMAD.MOV.U32 R28, RZ, RZ, R11 ;  /* 0x000000ffff1c7224 */ /* 0x000fe200078e000b */
        /* <DEDUP_REMOVED lines=19> */
[----:B------:R-:W2:Y:S01]  /*344b0*/  LDL.LU.64 R6, [R1+0x1c58] ;  /* 0x001c580001067983 */ /* 0x000ea20000300a00 */
[----:B------:R-:W2:Y:S02]  /*344c0*/  LDL.LU.64 R4, [R1+0x1c50] ;  /* 0x001c500001047983 */ /* 0x000ea40000300a00 */
[----:B----4-:R-:W-:Y:S01]  /*344d0*/  IMAD.MOV.U32 R2, RZ, RZ, R15 ;  /* 0x000000ffff027224 */ /* 0x010fe200078e000f */
[C---:B--2---:R-:W-:Y:S11]  /*344e0*/  HMMA.16816.F32 R4, R20.reuse, R14, R4 ;  /* 0x0000000e1404723c */ /* 0x044ff60000001804 */
[----:B------:R-:W-:Y:S11]  /*344f0*/  @!UPT UIADD3 URZ, URZ, URZ, URZ ;  /* 0x0000003f3f3ff290 */ /* 0x000ff6000fffe03f */
[----:B------:R-:W-:Y:S01]  /*34500*/  @!UPT UIADD3 URZ, URZ, URZ, URZ ;  /* 0x0000003f3f3ff290 */ /* 0x000fe2000fffe03f */
[----:B------:R0:W-:Y:S01]  /*34510*/  STL.64 [R1+0xd40], R4 ;  /* 0x000d400401007387 */ /* 0x0001e20000100a00 */
[----:B------:R1:W-:Y:S02]  /*34520*/  STL.64 [R1+0xd48], R6 ;  /* 0x000d480601007387 */ /* 0x0003e40000100a00 */
[----:B0-----:R-:W-:Y:S01]  /*34530*/  IMAD.MOV.U32 R5, RZ, RZ, R14 ;  /* 0x000000ffff057224 */ /* 0x001fe200078e000e */
[----:B-1----:R-:W2:Y:S01]  /*34540*/  LDL.LU R6, [R1+0x1c48] ;  /* 0x001c480001067983 */ /* 0x002ea20000300800 */
        /* <DEDUP_REMOVED lines=36> */
[----:B----4-:R-:W-:Y:S11]  /*34790*/  HMMA.16816.F32 R24, R20, R14, R24 ;  /* 0x0000000e1418723c */ /* 0x010ff60000001818 */
[----:B------:R-:W-:Y:S11]  /*347a0*/  @!UPT UIADD3 URZ, URZ, URZ, URZ ;  /* 0x0000003f3f3ff290 */ /* 0x000ff6000fffe03f */
[----:B------:R-:W-:Y:S01]  /*347b0*/  @!UPT UIADD3 URZ, URZ, URZ, URZ ;  /* 0x0000003f3f3ff290 */ /* 0x000fe2000fffe03f */
[----:B------:R-:W-:Y:S01]  /*347c0*/  STL.64 [R1+0xd00], R24 ;  /* 0x000d001801007387 */ /* 0x000fe20000100a00 */
[----:B------:R0:W-:Y:S03]  /*347d0*/  STL.64 [R1+0xd08], R26 ;  /* 0x000d081a01007387 */ /* 0x0001e60000100a00 */
[----:B0-----:R-:W4:Y:S01]  /*347e0*/  LDL.LU.64 R26, [R1+0x1be8] ;  /* 0x001be800011a7983 */ /* 0x001f220000300a00 */
[----:B------:R-:W2:Y:S02]  /*347f0*/  LDL.LU.64 R24, [R1+0x1be0] ;  /* 0x001be00001187983 */ /* 0x000ea40000300a00 */
[----:B------:R-:W-:Y:S02]  /*34800*/  STL.64 [R1+0x1ad0], R18 ;  /* 0x001ad01201007387 */ /* 0x000fe40000100a00 */
[----:B------:R0:W-:Y:S01]  /*34810*/  STL.64 [R1+0x1a98], R14 ;  /* 0x001a980e01007387 */ /* 0x0001e20000100a00 */
[----:B------:R-:W2:Y:S01]  /*34820*/  LDL.LU R12, [R1+0x560] ;  /* 0x00056000010c7983 */ /* 0x000ea20000300800 */
[----:B------:R-:W2:Y:S03]  /*34830*/  LDL.LU R13, [R1+0x564] ;  /* 0x00056400010d7983 */ /* 0x000ea60000300800 */
        /* <DEDUP_REMOVED lines=49> */
[----:B------:R-:W-:Y:S01]  /*34b50*/  IMAD.MOV.U32 R19, RZ, RZ, R8 ;  /* 0x000000ffff137224 */ /* 0x000fe200078e0008 */
[----:B----4-:R-:W-:Y:S01]  /*34b60*/  STL.64 [R1+0x1b10], R14 ;  /* 0x001b100e01007387 */ /* 0x010fe20000100a00 */
[----:B--2---:R0:W-:Y:S03]  /*34b70*/  STL.64 [R1+0x1b08], R12 ;  /* 0x001b080c01007387 */ /* 0x0041e60000100a00 */
[----:B0-----:R-:W2:Y:S01]  /*34b80*/  LDL.LU R12, [R1+0x5b0] ;  /* 0x0005b000010c7983 */ /* 0x001ea20000300800 */
[----:B------:R-:W2:Y:S02]  /*34b90*/  LDL.LU R13, [R1+0x5b4] ;  /* 0x0005b400010d7983 */ /* 0x000ea40000300800 */
[----:B------:R-:W3:Y:S02]  /*34ba0*/  LDL.LU R14, [R1+0x5b8] ;  /* 0x0005b800010e7983 */ /* 0x000ee40000300800 */
[----:B------:R-:W3:Y:S01]  /*34bb0*/  LDL.LU R15, [R1+0x5bc] ;  /* 0x0005bc00010f7983 */ /* 0x000ee20000300800 */
[----:B------:R0:W-:Y:S01]  /*34bc0*/  STL.64 [R1+0x1b78], R18 ;  /* 0x001b781201007387 */ /* 0x0001e20000100a00 */
[----:B------:R-:W4:Y:S02]  /*34bd0*/  LDL.LU R16, [R1+0x600] ;  /* 0x0006000001107983 */ /* 0x000f240000300800 */
[----:B------:R-:W4:Y:S01]  /*34be0*/  LDL.LU R17, [R1+0x604] ;  /* 0x0006040001117983 */ /* 0x000f220000300800 */
[----:B0-----:R-:W2:Y:S01]  /*34bf0*/  LDL.LU R18, [R1+0x608] ;  /* 0x0006080001127983 */ /* 0x001ea20000300800 */
[----:B------:R-:W2:Y:S03]  /*34c00*/  LDL.LU R19, [R1+0x60c] ;  /* 0x00060c0001137983 */ /* 0x000ea60000300800 */
[----:B--2---:R0:W-:Y:S01]  /*34c10*/  STL.64 [R1+0x1b88], R18 ;  /* 0x001b881201007387 */ /* 0x0041e20000100a00 */
[----:B----4-:R-:W-:Y:S02]  /*34c20*/  STL.64 [R1+0x1b80], R16 ;  /* 0x001b801001007387 */ /* 0x010fe40000100a00 */
[----:B0-----:R-:W-:-:S02]  /*34c30*/  IMAD.MOV.U32 R18, RZ, RZ, R7 ;  /* 0x000000ffff127224 */ /* 0x001fc400078e0007 */
[----:B------:R-:W-:-:S05]  /*34c40*/  IMAD.MOV.U32 R19, RZ, RZ, R6 ;  /* 0x000000ffff137224 */ /* 0x000fca00078e0006 */
[----:B------:R-:W-:Y:S01]  /*34c50*/  STL.64 [R1+0x1ba0], R18 ;  /* 0x001ba01201007387 */ /* 0x000fe20000100a00 */
[----:B---3--:R-:W-:Y:S02]  /*34c60*/  STL.64 [R1+0x1b28], R14 ;  /* 0x001b280e01007387 */ /* 0x008fe40000100a00 */
[----:B------:R0:W-:Y:S02]  /*34c70*/  STL.64 [R1+0x1b20], R12 ;  /* 0x001b200c01007387 */ /* 0x0001e40000100a00 */
        /* <DEDUP_REMOVED lines=54> */
[----:B------:R-:W2:Y:S01]  /*34fe0*/  LDL.LU.64 R26, [R1+0x1bc0] ;  /* 0x001bc000011a7983 */ /* 0x000ea20000300a00 */
[----:B------:R-:W2:Y:S11]  /*34ff0*/  LDL.LU.64 R24, [R1+0x1bb8] ;  /* 0x001bb80001187983 */ /* 0x000eb60000300a00 */
[----:B------:R-:W-:Y:S09]  /*35000*/  @!UPT UIADD3 URZ, URZ, URZ, URZ ;  /* 0x0000003f3f3ff290 */ /* 0x000ff2000fffe03f */
[----:B------:R-:W-:Y:S01]  /*35010*/  STL.64 [R1+0x8c0], R20 ;  /* 0x0008c01401007387 */ /* 0x000fe20000100a00 */
[----:B------:R-:W-:Y:S01]  /*35020*/  STL.64 [R1+0x8c8], R22 ;  /* 0x0008c81601007387 */ /* 0x000fe20000100a00 */
        /* <DEDUP_REMOVED lines=13> */
[----:B0-----:R-:W3:Y:S01]  /*35100*/  LDL.LU.64 R18, [R1+0x1b88] ;  /* 0x001b880001127983 */ /* 0x001ee20000300a00 */
[----:B------:R-:W3:Y:S02]  /*35110*/  LDL.LU.64 R16, [R1+0x1b80] ;  /* 0x001b800001107983 */ /* 0x000ee40000300a00 */
[----:B------:R-:W-:Y:S02]  /*35120*/  IMAD.MOV.U32 R22, RZ, RZ, R3 ;  /* 0x000000ffff167224 */ /* 0x000fe400078e0003 */
[----:B------:R-:W-:-:S07]  /*35130*/  IMAD.MOV.U32 R23, RZ, RZ, R0 ;  /* 0x000000ffff177224 */ /* 0x000fce00078e0000 */
        /* <DEDUP_REMOVED lines=78> */
[----:B------:R0:W-:Y:S02]  /*35620*/  STL.64 [R1+0x1a70], R18 ;  /* 0x001a701201007387 */ /* 0x0001e40000100a00 */
[----:B------:R-:W2:Y:S02]  /*35630*/  LDL.LU R16, [R1+0x540] ;  /* 0x0005400001107983 */ /* 0x000ea40000300800 */
[----:B------:R-:W2:Y:S01]  /*35640*/  LDL.LU R17, [R1+0x544] ;  /* 0x0005440001117983 */ /* 0x000ea20000300800 */
[----:B0-----:R-:W2:Y:S01]  /*35650*/  LDL.LU R18, [R1+0x548] ;  /* 0x0005480001127983 */ /* 0x001ea20000300800 */
[----:B------:R-:W2:Y:S01]  /*35660*/  LDL.LU R19, [R1+0x54c] ;  /* 0x00054c0001137983 */ /* 0x000ea20000300800 */
[C---:B----4-:R-:W-:Y:S11]  /*35670*/  HMMA.16816.F32 R8, R24.reuse, R14, R8 ;  /* 0x0000000e1808723c */ /* 0x050ff60000001808 */
[----:B------:R-:W-:Y:S11]  /*35680*/  @!UPT UIADD3 URZ, URZ, URZ, URZ ;  /* 0x0000003f3f3ff290 */ /* 0x000ff6000fffe03f */
[----:B------:R-:W-:Y:S01]  /*35690*/  @!UPT UIADD3 URZ, URZ, URZ, URZ ;  /* 0x0000003f3f3ff290 */ /* 0x000fe2000fffe03f */
[----:B------:R-:W-:Y:S01]  /*356a0*/  STL.64 [R1+0x550], R8 ;  /* 0x0005500801007387 */ /* 0x000fe20000100a00 */
[----:B------:R0:W-:Y:S03]  /*356b0*/  STL.64 [R1+0x558], R10 ;  /* 0x0005580a01007387 */ /* 0x0001e60000100a00 */
[----:B0-----:R-:W2:Y:S01]  /*356c0*/  LDL.LU.64 R10, [R1+0x1a90] ;  /* 0x001a9000010a7983 */ /* 0x001ea20000300a00 */
[----:B------:R0:W-:Y:S02]  /*356d0*/  STL [R1+0x19cc], R14 ;  /* 0x0019cc0e01007387 */ /* 0x0001e40000100800 */
[----:B------:R1:W-:Y:S02]  /*356e0*/  STL [R1+0x19c8], R15 ;  /* 0x0019c80f01007387 */ /* 0x0003e40000100800 */
[----:B------:R-:W4:Y:S01]  /*356f0*/  LDL.LU R12, [R1+0x9c0] ;  /* 0x0009c000010c7983 */ /* 0x000f220000300800 */
[----:B------:R-:W4:Y:S04]  /*35700*/  LDL.LU R13, [R1+0x9c4] ;  /* 0x0009c400010d7983 */ /* 0x000f280000300800 */
[----:B0-----:R-:W2:Y:S01]  /*35710*/  LDL.LU R14, [R1+0x9c8] ;  /* 0x0009c800010e7983 */ /* 0x001ea20000300800 */
[----:B-1----:R-:W2:Y:S03]  /*35720*/  LDL.LU R15, [R1+0x9cc] ;  /* 0x0009cc00010f7983 */ /* 0x002ea60000300800 */
[----:B--2---:R0:W-:Y:S01]  /*35730*/  STL.64 [R1+0x1a80], R14 ;  /* 0x001a800e01007387 */ /* 0x0041e20000100a00 */
[----:B----4-:R-:W-:Y:S03]  /*35740*/  STL.64 [R1+0x1a78], R12 ;  /* 0x001a780c01007387 */ /* 0x010fe60000100a00 */
[----:B0-----:R-:W2:Y:S01]  /*35750*/  LDL.LU.64 R14, [R1+0xa8] ;  /* 0x0000a800010e7983 */ /* 0x001ea20000300a00 */
[C---:B------:R-:W-:Y:S03]  /*35760*/  HMMA.16816.F32 R16, R24.reuse, R10, R16 ;  /* 0x0000000a1810723c */ /* 0x040fe60000001810 */
[----:B--2---:R0:W-:Y:S04]  /*35770*/  STL.64 [R1+0x1a88], R14 ;  /* 0x001a880e01007387 */ /* 0x0041e80000100a00 */
[----:B0-----:R-:W2:Y:S01]  /*35780*/  LDL.LU.64 R14, [R1+0xb8] ;  /* 0x0000b800010e7983 */ /* 0x001ea20000300a00 */
[----:B------:R0:W-:Y:S02]  /*35790*/  STL [R1+0x19bc], R10 ;  /* 0x0019bc0a01007387 */ /* 0x0001e40000100800 */
[----:B------:R1:W-:Y:S11]  /*357a0*/  STL [R1+0x19b8], R11 ;  /* 0x0019b80b01007387 */ /* 0x0003f60000100800 */
[----:B------:R-:W-:Y:S02]  /*357b0*/  @!UPT UIADD3 URZ, URZ, URZ, URZ ;  /* 0x0000003f3f3ff290 */ /* 0x000fe4000fffe03f */
[----:B------:R-:W-:Y:S01]  /*357c0*/  STL.64 [R1+0x540], R16 ;  /* 0x0005401001007387 */ /* 0x000fe20000100a00 */
[----:B------:R3:W-:Y:S01]  /*357d0*/  STL.64 [R1+0x548], R18 ;  /* 0x0005481201007387 */ /* 0x0007e20000100a00 */
[----:B------:R-:W2:Y:S02]  /*357e0*/  LDL.LU R8, [R1+0x9e0] ;  /* 0x0009e00001087983 */ /* 0x000ea40000300800 */
[----:B------:R-:W2:Y:S01]  /*357f0*/  LDL.LU R9, [R1+0x9e4] ;  /* 0x0009e40001097983 */ /* 0x000ea20000300800 */
[----:B0-----:R-:W2:Y:S01]  /*35800*/  LDL.LU R10, [R1+0x9e8] ;  /* 0x0009e800010a7983 */ /* 0x001ea20000300800 */
[----:B-1----:R-:W2:Y:S01]  /*35810*/  LDL.LU R11, [R1+0x9ec] ;  /* 0x0009ec00010b7983 */ /* 0x002ea20000300800 */
[----:B---3--:R-:W-:Y:S02]  /*35820*/  HMMA.16816.F32 R16, R24, R6, R20 ;  /* 0x000000061810723c */ /* 0x008fe40000001814 */
[----:B------:R-:W-:Y:S04]  /*35830*/  LDSM.16.MT88.4 R20, [R2+0xa100] ;  /* 0x00a100000214783b */ /* 0x000fe80000004200 */
[----:B------:R-:W0:Y:S04]  /*35840*/  LDSM.16.MT88.4 R24, [R2+0xa180] ;  /* 0x00a180000218783b */ /* 0x000e280000004200 */
[----:B------:R1:W-:Y:S01]  /*35850*/  STL [R1+0x19c4], R6 ;  /* 0x0019c40601007387 */ /* 0x0003e20000100800 */
[----:B------:R3:W-:Y:S11]  /*35860*/  STL [R1+0x19c0], R7 ;  /* 0x0019c00701007387 */ /* 0x0007f60000100800 */
[----:B------:R-:W-:Y:S01]  /*35870*/  @!UPT UIADD3 URZ, URZ, URZ, URZ ;  /* 0x0000003f3f3ff290 */ /* 0x000fe2000fffe03f */
[----:B------:R4:W-:Y:S01]  /*35880*/  STL.64 [R1+0x100], R16 ;  /* 0x0001001001007387 */ /* 0x0009e20000100a00 */
[----:B------:R4:W-:Y:S02]  /*35890*/  STL.64 [R1+0x108], R18 ;  /* 0x0001081201007387 */ /* 0x0009e40000100a00 */
[----:B------:R-:W2:Y:S02]  /*358a0*/  LDL.LU R4, [R1+0x9d0] ;  /* 0x0009d00001047983 */ /* 0x000ea40000300800 */
[----:B------:R-:W2:Y:S01]  /*358b0*/  LDL.LU R5, [R1+0x9d4] ;  /* 0x0009d40001057983 */ /* 0x000ea20000300800 */
[----:B-1----:R-:W2:Y:S01]  /*358c0*/  LDL.LU R6, [R1+0x9d8] ;  /* 0x0009d80001067983 */ /* 0x002ea20000300800 */
[----:B---3--:R-:W3:Y:S03]  /*358d0*/  LDL.LU R7, [R1+0x9dc] ;  /* 0x0009dc0001077983 */ /* 0x008ee60000300800 */
[----:B----4-:R-:W4:Y:S01]  /*358e0*/  LDL.LU R16, [R1+0x9b0] ;  /* 0x0009b00001107983 */ /* 0x010f220000300800 */
[----:B------:R-:W4:Y:S02]  /*358f0*/  LDL.LU R17, [R1+0x9b4] ;  /* 0x0009b40001117983 */ /* 0x000f240000300800 */
[----:B------:R-:W4:Y:S02]  /*35900*/  LDL.LU R18, [R1+0x9b8] ;  /* 0x0009b80001127983 */ /* 0x000f240000300800 */
[----:B------:R-:W4:Y:S01]  /*35910*/  LDL.LU R19, [R1+0x9bc] ;  /* 0x0009bc0001137983 */ /* 0x000f220000300800 */
[----:B0-----:R0:W-:Y:S01]  /*35920*/  STL.64 [R1+0x1990], R26 ;  /* 0x0019901a01007387 */ /* 0x0011e20000100a00 */
[----:B------:R-:W-:Y:S03]  /*35930*/  STL.64 [R1+0x1988], R24 ;  /* 0x0019881801007387 */ /* 0x000fe60000100a00 */
[----:B0-----:R-:W4:Y:S01]  /*35940*/  LDL.LU.64 R26, [R1+0x88] ;  /* 0x00008800011a7983 */ /* 0x001f220000300a00 */
[C---:B--2---:R-:W-:Y:S11]  /*35950*/  HMMA.16816.F32 R8, R20.reuse, R14, R8 ;  /* 0x0000000e1408723c */ /* 0x044ff60000001808 */
        /* <DEDUP_REMOVED lines=8> */
[----:B0-----:R-:W2:Y:S01]  /*359e0*/  LDL.LU.64 R10, [R1+0x98] ;  /* 0x00009800010a7983 */ /* 0x001ea20000300a00 */
[C---:B---3--:R-:W-:Y:S11]  /*359f0*/  HMMA.16816.F32 R4, R20.reuse, R14, R4 ;  /* 0x0000000e1404723c */ /* 0x048ff60000001804 */
[----:B------:R-:W-:Y:S11]  /*35a00*/  @!UPT UIADD3 URZ, URZ, URZ, URZ ;  /* 0x0000003f3f3ff290 */ /* 0x000ff6000fffe03f */
[----:B------:R-:W-:Y:S01]  /*35a10*/  @!UPT UIADD3 URZ, URZ, URZ, URZ ;  /* 0x0000003f3f3ff290 */ /* 0x000fe2000fffe03f */
[----:B------:R-:W-:Y:S01]  /*35a20*/  STL.64 [R1+0x9d0], R4 ;  /* 0x0009d00401007387 */ /* 0x000fe20000100a00 */
[----:B------:R0:W-:Y:S02]  /*35a30*/  STL.64 [R1+0x9d8], R6 ;  /* 0x0009d80601007387 */ /* 0x0001e40000100a00 */
[----:B0-----:R-:W-:Y:S02]  /*35a40*/  IMAD.MOV.U32 R6, RZ, RZ, R14 ;  /* 0x000000ffff067224 */ /* 0x001fe400078e000e */
[----:B------:R-:W-:Y:S02]  /*35a50*/  IMAD.MOV.U32 R7, RZ, RZ, R15 ;  /* 0x000000ffff077224 */ /* 0x000fe400078e000f */
[----:B------:R-:W2:Y:S01]  /*35a60*/  LDL.LU.64 R14, [R1+0x1a80] ;  /* 0x001a8000010e7983 */ /* 0x000ea20000300a00 */
[----:B------:R-:W2:Y:S02]  /*35a70*/  LDL.LU.64 R12, [R1+0x1a78] ;  /* 0x001a7800010c7983 */ /* 0x000ea40000300a00 */
[----:B------:R2:W-:Y:S02]  /*35a80*/  STL.64 [R1+0x1a68], R6 ;  /* 0x001a680601007387 */ /* 0x0005e40000100a00 */
[----:B--2---:R-:W-:Y:S07]  /*35a90*/  HMMA.16816.F32 R4, R20, R10, R12 ;  /* 0x0000000a1404723c */ /* 0x004fee000000180c */
[----:B------:R-:W-:-:S02]  /*35aa0*/  IMAD.MOV.U32 R14, RZ, RZ, R10 ;  /* 0x000000ffff0e7224 */ /* 0x000fc400078e000a */
[----:B------:R-:W-:Y:S11]  /*35ab0*/  IMAD.MOV.U32 R15, RZ, RZ, R11 ;  /* 0x000000ffff0f7224 */ /* 0x000ff600078e000b */
[----:B------:R-:W-:Y:S03]  /*35ac0*/  @!UPT UIADD3 URZ, URZ, URZ, URZ ;  /* 0x0000003f3f3ff290 */ /* 0x000fe6000fffe03f */
[----:B------:R0:W-:Y:S01]  /*35ad0*/  STL.64 [R1+0x9c0], R4 ;  /* 0x0009c00401007387 */ /* 0x0001e20000100a00 */
[----:B------:R1:W-:Y:S03]  /*35ae0*/  STL.64 [R1+0x9c8], R6 ;  /* 0x0009c80601007387 */ /* 0x0003e60000100a00 */
[----:B0-----:R-:W2:Y:S01]  /*35af0*/  LDL.LU R4, [R1+0x9a0] ;  /* 0x0009a00001047983 */ /* 0x001ea20000300800 */
[----:B------:R-:W2:Y:S02]  /*35b00*/  LDL.LU R5, [R1+0x9a4] ;  /* 0x0009a40001057983 */ /* 0x000ea40000300800 */
[----:B-1----:R-:W2:Y:S02]  /*35b10*/  LDL.LU R6, [R1+0x9a8] ;  /* 0x0009a80001067983 */ /* 0x002ea40000300800 */
[----:B------:R-:W2:Y:S01]  /*35b20*/  LDL.LU R7, [R1+0x9ac] ;  /* 0x0009ac0001077983 */ /* 0x000ea20000300800 */
[----:B------:R-:W3:Y:S01]  /*35b30*/  LDL.LU R8, [R1+0x990] ;  /* 0x0009900001087983 */ /* 0x000ee20000300800 */
[----:B------:R-:W3:Y:S02]  /*35b40*/  LDL.LU R9, [R1+0x994] ;  /* 0x0009940001097983 */ /* 0x000ee40000300800 */
[----:B------:R-:W2:Y:S02]  /*35b50*/  LDL.LU R10, [R1+0x998] ;  /* 0x00099800010a7983 */ /* 0x000ea40000300800 */
[----:B------:R-:W2:Y:S02]  /*35b60*/  LDL.LU R11, [R1+0x99c] ;  /* 0x00099c00010b7983 */ /* 0x000ea40000300800 */
[----:B--2---:R0:W-:Y:S01]  /*35b70*/  STL.64 [R1+0x1a60], R10 ;  /* 0x001a600a01007387 */ /* 0x0041e20000100a00 */
[----:B---3--:R-:W-:Y:S03]  /*35b80*/  STL.64 [R1+0x1a58], R8 ;  /* 0x001a580801007387 */ /* 0x008fe60000100a00 */
[----:B0-----:R-:W2:Y:S01]  /*35b90*/  LDL.LU.64 R10, [R1+0x78] ;  /* 0x00007800010a7983 */ /* 0x001ea20000300a00 */
[----:B------:R0:W-:Y:S03]  /*35ba0*/  STL.64 [R1+0x19f0], R14 ;  /* 0x0019f00e01007387 */ /* 0x0001e60000100a00 */
[----:B0-----:R-:W3:Y:S04]  /*35bb0*/  LDL.LU.64 R14, [R1+0x38] ;  /* 0x00003800010e7983 */ /* 0x001ee80000300a00 */
[----:B---3--:R0:W-:Y:S04]  /*35bc0*/  STL.64 [R1+0x1a20], R14 ;  /* 0x001a200e01007387 */ /* 0x0081e80000100a00 */
[----:B0-----:R-:W3:Y:S01]  /*35bd0*/  LDL.LU.64 R14, [R1+0x48] ;  /* 0x00004800010e7983 */ /* 0x001ee20000300a00 */
[----:B----4-:R-:W-:Y:S03]  /*35be0*/  HMMA.16816.F32 R16, R20, R26, R16 ;  /* 0x0000001a1410723c */ /* 0x010fe60000001810 */
[----:B---3--:R0:W-:Y:S04]  /*35bf0*/  STL.64 [R1+0x1a30], R14 ;  /* 0x001a300e01007387 */ /* 0x0081e80000100a00 */
[----:B0-----:R-:W3:Y:S04]  /*35c00*/  LDL.LU.64 R14, [R1+0x58] ;  /* 0x00005800010e7983 */ /* 0x001ee80000300a00 */
[----:B---3--:R0:W-:Y:S04]  /*35c10*/  STL.64 [R1+0x1a48], R14 ;  /* 0x001a480e01007387 */ /* 0x0081e80000100a00 */
[----:B0-----:R-:W3:Y:S08]  /*35c20*/  LDL.LU.64 R14, [R1+0x68] ;  /* 0x00006800010e7983 */ /* 0x001ef00000300a00 */
[----:B------:R0:W-:Y:S02]  /*35c30*/  STL.64 [R1+0x9b0], R16 ;  /* 0x0009b01001007387 */ /* 0x0001e40000100a00 */
[----:B------:R1:W-:Y:S02]  /*35c40*/  STL.64 [R1+0x9b8], R18 ;  /* 0x0009b81201007387 */ /* 0x0003e40000100a00 */
[----:B0-----:R-:W-:Y:S01]  /*35c50*/  IMAD.MOV.U32 R17, RZ, RZ, R26 ;  /* 0x000000ffff117224 */ /* 0x001fe200078e001a */
[----:B-1----:R-:W4:Y:S01]  /*35c60*/  LDL.LU.64 R18, [R1+0x1a70] ;  /* 0x001a700001127983 */ /* 0x002f220000300a00 */
[----:B------:R-:W-:-:S02]  /*35c70*/  IMAD.MOV.U32 R16, RZ, RZ, R27 ;  /* 0x000000ffff107224 */ /* 0x000fc400078e001b */
[----:B------:R-:W3:Y:S01]  /*35c80*/  LDL.LU.64 R26, [R1+0x28] ;  /* 0x00002800011a7983 */ /* 0x000ee20000300a00 */
[----:B--2---:R-:W-:Y:S01]  /*35c90*/  HMMA.16816.F32 R4, R20, R10, R4 ;  /* 0x0000000a1404723c */ /* 0x004fe20000001804 */
[----:B---3--:R0:W-:Y:S01]  /*35ca0*/  STL.64 [R1+0x1a28], R26 ;  /* 0x001a281a01007387 */ /* 0x0081e20000100a00 */
[----:B------:R-:W2:Y:S02]  /*35cb0*/  LDL.LU R24, [R1+0x970] ;  /* 0x0009700001187983 */ /* 0x000ea40000300800 */
[----:B------:R-:W2:Y:S01]  /*35cc0*/  LDL.LU R25, [R1+0x974] ;  /* 0x0009740001197983 */ /* 0x000ea20000300800 */
[----:B0-----:R-:W3:Y:S01]  /*35cd0*/  LDL.LU R26, [R1+0x978] ;  /* 0x00097800011a7983 */ /* 0x001ee20000300800 */
[----:B------:R-:W3:Y:S03]  /*35ce0*/  LDL.LU R27, [R1+0x97c] ;  /* 0x00097c00011b7983 */ /* 0x000ee60000300800 */
[----:B---3--:R-:W-:Y:S01]  /*35cf0*/  STL.64 [R1+0x1a40], R26 ;  /* 0x001a401a01007387 */ /* 0x008fe20000100a00 */
[----:B--2---:R0:W-:Y:S03]  /*35d00*/  STL.64 [R1+0x1a38], R24 ;  /* 0x001a381801007387 */ /* 0x0041e60000100a00 */
[----:B0-----:R-:W2:Y:S01]  /*35d10*/  LDL.LU R24, [R1+0x980] ;  /* 0x0009800001187983 */ /* 0x001ea20000300800 */
[----:B------:R-:W2:Y:S02]  /*35d20*/  LDL.LU R25, [R1+0x984] ;  /* 0x0009840001197983 */ /* 0x000ea40000300800 */
[----:B------:R-:W2:Y:S02]  /*35d30*/  LDL.LU R26, [R1+0x988] ;  /* 0x00098800011a7983 */ /* 0x000ea40000300800 */
[----:B------:R-:W2:Y:S01]  /*35d40*/  LDL.LU R27, [R1+0x98c] ;  /* 0x00098c00011b7983 */ /* 0x000ea20000300800 */
[----:B------:R-:W-:Y:S01]  /*35d50*/  STL [R1+0x1944], R16 ;  /* 0x0019441001007387 */ /* 0x000fe20000100800 */
[----:B------:R-:W-:Y:S03]  /*35d60*/  STL [R1+0x1940], R17 ;  /* 0x0019401101007387 */ /* 0x000fe60000100800 */
[----:B------:R0:W-:Y:S02]  /*35d70*/  STL.64 [R1+0x9a0], R4 ;  /* 0x0009a00401007387 */ /* 0x0001e40000100a00 */
[----:B------:R1:W-:Y:S02]  /*35d80*/  STL.64 [R1+0x9a8], R6 ;  /* 0x0009a80601007387 */ /* 0x0003e40000100a00 */
[----:B0-----:R-:W-:Y:S01]  /*35d90*/  IMAD.MOV.U32 R5, RZ, RZ, R10 ;  /* 0x000000ffff057224 */ /* 0x001fe200078e000a */
[----:B-1----:R-:W3:Y:S01]  /*35da0*/  LDL.LU.64 R6, [R1+0x1a68] ;  /* 0x001a680001067983 */ /* 0x002ee20000300a00 */
[----:B------:R-:W-:-:S02]  /*35db0*/  IMAD.MOV.U32 R4, RZ, RZ, R11 ;  /* 0x000000ffff047224 */ /* 0x000fc400078e000b */
[----:B------:R-:W2:Y:S02]  /*35dc0*/  LDL.LU.64 R10, [R1+0x1a60] ;  /* 0x001a6000010a7983 */ /* 0x000ea40000300a00 */
[----:B------:R-:W2:Y:S01]  /*35dd0*/  LDL.LU.64 R8, [R1+0x1a58] ;  /* 0x001a580001087983 */ /* 0x000ea20000300a00 */
[----:B------:R0:W-:Y:S01]  /*35de0*/  STL [R1+0x194c], R4 ;  /* 0x00194c0401007387 */ /* 0x0001e20000100800 */
[----:B------:R1:W-:Y:S01]  /*35df0*/  STL [R1+0x1948], R5 ;  /* 0x0019480501007387 */ /* 0x0003e20000100800 */
[C---:B--2---:R-:W-:Y:S02]  /*35e00*/  HMMA.16816.F32 R8, R20.reuse, R14, R8 ;  /* 0x0000000e1408723c */ /* 0x044fe40000001808 */
[----:B---3--:R2:W-:Y:S01]  /*35e10*/  STL.64 [R1+0x1a18], R6 ;  /* 0x001a180601007387 */ /* 0x0085e20000100a00 */
[----:B0-----:R-:W3:Y:S02]  /*35e20*/  LDL.LU R4, [R1+0x950] ;  /* 0x0009500001047983 */ /* 0x001ee40000300800 */
[----:B-1----:R-:W3:Y:S01]  /*35e30*/  LDL.LU R5, [R1+0x954] ;  /* 0x0009540001057983 */ /* 0x002ee20000300800 */
[----:B--2---:R-:W3:Y:S01]  /*35e40*/  LDL.LU R6, [R1+0x958] ;  /* 0x0009580001067983 */ /* 0x004ee20000300800 */
[----:B------:R-:W3:Y:S11]  /*35e50*/  LDL.LU R7, [R1+0x95c] ;  /* 0x00095c0001077983 */ /* 0x000ef60000300800 */
[----:B------:R-:W-:Y:S05]  /*35e60*/  @!UPT UIADD3 URZ, URZ, URZ, URZ ;  /* 0x0000003f3f3ff290 */ /* 0x000fea000fffe03f */
[----:B------:R0:W-:Y:S01]  /*35e70*/  STL.64 [R1+0x990], R8 ;  /* 0x0009900801007387 */ /* 0x0001e20000100a00 */
[----:B------:R1:W-:Y:S02]  /*35e80*/  STL.64 [R1+0x998], R10 ;  /* 0x0009980a01007387 */ /* 0x0003e40000100a00 */
[----:B0-----:R-:W-:Y:S01]  /*35e90*/  IMAD.MOV.U32 R9, RZ, RZ, R14 ;  /* 0x000000ffff097224 */ /* 0x001fe200078e000e */
[----:B-1----:R-:W2:Y:S01]  /*35ea0*/  LDL.LU.64 R10, [R1+0x1a50] ;  /* 0x001a5000010a7983 */ /* 0x002ea20000300a00 */
[----:B------:R-:W-:Y:S02]  /*35eb0*/  IMAD.MOV.U32 R8, RZ, RZ, R15 ;  /* 0x000000ffff087224 */ /* 0x000fe400078e000f */
[----:B------:R-:W2:Y:S01]  /*35ec0*/  LDL.LU.64 R14, [R1+0x1a48] ;  /* 0x001a4800010e7983 */ /* 0x000ea20000300a00 */
[----:B------:R-:W-:Y:S01]  /*35ed0*/  STL [R1+0x1950], R9 ;  /* 0x0019500901007387 */ /* 0x000fe20000100800 */
[----:B--2---:R-:W-:Y:S03]  /*35ee0*/  HMMA.16816.F32 R24, R20, R14, R24 ;  /* 0x0000000e1418723c */ /* 0x004fe60000001818 */
[----:B------:R-:W-:Y:S01]  /*35ef0*/  STL.64 [R1+0x1a10], R10 ;  /* 0x001a100a01007387 */ /* 0x000fe20000100a00 */
[----:B------:R0:W-:Y:S02]  /*35f00*/  STL [R1+0x1a08], R8 ;  /* 0x001a080801007387 */ /* 0x0001e40000100800 */
[----:B------:R-:W-:-:S02]  /*35f10*/  IMAD.MOV.U32 R29, RZ, RZ, R14 ;  /* 0x000000ffff1d7224 */ /* 0x000fc400078e000e */
[----:B------:R-:W-:Y:S01]  /*35f20*/  IMAD.MOV.U32 R2, RZ, RZ, R15 ;  /* 0x000000ffff027224 */ /* 0x000fe200078e000f */
[----:B0-----:R-:W2:Y:S01]  /*35f30*/  LDL.LU R8, [R1+0x960] ;  /* 0x0009600001087983 */ /* 0x001ea20000300800 */
[----:B------:R-:W2:Y:S02]  /*35f40*/  LDL.LU R9, [R1+0x964] ;  /* 0x0009640001097983 */ /* 0x000ea40000300800 */
[----:B------:R-:W2:Y:S02]  /*35f50*/  LDL.LU R10, [R1+0x968] ;  /* 0x00096800010a7983 */ /* 0x000ea40000300800 */
[----:B------:R-:W2:Y:S09]  /*35f60*/  LDL.LU R11, [R1+0x96c] ;  /* 0x00096c00010b7983 */ /* 0x000eb20000300800 */
        /* <DEDUP_REMOVED lines=11> */
[----:B0-----:R-:W3:Y:S01]  /*36020*/  LDL.LU.64 R26, [R1+0x1a28] ;  /* 0x001a2800011a7983 */ /* 0x001ee20000300a00 */
[----:B------:R-:W2:Y:S02]  /*36030*/  LDL.LU.64 R14, [R1+0x1a20] ;  /* 0x001a2000010e7983 */ /* 0x000ea40000300a00 */
[C---:B--2---:R-:W-:Y:S01]  /*36040*/  HMMA.16816.F32 R8, R20.reuse, R14, R8 ;  /* 0x0000000e1408723c */ /* 0x044fe20000001808 */
[----:B------:R-:W-:Y:S02]  /*36050*/  IMAD.MOV.U32 R17, RZ, RZ, R14 ;  /* 0x000000ffff117224 */ /* 0x000fe400078e000e */
[----:B------:R-:W-:Y:S11]  /*36060*/  IMAD.MOV.U32 R0, RZ, RZ, R15 ;  /* 0x000000ffff007224 */ /* 0x000ff600078e000f */
[----:B------:R-:W-:Y:S09]  /*36070*/  @!UPT UIADD3 URZ, URZ, URZ, URZ ;  /* 0x0000003f3f3ff290 */ /* 0x000ff2000fffe03f */
[----:B------:R0:W-:Y:S01]  /*36080*/  STL.64 [R1+0x960], R8 ;  /* 0x0009600801007387 */ /* 0x0001e20000100a00 */
[----:B------:R1:W-:Y:S02]  /*36090*/  STL.64 [R1+0x968], R10 ;  /* 0x0009680a01007387 */ /* 0x0003e40000100a00 */
[----:B------:R-:W2:Y:S02]  /*360a0*/  LDL.LU R12, [R1+0x930] ;  /* 0x00093000010c7983 */ /* 0x000ea40000300800 */
[----:B------:R-:W2:Y:S01]  /*360b0*/  LDL.LU R13, [R1+0x934] ;  /* 0x00093400010d7983 */ /* 0x000ea20000300800 */
[----:B------:R-:W2:Y:S01]  /*360c0*/  LDL.LU R14, [R1+0x938] ;  /* 0x00093800010e7983 */ /* 0x000ea20000300800 */
[----:B------:R-:W2:Y:S01]  /*360d0*/  LDL.LU R15, [R1+0x93c] ;  /* 0x00093c00010f7983 */ /* 0x000ea20000300800 */
[C---:B---3--:R-:W-:Y:S02]  /*360e0*/  HMMA.16816.F32 R4, R20.reuse, R26, R4 ;  /* 0x0000001a1404723c */ /* 0x048fe40000001804 */
[----:B0-----:R-:W3:Y:S01]  /*360f0*/  LDL.LU R8, [R1+0x940] ;  /* 0x0009400001087983 */ /* 0x001ee20000300800 */
[----:B------:R-:W3:Y:S02]  /*36100*/  LDL.LU R9, [R1+0x944] ;  /* 0x0009440001097983 */ /* 0x000ee40000300800 */
[----:B-1----:R-:W3:Y:S02]  /*36110*/  LDL.LU R10, [R1+0x948] ;  /* 0x00094800010a7983 */ /* 0x002ee40000300800 */
[----:B------:R-:W3:Y:S02]  /*36120*/  LDL.LU R11, [R1+0x94c] ;  /* 0x00094c00010b7983 */ /* 0x000ee40000300800 */
[----:B------:R-:W-:Y:S01]  /*36130*/  IMAD.MOV.U32 R16, RZ, RZ, R27 ;  /* 0x000000ffff107224 */ /* 0x000fe200078e001b */
[----:B--2---:R0:W-:Y:S01]  /*36140*/  STL.64 [R1+0x1a00], R14 ;  /* 0x001a000e01007387 */ /* 0x0041e20000100a00 */
[----:B------:R-:W-:Y:S03]  /*36150*/  STL.64 [R1+0x19f8], R12 ;  /* 0x0019f80c01007387 */ /* 0x000fe60000100a00 */
[----:B0-----:R-:W3:Y:S09]  /*36160*/  LDL.LU.64 R14, [R1+0x18] ;  /* 0x00001800010e7983 */ /* 0x001ef20000300a00 */
[----:B------:R-:W-:Y:S02]  /*36170*/  STL.64 [R1+0x950], R4 ;  /* 0x0009500401007387 */ /* 0x000fe40000100a00 */
[----:B------:R0:W-:Y:S02]  /*36180*/  STL.64 [R1+0x958], R6 ;  /* 0x0009580601007387 */ /* 0x0001e40000100a00 */
[----:B0-----:R-:W2:Y:S01]  /*36190*/  LDL.LU.64 R6, [R1+0x1a18] ;  /* 0x001a180001067983 */ /* 0x001ea20000300a00 */
[----:B----4-:R0:W-:Y:S02]  /*361a0*/  STL.64 [R1+0x19e8], R18 ;  /* 0x0019e81201007387 */ /* 0x0101e40000100a00 */
[----:B------:R-:W-:Y:S02]  /*361b0*/  STL.64 [R1+0x19e0], R16 ;  /* 0x0019e01001007387 */ /* 0x000fe40000100a00 */
[----:B------:R-:W-:Y:S01]  /*361c0*/  IMAD.MOV.U32 R5, RZ, RZ, R26 ;  /* 0x000000ffff057224 */ /* 0x000fe200078e001a */
[----:B0-----:R-:W4:Y:S01]  /*361d0*/  LDL.LU.64 R18, [R1+0x8] ;  /* 0x0000080001127983 */ /* 0x001f220000300a00 */
        /* <DEDUP_REMOVED lines=10> */
[C---:B---3--:R-:W-:Y:S01]  /*36280*/  HMMA.16816.F32 R8, R20.reuse, R14, R8 ;  /* 0x0000000e1408723c */ /* 0x048fe20000001808 */
[----:B--2---:R-:W-:Y:S01]  /*36290*/  STL.64 [R1+0x19b0], R26 ;  /* 0x0019b01a01007387 */ /* 0x004fe20000100a00 */
[----:B------:R0:W-:Y:S03]  /*362a0*/  STL.64 [R1+0x19a8], R24 ;  /* 0x0019a81801007387 */ /* 0x0001e60000100a00 */
[----:B0-----:R-:W2:Y:S01]  /*362b0*/  LDL.LU R24, [R1+0x910] ;  /* 0x0009100001187983 */ /* 0x001ea20000300800 */
[----:B------:R-:W2:Y:S02]  /*362c0*/  LDL.LU R25, [R1+0x914] ;  /* 0x0009140001197983 */ /* 0x000ea40000300800 */
[----:B------:R-:W3:Y:S02]  /*362d0*/  LDL.LU R26, [R1+0x918] ;  /* 0x00091800011a7983 */ /* 0x000ee40000300800 */
[----:B------:R-:W3:Y:S02]  /*362e0*/  LDL.LU R27, [R1+0x91c] ;  /* 0x00091c00011b7983 */ /* 0x000ee40000300800 */
[----:B------:R-:W-:Y:S01]  /*362f0*/  IMAD.MOV.U32 R4, RZ, RZ, R15 ;  /* 0x000000ffff047224 */ /* 0x000fe200078e000f */
[----:B---3--:R-:W-:Y:S01]  /*36300*/  STL.64 [R1+0x19d8], R26 ;  /* 0x0019d81a01007387 */ /* 0x008fe20000100a00 */
[----:B--2---:R0:W-:Y:S03]  /*36310*/  STL.64 [R1+0x19d0], R24 ;  /* 0x0019d01801007387 */ /* 0x0041e60000100a00 */
[----:B0-----:R-:W2:Y:S01]  /*36320*/  LDL.LU R24, [R1+0x920] ;  /* 0x0009200001187983 */ /* 0x001ea20000300800 */
[----:B------:R-:W2:Y:S02]  /*36330*/  LDL.LU R25, [R1+0x924] ;  /* 0x0009240001197983 */ /* 0x000ea40000300800 */
[----:B------:R-:W2:Y:S02]  /*36340*/  LDL.LU R26, [R1+0x928] ;  /* 0x00092800011a7983 */ /* 0x000ea40000300800 */
[----:B------:R-:W2:Y:S01]  /*36350*/  LDL.LU R27, [R1+0x92c] ;  /* 0x00092c00011b7983 */ /* 0x000ea20000300800 */
[----:B------:R0:W-:Y:S01]  /*36360*/  STL.64 [R1+0x940], R8 ;  /* 0x0009400801007387 */ /* 0x0001e20000100a00 */
[----:B------:R1:W-:Y:S02]  /*36370*/  STL.64 [R1+0x948], R10 ;  /* 0x0009480a01007387 */ /* 0x0003e40000100a00 */
[----:B0-----:R-:W-:Y:S01]  /*36380*/  IMAD.MOV.U32 R9, RZ, RZ, R14 ;  /* 0x000000ffff097224 */ /* 0x001fe200078e000e */
[----:B-1----:R-:W3:Y:S01]  /*36390*/  LDL.LU.64 R10, [R1+0x1a10] ;  /* 0x001a1000010a7983 */ /* 0x002ee20000300a00 */
[----:B------:R-:W2:Y:S02]  /*363a0*/  LDL.LU R8, [R1+0x1a08] ;  /* 0x001a080001087983 */ /* 0x000ea40000300800 */
        /* <DEDUP_REMOVED lines=20> */
[----:B---3--:R-:W-:Y:S02]  /*364f0*/  STL.64 [R1+0x1958], R16 ;  /* 0x0019581001007387 */ /* 0x008fe40000100a00 */
[----:B----4-:R-:W-:-:S02]  /*36500*/  IMAD.MOV.U32 R18, RZ, RZ, R14 ;  /* 0x000000ffff127224 */ /* 0x010fc400078e000e */
        /* <DEDUP_REMOVED lines=12> */
[----:B------:R-:W4:Y:S01]  /*365d0*/  LDL.LU R11, [R1+0x19b8] ;  /* 0x0019b800010b7983 */ /* 0x000f220000300800 */
[C---:B--2---:R-:W-:Y:S11]  /*365e0*/  HMMA.16816.F32 R24, R20.reuse, R14, R24 ;  /* 0x0000000e1418723c */ /* 0x044ff60000001818 */
[----:B------:R-:W-:Y:S11]  /*365f0*/  @!UPT UIADD3 URZ, URZ, URZ, URZ ;  /* 0x0000003f3f3ff290 */ /* 0x000ff6000fffe03f */
[----:B------:R-:W-:Y:S01]  /*36600*/  @!UPT UIADD3 URZ, URZ, URZ, URZ ;  /* 0x0000003f3f3ff290 */ /* 0x000fe2000fffe03f */
[----:B------:R-:W-:Y:S01]  /*36610*/  STL.64 [R1+0x910], R24 ;  /* 0x0009101801007387 */ /* 0x000fe20000100a00 */
[----:B------:R0:W-:Y:S03]  /*36620*/  STL.64 [R1+0x918], R26 ;  /* 0x0009181a01007387 */ /* 0x0001e60000100a00 */
[----:B0-----:R-:W4:Y:S01]  /*36630*/  LDL.LU.64 R26, [R1+0x19b0] ;  /* 0x0019b000011a7983 */ /* 0x001f220000300a00 */
[----:B------:R-:W4:Y:S02]  /*36640*/  LDL.LU.64 R24, [R1+0x19a8] ;  /* 0x0019a80001187983 */ /* 0x000f240000300a00 */
[----:B------:R-:W-:Y:S02]  /*36650*/  STL.64 [R1+0x1878], R14 ;  /* 0x0018780e01007387 */ /* 0x000fe40000100a00 */
[----:B------:R0:W-:Y:S02]  /*36660*/  STL.64 [R1+0x1968], R12 ;  /* 0x0019680c01007387 */ /* 0x0001e40000100a00 */
[----:B0-----:R-:W2:Y:S01]  /*36670*/  LDL.LU R12, [R1+0x210] ;  /* 0x00021000010c7983 */ /* 0x001ea20000300800 */
[----:B------:R-:W2:Y:S02]  /*36680*/  LDL.LU R13, [R1+0x214] ;  /* 0x00021400010d7983 */ /* 0x000ea40000300800 */
[----:B------:R-:W2:Y:S02]  /*36690*/  LDL.LU R14, [R1+0x218] ;  /* 0x00021800010e7983 */ /* 0x000ea40000300800 */
[----:B------:R-:W2:Y:S01]  /*366a0*/  LDL.LU R15, [R1+0x21c] ;  /* 0x00021c00010f7983 */ /* 0x000ea20000300800 */
[C---:B----4-:R-:W-:Y:S01]  /*366b0*/  HMMA.16816.F32 R24, R20.reuse, R10, R24 ;  /* 0x0000000a1418723c */ /* 0x050fe20000001818 */
[----:B--2---:R-:W-:Y:S01]  /*366c0*/  STL.64 [R1+0x1980], R14 ;  /* 0x0019800e01007387 */ /* 0x004fe20000100a00 */
[----:B------:R0:W-:Y:S03]  /*366d0*/  STL.64 [R1+0x1978], R12 ;  /* 0x0019780c01007387 */ /* 0x0001e60000100a00 */
[----:B0-----:R-:W2:Y:S01]  /*366e0*/  LDL.LU R12, [R1+0x220] ;  /* 0x00022000010c7983 */ /* 0x001ea20000300800 */
[----:B------:R-:W2:Y:S02]  /*366f0*/  LDL.LU R13, [R1+0x224] ;  /* 0x00022400010d7983 */ /* 0x000ea40000300800 */
[----:B------:R-:W2:Y:S02]  /*36700*/  LDL.LU R14, [R1+0x228] ;  /* 0x00022800010e7983 */ /* 0x000ea40000300800 */
[----:B------:R-:W2:Y:S11]  /*36710*/  LDL.LU R15, [R1+0x22c] ;  /* 0x00022c00010f7983 */ /* 0x000eb60000300800 */
[----:B------:R-:W-:Y:S02]  /*36720*/  @!UPT UIADD3 URZ, URZ, URZ, URZ ;  /* 0x0000003f3f3ff290 */ /* 0x000fe4000fffe03f */
[----:B------:R-:W-:Y:S01]  /*36730*/  STL.64 [R1+0x900], R24 ;  /* 0x0009001801007387 */ /* 0x000fe20000100a00 */
[----:B------:R0:W-:Y:S03]  /*36740*/  STL.64 [R1+0x908], R26 ;  /* 0x0009081a01007387 */ /* 0x0001e60000100a00 */
[----:B0-----:R-:W3:Y:S01]  /*36750*/  LDL.LU.64 R26, [R1+0x19a0] ;  /* 0x0019a000011a7983 */ /* 0x001ee20000300a00 */
[----:B------:R-:W3:Y:S02]  /*36760*/  LDL.LU.64 R24, [R1+0x1998] ;  /* 0x0019980001187983 */ /* 0x000ee40000300a00 */
[----:B------:R-:W-:Y:S01]  /*36770*/  STL.64 [R1+0x1868], R10 ;  /* 0x0018680a01007387 */ /* 0x000fe20000100a00 */
[----:B---3--:R-:W-:Y:S01]  /*36780*/  HMMA.16816.F32 R20, R20, R6, R24 ;  /* 0x000000061414723c */ /* 0x008fe20000001818 */
[----:B------:R-:W2:Y:S01]  /*36790*/  LDL.LU.64 R26, [R1+0x1990] ;  /* 0x00199000011a7983 */ /* 0x000ea20000300a00 */
[----:B------:R-:W2:Y:S11]  /*367a0*/  LDL.LU.64 R24, [R1+0x1988] ;  /* 0x0019880001187983 */ /* 0x000eb60000300a00 */
[----:B------:R-:W-:Y:S10]  /*367b0*/  @!UPT UIADD3 URZ, URZ, URZ, URZ ;  /* 0x0000003f3f3ff290 */ /* 0x000ff4000fffe03f */
[----:B------:R0:W-:Y:S01]  /*367c0*/  STL.64 [R1+0x500], R20 ;  /* 0x0005001401007387 */ /* 0x0001e20000100a00 */
[----:B------:R1:W-:Y:S03]  /*367d0*/  STL.64 [R1+0x508], R22 ;  /* 0x0005081601007387 */ /* 0x0003e60000100a00 */
[----:B0-----:R-:W3:Y:S01]  /*367e0*/  LDL.LU R20, [R1+0x200] ;  /* 0x0002000001147983 */ /* 0x001ee20000300800 */
[----:B------:R-:W3:Y:S02]  /*367f0*/  LDL.LU R21, [R1+0x204] ;  /* 0x0002040001157983 */ /* 0x000ee40000300800 */
[----:B-1----:R-:W3:Y:S02]  /*36800*/  LDL.LU R22, [R1+0x208] ;  /* 0x0002080001167983 */ /* 0x002ee40000300800 */
[----:B------:R-:W3:Y:S01]  /*36810*/  LDL.LU R23, [R1+0x20c] ;  /* 0x00020c0001177983 */ /* 0x000ee20000300800 */
[----:B------:R-:W-:Y:S01]  /*36820*/  STL.64 [R1+0x1850], R6 ;  /* 0x0018500601007387 */ /* 0x000fe20000100a00 */
[C---:B--2---:R-:W-:Y:S03]  /*36830*/  HMMA.16816.F32 R16, R24.reuse, R18, R12 ;  /* 0x000000121810723c */ /* 0x044fe6000000180c */
[----:B------:R-:W2:Y:S01]  /*36840*/  LDL.LU.64 R14, [R1+0x1980] ;  /* 0x00198000010e7983 */ /* 0x000ea20000300a00 */
[----:B------:R-:W2:Y:S11]  /*36850*/  LDL.LU.64 R12, [R1+0x1978] ;  /* 0x00197800010c7983 */ /* 0x000eb60000300a00 */
[----:B------:R-:W-:Y:S08]  /*36860*/  @!UPT UIADD3 URZ, URZ, URZ, URZ ;  /* 0x0000003f3f3ff290 */ /* 0x000ff0000fffe03f */
[----:B------:R-:W-:Y:S01]  /*36870*/  STL.64 [R1+0x220], R16 ;  /* 0x0002201001007387 */ /* 0x000fe20000100a00 */
[----:B------:R0:W-:Y:S03]  /*36880*/  STL.64 [R1+0x228], R18 ;  /* 0x0002281201007387 */ /* 0x0001e60000100a00 */
[----:B0-----:R-:W2:Y:S02]  /*36890*/  LDL.LU.64 R18, [R1+0x1970] ;  /* 0x0019700001127983 */ /* 0x001ea40000300a00 */
[C---:B--2---:R-:W-:Y:S02]  /*368a0*/  HMMA.16816.F32 R16, R24.reuse, R18, R12 ;  /* 0x000000121810723c */ /* 0x044fe4000000180c */
[----:B------:R-:W2:Y:S11]  /*368b0*/  LDL.LU.64 R12, [R1+0x1968] ;  /* 0x00196800010c7983 */ /* 0x000eb60000300a00 */
[----:B------:R-:W-:Y:S10]  /*368c0*/  @!UPT UIADD3 URZ, URZ, URZ, URZ ;  /* 0x0000003f3f3ff290 */ /* 0x000ff4000fffe03f */
[----:B------:R-:W-:Y:S01]  /*368d0*/  STL.64 [R1+0x210], R16 ;  /* 0x0002101001007387 */ /* 0x000fe20000100a00 */
[----:B------:R0:W-:Y:S03]  /*368e0*/  STL.64 [R1+0x218], R18 ;  /* 0x0002181201007387 */ /* 0x0001e60000100a00 */
[----:B0-----:R-:W3:Y:S02]  /*368f0*/  LDL.LU.64 R18, [R1+0x1960] ;  /* 0x0019600001127983 */ /* 0x001ee40000300a00 */
[----:B---3--:R-:W-:Y:S11]  /*36900*/  HMMA.16816.F32 R16, R24, R18, R20 ;  /* 0x000000121810723c */ /* 0x008ff60000001814 */
[----:B------:R-:W-:Y:S11]  /*36910*/  @!UPT UIADD3 URZ, URZ, URZ, URZ ;  /* 0x0000003f3f3ff290 */ /* 0x000ff6000fffe03f */
[----:B------:R-:W-:Y:S01]  /*36920*/  @!UPT UIADD3 URZ, URZ, URZ, URZ ;  /* 0x0000003f3f3ff290 */ /* 0x000fe2000fffe03f */
[----:B------:R0:W-:Y:S01]  /*36930*/  STL.64 [R1+0x200], R16 ;  /* 0x0002001001007387 */ /* 0x0001e20000100a00 */
[----:B------:R2:W-:Y:S02]  /*36940*/  STL.64 [R1+0x208], R18 ;  /* 0x0002081201007387 */ /* 0x0005e40000100a00 */
[----:B------:R-:W-:Y:S02]  /*36950*/  IMAD.MOV.U32 R21, RZ, RZ, R17 ;  /* 0x000000ffff157224 */ /* 0x000fe400078e0011 */
[----:B------:R-:W-:Y:S02]  /*36960*/  IMAD.MOV.U32 R20, RZ, RZ, R16 ;  /* 0x000000ffff147224 */ /* 0x000fe400078e0010 */
[----:B0-----:R-:W3:Y:S01]  /*36970*/  LDL.LU.64 R16, [R1+0x1958] ;  /* 0x0019580001107983 */ /* 0x001ee20000300a00 */
[----:B--2---:R-:W-:Y:S02]  /*36980*/  IMAD.MOV.U32 R18, RZ, RZ, R13 ;  /* 0x000000ffff127224 */ /* 0x004fe400078e000d */
[----:B------:R-:W-:-:S05]  /*36990*/  IMAD.MOV.U32 R19, RZ, RZ, R12 ;  /* 0x000000ffff137224 */ /* 0x000fca00078e000c */
[----:B------:R0:W-:Y:S01]  /*369a0*/  STL.64 [R1+0x1880], R18 ;  /* 0x0018801201007387 */ /* 0x0001e20000100a00 */
[----:B------:R-:W2:Y:S02]  /*369b0*/  LDL.LU R12, [R1+0x170] ;  /* 0x00017000010c7983 */ /* 0x000ea40000300800 */
[----:B------:R-:W2:Y:S02]  /*369c0*/  LDL.LU R13, [R1+0x174] ;  /* 0x00017400010d7983 */ /* 0x000ea40000300800 */
[----:B------:R-:W4:Y:S01]  /*369d0*/  LDL.LU R14, [R1+0x178] ;  /* 0x00017800010e7983 */ /* 0x000f220000300800 */
[----:B------:R-:W4:Y:S01]  /*369e0*/  LDL.LU R15, [R1+0x17c] ;  /* 0x00017c00010f7983 */ /* 0x000f220000300800 */
[----:B0-----:R-:W-:Y:S02]  /*369f0*/  IMAD.MOV.U32 R18, RZ, RZ, R9 ;  /* 0x000000ffff127224 */ /* 0x001fe400078e0009 */
[----:B------:R-:W-:Y:S01]  /*36a00*/  IMAD.MOV.U32 R19, RZ, RZ, R4 ;  /* 0x000000ffff137224 */ /* 0x000fe200078e0004 */
[----:B----4-:R-:W-:Y:S01]  /*36a10*/  STL.64 [R1+0x1890], R14 ;  /* 0x0018900e01007387 */ /* 0x010fe20000100a00 */
[----:B--2---:R0:W-:Y:S02]  /*36a20*/  STL.64 [R1+0x1888], R12 ;  /* 0x0018880c01007387 */ /* 0x0041e40000100a00 */
        /* <DEDUP_REMOVED lines=10> */
[----:B------:R-:W-:Y:S02]  /*36ad0*/  STL.64 [R1+0x18a0], R12 ;  /* 0x0018a00c01007387 */ /* 0x000fe40000100a00 */
[----:B------:R-:W2:Y:S02]  /*36ae0*/  LDL.LU R5, [R1+0x1948] ;  /* 0x0019480001057983 */ /* 0x000ea40000300800 */
[----:B------:R-:W3:Y:S01]  /*36af0*/  LDL.LU R16, [R1+0x1944] ;  /* 0x0019440001107983 */ /* 0x000ee20000300800 */
[----:B------:R0:W-:Y:S02]  /*36b00*/  STL.64 [R1+0x18b0], R18 ;  /* 0x0018b01201007387 */ /* 0x0001e40000100a00 */
[----:B0-----:R-:W-:Y:S02]  /*36b10*/  IMAD.MOV.U32 R18, RZ, RZ, R17 ;  /* 0x000000ffff127224 */ /* 0x001fe400078e0011 */
[----:B------:R-:W-:Y:S01]  /*36b20*/  IMAD.MOV.U32 R19, RZ, RZ, R0 ;  /* 0x000000ffff137224 */ /* 0x000fe200078e0000 */
[----:B------:R-:W2:Y:S01]  /*36b30*/  LDL.LU R17, [R1+0x1940] ;  /* 0x0019400001117983 */ /* 0x000ea20000300800 */
[----:B------:R-:W2:Y:S03]  /*36b40*/  LDL.LU R0, [R1+0x193c] ;  /* 0x00193c0001007983 */ /* 0x000ea60000300800 */
[----:B------:R0:W-:Y:S01]  /*36b50*/  STL.64 [R1+0x18c8], R18 ;  /* 0x0018c81201007387 */ /* 0x0001e20000100a00 */
[----:B------:R-:W2:Y:S02]  /*36b60*/  LDL.LU R12, [R1+0x190] ;  /* 0x00019000010c7983 */ /* 0x000ea40000300800 */
[----:B------:R-:W2:Y:S02]  /*36b70*/  LDL.LU R13, [R1+0x194] ;  /* 0x00019400010d7983 */ /* 0x000ea40000300800 */
[----:B------:R-:W2:Y:S01]  /*36b80*/  LDL.LU R14, [R1+0x198] ;  /* 0x00019800010e7983 */ /* 0x000ea20000300800 */
[----:B------:R-:W2:Y:S01]  /*36b90*/  LDL.LU R15, [R1+0x19c] ;  /* 0x00019c00010f7983 */ /* 0x000ea20000300800 */
[----:B0-----:R-:W-:-:S02]  /*36ba0*/  IMAD.MOV.U32 R18, RZ, RZ, R3 ;  /* 0x000000ffff127224 */ /* 0x001fc400078e0003 */
        /* <DEDUP_REMOVED lines=42> */
[----:B------:R-:W2:Y:S01]  /*36e50*/  LDL.LU R8, [R1+0x160] ;  /* 0x0001600001087983 */ /* 0x000ea20000300800 */
[----:B------:R-:W2:Y:S02]  /*36e60*/  LDL.LU R9, [R1+0x164] ;  /* 0x0001640001097983 */ /* 0x000ea40000300800 */
[----:B------:R-:W2:Y:S02]  /*36e70*/  LDL.LU R10, [R1+0x168] ;  /* 0x00016800010a7983 */ /* 0x000ea40000300800 */
[----:B------:R-:W2:Y:S01]  /*36e80*/  LDL.LU R11, [R1+0x16c] ;  /* 0x00016c00010b7983 */ /* 0x000ea20000300800 */
[----:B------:R0:W-:Y:S01]  /*36e90*/  STL [R1+0x17d4], R20 ;  /* 0x0017d41401007387 */ /* 0x0001e20000100800 */
[----:B------:R1:W-:Y:S03]  /*36ea0*/  STL [R1+0x17d0], R21 ;  /* 0x0017d01501007387 */ /* 0x0003e60000100800 */
[----:B0-----:R-:W2:Y:S01]  /*36eb0*/  LDL.LU R20, [R1+0x1f0] ;  /* 0x0001f00001147983 */ /* 0x001ea20000300800 */
[----:B-1----:R-:W2:Y:S02]  /*36ec0*/  LDL.LU R21, [R1+0x1f4] ;  /* 0x0001f40001157983 */ /* 0x002ea40000300800 */
[----:B------:R-:W2:Y:S02]  /*36ed0*/  LDL.LU R22, [R1+0x1f8] ;  /* 0x0001f80001167983 */ /* 0x000ea40000300800 */
[----:B------:R-:W2:Y:S02]  /*36ee0*/  LDL.LU R23, [R1+0x1fc] ;  /* 0x0001fc0001177983 */ /* 0x000ea40000300800 */
[----:B------:R-:W-:-:S02]  /*36ef0*/  IMAD.MOV.U32 R6, RZ, RZ, R17 ;  /* 0x000000ffff067224 */ /* 0x000fc400078e0011 */
[----:B---3--:R-:W-:Y:S02]  /*36f00*/  IMAD.MOV.U32 R7, RZ, RZ, R16 ;  /* 0x000000ffff077224 */ /* 0x008fe400078e0010 */
[----:B------:R-:W-:Y:S02]  /*36f10*/  IMAD.MOV.U32 R18, RZ, RZ, R5 ;  /* 0x000000ffff127224 */ /* 0x000fe400078e0005 */
[----:B----4-:R-:W-:-:S03]  /*36f20*/  IMAD.MOV.U32 R19, RZ, RZ, R4 ;  /* 0x000000ffff137224 */ /* 0x010fc600078e0004 */
[C---:B--2---:R-:W-:Y:S11]  /*36f30*/  HMMA.16816.F32 R4, R24.reuse, R6, R20 ;  /* 0x000000061804723c */ /* 0x044ff60000001814 */
[----:B------:R-:W-:Y:S11]  /*36f40*/  @!UPT UIADD3 URZ, URZ, URZ, URZ ;  /* 0x0000003f3f3ff290 */ /* 0x000ff6000fffe03f */
[----:B------:R-:W-:Y:S01]  /*36f50*/  @!UPT UIADD3 URZ, URZ, URZ, URZ ;  /* 0x0000003f3f3ff290 */ /* 0x000fe2000fffe03f */
[----:B------:R0:W-:Y:S01]  /*36f60*/  STL.64 [R1+0x1f0], R4 ;  /* 0x0001f00401007387 */ /* 0x0001e20000100a00 */
[----:B------:R1:W-:Y:S02]  /*36f70*/  STL.64 [R1+0x1f8], R6 ;  /* 0x0001f80601007387 */ /* 0x0003e40000100a00 */
[----:B------:R-:W-:Y:S02]  /*36f80*/  IMAD.MOV.U32 R22, RZ, RZ, R4 ;  /* 0x000000ffff167224 */ /* 0x000fe400078e0004 */
[----:B------:R-:W-:Y:S01]  /*36f90*/  IMAD.MOV.U32 R23, RZ, RZ, R5 ;  /* 0x000000ffff177224 */ /* 0x000fe200078e0005 */
[----:B0-----:R-:W2:Y:S01]  /*36fa0*/  LDL.LU R4, [R1+0x140] ;  /* 0x0001400001047983 */ /* 0x001ea20000300800 */
[----:B------:R-:W2:Y:S02]  /*36fb0*/  LDL.LU R5, [R1+0x144] ;  /* 0x0001440001057983 */ /* 0x000ea40000300800 */
[----:B-1----:R-:W3:Y:S02]  /*36fc0*/  LDL.LU R6, [R1+0x148] ;  /* 0x0001480001067983 */ /* 0x002ee40000300800 */
[----:B------:R-:W3:Y:S01]  /*36fd0*/  LDL.LU R7, [R1+0x14c] ;  /* 0x00014c0001077983 */ /* 0x000ee20000300800 */
[----:B------:R-:W-:Y:S01]  /*36fe0*/  HMMA.16816.F32 R16, R24, R18, R12 ;  /* 0x000000121810723c */ /* 0x000fe2000000180c */
[----:B---3--:R-:W-:Y:S01]  /*36ff0*/  STL.64 [R1+0x1860], R6 ;  /* 0x0018600601007387 */ /* 0x008fe20000100a00 */
[----:B--2---:R0:W-:Y:S03]  /*37000*/  STL.64 [R1+0x1858], R4 ;  /* 0x0018580401007387 */ /* 0x0041e60000100a00 */
[----:B0-----:R-:W2:Y:S01]  /*37010*/  LDL.LU R4, [R1+0x150] ;  /* 0x0001500001047983 */ /* 0x001ea20000300800 */
[----:B------:R-:W2:Y:S02]  /*37020*/  LDL.LU R5, [R1+0x154] ;  /* 0x0001540001057983 */ /* 0x000ea40000300800 */
[----:B------:R-:W2:Y:S02]  /*37030*/  LDL.LU R6, [R1+0x158] ;  /* 0x0001580001067983 */ /* 0x000ea40000300800 */
[----:B------:R-:W-:-:S02]  /*37040*/  IMAD.MOV.U32 R7, RZ, RZ, R2 ;  /* 0x000000ffff077224 */ /* 0x000fc400078e0002 */
[----:B------:R-:W3:Y:S01]  /*37050*/  LDL.LU R2, [R1+0x1928] ;  /* 0x0019280001027983 */ /* 0x000ee20000300800 */
[----:B------:R-:W-:Y:S02]  /*37060*/  STL [R1+0x17dc], R22 ;  /* 0x0017dc1601007387 */ /* 0x000fe40000100800 */
[----:B------:R-:W-:Y:S02]  /*37070*/  STL [R1+0x17d8], R23 ;  /* 0x0017d81701007387 */ /* 0x000fe40000100800 */
[----:B------:R-:W4:Y:S01]  /*37080*/  LDL.LU.64 R14, [R1+0x1920] ;  /* 0x00192000010e7983 */ /* 0x000f220000300a00 */
[----:B------:R-:W4:Y:S05]  /*37090*/  LDL.LU.64 R12, [R1+0x1918] ;  /* 0x00191800010c7983 */ /* 0x000f2a0000300a00 */
        /* <DEDUP_REMOVED lines=45> */
[----:B----4-:R-:W-:Y:S02]  /*37370*/  HMMA.16816.F32 R16, R24, R18, R12 ;  /* 0x000000121810723c */ /* 0x010fe4000000180c */
[----:B------:R-:W2:Y:S11]  /*37380*/  LDL.LU.64 R14, [R1+0x1878] ;  /* 0x00187800010e7983 */ /* 0x000eb60000300a00 */
[----:B------:R-:W-:Y:S10]  /*37390*/  @!UPT UIADD3 URZ, URZ, URZ, URZ ;  /* 0x0000003f3f3ff290 */ /* 0x000ff4000fffe03f */
[----:B------:R-:W-:Y:S01]  /*373a0*/  STL.64 [R1+0x170], R16 ;  /* 0x0001701001007387 */ /* 0x000fe20000100a00 */
[----:B------:R0:W-:Y:S03]  /*373b0*/  STL.64 [R1+0x178], R18 ;  /* 0x0001781201007387 */ /* 0x0001e60000100a00 */
[----:B0-----:R-:W4:Y:S01]  /*373c0*/  LDL.LU.64 R18, [R1+0x1870] ;  /* 0x0018700001127983 */ /* 0x001f220000300a00 */
[----:B------:R-:W3:Y:S02]  /*373d0*/  LDL.LU R12, [R1+0x1168] ;  /* 0x00116800010c7983 */ /* 0x000ee40000300800 */
[----:B------:R-:W-:Y:S02]  /*373e0*/  IMAD.MOV.U32 R23, RZ, RZ, R0 ;  /* 0x000000ffff177224 */ /* 0x000fe400078e0000 */
[----:B------:R-:W-:Y:S02]  /*373f0*/  IMAD.MOV.U32 R20, RZ, RZ, R29 ;  /* 0x000000ffff147224 */ /* 0x000fe400078e001d */
[----:B------:R-:W-:-:S02]  /*37400*/  IMAD.MOV.U32 R21, RZ, RZ, R28 ;  /* 0x000000ffff157224 */ /* 0x000fc400078e001c */
[----:B------:R-:W-:Y:S01]  /*37410*/  IMAD.MOV.U32 R22, RZ, RZ, R3 ;  /* 0x000000ffff167224 */ /* 0x000fe200078e0003 */
[C---:B--2---:R-:W-:Y:S08]  /*37420*/  HMMA.16816.F32 R4, R24.reuse, R14, R4 ;  /* 0x0000000e1804723c */ /* 0x044ff00000001804 */
[----:B----4-:R-:W-:Y:S11]  /*37430*/  HMMA.16816.F32 R8, R24, R18, R8 ;  /* 0x000000121808723c */ /* 0x010ff60000001808 */
[----:B------:R-:W-:Y:S05]  /*37440*/  @!UPT UIADD3 URZ, URZ, URZ, URZ ;  /* 0x0000003f3f3ff290 */ /* 0x000fea000fffe03f */
[----:B------:R-:W-:Y:S02]  /*37450*/  IMAD.MOV.U32 R15, RZ, RZ, R5 ;  /* 0x000000ffff0f7224 */ /* 0x000fe400078e0005 */
[----:B------:R-:W-:-:S05]  /*37460*/  IMAD.MOV.U32 R14, RZ, RZ, R4 ;  /* 0x000000ffff0e7224 */ /* 0x000fca00078e0004 */
[----:B------:R-:W-:Y:S01]  /*37470*/  STL.64 [R1+0x160], R8 ;  /* 0x0001600801007387 */ /* 0x000fe20000100a00 */
[----:B------:R0:W-:Y:S02]  /*37480*/  STL.64 [R1+0x168], R10 ;  /* 0x0001680a01007387 */ /* 0x0001e40000100a00 */
[----:B------:R-:W-:Y:S02]  /*37490*/  IMAD.MOV.U32 R18, RZ, RZ, R8 ;  /* 0x000000ffff127224 */ /* 0x000fe400078e0008 */
[----:B------:R-:W-:Y:S01]  /*374a0*/  IMAD.MOV.U32 R19, RZ, RZ, R9 ;  /* 0x000000ffff137224 */ /* 0x000fe200078e0009 */
[----:B0-----:R-:W2:Y:S01]  /*374b0*/  LDL.LU.64 R10, [R1+0x1868] ;  /* 0x00186800010a7983 */ /* 0x001ea20000300a00 */
[----:B------:R-:W4:Y:S02]  /*374c0*/  LDL.LU.64 R16, [R1+0x10c8] ;  /* 0x0010c80001107983 */ /* 0x000f240000300a00 */
[----:B------:R-:W2:Y:S02]  /*374d0*/  LDL.LU R8, [R1+0x1170] ;  /* 0x0011700001087983 */ /* 0x000ea40000300800 */
[----:B------:R-:W2:Y:S01]  /*374e0*/  LDL.LU R0, [R1+0x1194] ;  /* 0x0011940001007983 */ /* 0x000ea20000300800 */
[----:B------:R-:W2:Y:S01]  /*374f0*/  LDL.LU R29, [R1+0x118c] ;  /* 0x00118c00011d7983 */ /* 0x000ea20000300800 */
[----:B------:R-:W2:Y:S02]  /*37500*/  LDL.LU R28, [R1+0x1184] ;  /* 0x00118400011c7983 */ /* 0x000ea40000300800 */
[----:B------:R-:W2:Y:S02]  /*37510*/  LDL.LU R3, [R1+0x1364] ;  /* 0x0013640001037983 */ /* 0x000ea40000300800 */
[----:B------:R-:W-:Y:S01]  /*37520*/  STL [R1+0x17e4], R18 ;  /* 0x0017e41201007387 */ /* 0x000fe20000100800 */
[----:B------:R-:W-:Y:S01]  /*37530*/  STL [R1+0x17e0], R19 ;  /* 0x0017e01301007387 */ /* 0x000fe20000100800 */
[----:B------:R-:W-:Y:S02]  /*37540*/  STL.64 [R1+0x150], R4 ;  /* 0x0001500401007387 */ /* 0x000fe40000100a00 */
[----:B------:R0:W-:Y:S02]  /*37550*/  STL.64 [R1+0x158], R6 ;  /* 0x0001580601007387 */ /* 0x0001e40000100a00 */
[----:B0-----:R-:W2:Y:S01]  /*37560*/  LDL.LU.64 R6, [R1+0x1860] ;  /* 0x0018600001067983 */ /* 0x001ea20000300a00 */
[----:B------:R-:W2:Y:S02]  /*37570*/  LDL.LU.64 R4, [R1+0x1858] ;  /* 0x0018580001047983 */ /* 0x000ea40000300a00 */
[----:B------:R-:W-:Y:S02]  /*37580*/  STL [R1+0x17ec], R14 ;  /* 0x0017ec0e01007387 */ /* 0x000fe40000100800 */
[----:B------:R-:W-:Y:S01]  /*37590*/  STL [R1+0x17e8], R15 ;  /* 0x0017e80f01007387 */ /* 0x000fe20000100800 */
[----:B--2---:R-:W-:Y:S11]  /*375a0*/  HMMA.16816.F32 R4, R24, R10, R4 ;  /* 0x0000000a1804723c */ /* 0x004ff60000001804 */
[----:B------:R-:W-:Y:S11]  /*375b0*/  @!UPT UIADD3 URZ, URZ, URZ, URZ ;  /* 0x0000003f3f3ff290 */ /* 0x000ff6000fffe03f */
[----:B------:R-:W-:Y:S01]  /*375c0*/  @!UPT UIADD3 URZ, URZ, URZ, URZ ;  /* 0x0000003f3f3ff290 */ /* 0x000fe2000fffe03f */
[----:B------:R-:W-:Y:S01]  /*375d0*/  STL.64 [R1+0x140], R4 ;  /* 0x0001400401007387 */ /* 0x000fe20000100a00 */
[----:B------:R0:W-:Y:S03]  /*375e0*/  STL.64 [R1+0x148], R6 ;  /* 0x0001480601007387 */ /* 0x0001e60000100a00 */
[----:B0-----:R-:W2:Y:S01]  /*375f0*/  LDL.LU.64 R6, [R1+0x1850] ;  /* 0x0018500001067983 */ /* 0x001ea20000300a00 */
[----:B------:R-:W-:Y:S02]  /*37600*/  IMAD.MOV.U32 R11, RZ, RZ, R5 ;  /* 0x000000ffff0b7224 */ /* 0x000fe400078e0005 */
[----:B------:R-:W-:Y:S02]  /*37610*/  IMAD.MOV.U32 R5, RZ, RZ, c[0x0][0x188] ;  /* 0x00006200ff057624 */ /* 0x000fe400078e00ff */
[----:B------:R-:W-:Y:S02]  /*37620*/  IMAD.MOV.U32 R10, RZ, RZ, R4 ;  /* 0x000000ffff0a7224 */ /* 0x000fe400078e0004 */
[----:B------:R-:W-:-:S04]  /*37630*/  IMAD.SHL.U32 R18, R5, 0x20, RZ ;  /* 0x0000002005127824 */ /* 0x000fc800078e00ff */
[----:B------:R-:W-:Y:S01]  /*37640*/  IMAD.SHL.U32 R18, R18, 0x2, RZ ;  /* 0x0000000212127824 */ /* 0x000fe200078e00ff */
[----:B------:R-:W-:Y:S01]  /*37650*/  STL [R1+0x17f4], R10 ;  /* 0x0017f40a01007387 */ /* 0x000fe20000100800 */
[----:B------:R-:W-:Y:S03]  /*37660*/  STL [R1+0x17f0], R11 ;  /* 0x0017f00b01007387 */ /* 0x000fe60000100800 */
[-C--:B----4-:R-:W-:Y:S02]  /*37670*/  IADD3 R5, P0, R16, R18.reuse, RZ ;  /* 0x0000001210057210 */ /* 0x090fe40007f1e0ff */
[----:B---3--:R-:W-:Y:S02]  /*37680*/  IADD3 R12, R12, 0x1, RZ ;  /* 0x000000010c0c7810 */ /* 0x008fe40007ffe0ff */
[-C--:B------:R-:W-:Y:S02]  /*37690*/  IADD3 R8, P4, R8, R18.reuse, RZ ;  /* 0x0000001208087210 */ /* 0x080fe40007f9e0ff */
[-C--:B------:R-:W-:Y:S01]  /*376a0*/  IADD3 R0, P3, R0, R18.reuse, RZ ;  /* 0x0000001200007210 */ /* 0x080fe20007f7e0ff */
[----:B------:R-:W-:Y:S01]  /*376b0*/  IMAD.X R4, R17, 0x1, R2, P0 ;  /* 0x0000000111047824 */ /* 0x000fe200000e0602 */
[-C--:B------:R-:W-:Y:S01]  /*376c0*/  IADD3 R29, P6, R29, R18.reuse, RZ ;  /* 0x000000121d1d7210 */ /* 0x080fe20007fde0ff */
[----:B--2---:R-:W-:Y:S11]  /*376d0*/  HMMA.16816.F32 R20, R24, R6, R20 ;  /* 0x000000061814723c */ /* 0x004ff60000001814 */
[----:B------:R-:W-:Y:S11]  /*376e0*/  @!UPT UIADD3 URZ, URZ, URZ, URZ ;  /* 0x0000003f3f3ff290 */ /* 0x000ff6000fffe03f */
[----:B------:R-:W-:Y:S02]  /*376f0*/  @!UPT UIADD3 URZ, URZ, URZ, URZ ;  /* 0x0000003f3f3ff290 */ /* 0x000fe4000fffe03f */
[----:B------:R-:W-:Y:S02]  /*37700*/  IMAD.MOV.U32 R6, RZ, RZ, R20 ;  /* 0x000000ffff067224 */ /* 0x000fe400078e0014 */
[----:B------:R-:W-:Y:S02]  /*37710*/  IMAD.MOV.U32 R7, RZ, RZ, R21 ;  /* 0x000000ffff077224 */ /* 0x000fe400078e0015 */
[----:B------:R-:W-:Y:S01]  /*37720*/  IMAD.MOV.U32 R24, RZ, RZ, R22 ;  /* 0x000000ffff187224 */ /* 0x000fe200078e0016 */
[----:B------:R-:W-:Y:S01]  /*37730*/  STL.64 [R1+0xc0], R20 ;  /* 0x0000c01401007387 */ /* 0x000fe20000100a00 */
[----:B------:R-:W-:Y:S02]  /*37740*/  IMAD.MOV.U32 R25, RZ, RZ, R23 ;  /* 0x000000ffff197224 */ /* 0x000fe400078e0017 */
[----:B------:R-:W-:Y:S02]  /*37750*/  STL.64 [R1+0xc8], R22 ;  /* 0x0000c81601007387 */ /* 0x000fe40000100a00 */
[----:B------:R-:W2:Y:S01]  /*37760*/  LDL R9, [R1+0x1768] ;  /* 0x0017680001097983 */ /* 0x000ea20000100800 */
[----:B------:R-:W-:Y:S01]  /*37770*/  STL [R1+0x1804], R6 ;  /* 0x0018040601007387 */ /* 0x000fe20000100800 */
[----:B------:R-:W-:Y:S02]  /*37780*/  STL [R1+0x1800], R7 ;  /* 0x0018000701007387 */ /* 0x000fe40000100800 */
[----:B------:R-:W-:Y:S02]  /*37790*/  STL [R1+0x17fc], R24 ;  /* 0x0017fc1801007387 */ /* 0x000fe40000100800 */
[----:B------:R-:W-:Y:S01]  /*377a0*/  STL [R1+0x17f8], R25 ;  /* 0x0017f81901007387 */ /* 0x000fe20000100800 */
[----:B------:R-:W-:Y:S01]  /*377b0*/  STL [R1+0x1808], R5 ;  /* 0x0018080501007387 */ /* 0x000fe20000100800 */
[----:B------:R-:W-:Y:S02]  /*377c0*/  STL [R1+0x1168], R12 ;  /* 0x0011680c01007387 */ /* 0x000fe40000100800 */
[----:B------:R0:W-:Y:S02]  /*377d0*/  STL [R1+0x184c], R2 ;  /* 0x00184c0201007387 */ /* 0x0001e40000100800 */
[----:B------:R1:W-:Y:S01]  /*377e0*/  STL [R1+0x180c], R4 ;  /* 0x00180c0401007387 */ /* 0x0003e20000100800 */
[----:B------:R-:W-:Y:S01]  /*377f0*/  STL [R1+0x1170], R8 ;  /* 0x0011700801007387 */ /* 0x000fe20000100800 */
[----:B------:R-:W-:Y:S03]  /*37800*/  STL [R1+0x1194], R0 ;  /* 0x0011940001007387 */ /* 0x000fe60000100800 */
[----:B0-----:R-:W3:Y:S01]  /*37810*/  LDL.LU R2, [R1+0x135c] ;  /* 0x00135c0001027983 */ /* 0x001ee20000300800 */
[----:B------:R-:W-:Y:S02]  /*37820*/  STL [R1+0x118c], R29 ;  /* 0x00118c1d01007387 */ /* 0x000fe40000100800 */
[----:B-1----:R-:W4:Y:S01]  /*37830*/  LDL.LU R4, [R1+0x134c] ;  /* 0x00134c0001047983 */ /* 0x002f220000300800 */
[----:B------:R-:W-:-:S02]  /*37840*/  IADD3 R28, P5, R28, R18, RZ ;  /* 0x000000121c1c7210 */ /* 0x000fc40007fbe0ff */
[----:B------:R-:W-:-:S03]  /*37850*/  IADD3 R3, P2, R3, R18, RZ ;  /* 0x0000001203037210 */ /* 0x000fc60007f5e0ff */
[----:B------:R-:W-:Y:S04]  /*37860*/  STL [R1+0x1184], R28 ;  /* 0x0011841c01007387 */ /* 0x000fe80000100800 */
[----:B----4-:R0:W-:Y:S01]  /*37870*/  STL [R1+0x1840], R4 ;  /* 0x0018400401007387 */ /* 0x0101e20000100800 */
[----:B------:R-:W-:Y:S03]  /*37880*/  STL [R1+0x1364], R3 ;  /* 0x0013640301007387 */ /* 0x000fe60000100800 */
[----:B0-----:R-:W4:Y:S04]  /*37890*/  LDL.LU R4, [R1+0x1190] ;  /* 0x0011900001047983 */ /* 0x001f280000300800 */
[----:B----4-:R0:W-:Y:S04]  /*378a0*/  STL [R1+0x1844], R4 ;  /* 0x0018440401007387 */ /* 0x0101e80000100800 */
[----:B0-----:R-:W4:Y:S01]  /*378b0*/  LDL.LU R4, [R1+0x1354] ;  /* 0x0013540001047983 */ /* 0x001f220000300800 */
[----:B--2---:R-:W-:-:S02]  /*378c0*/  ISETP.NE.U32.AND P0, PT, R12, R9, PT ;  /* 0x000000090c00720c */ /* 0x004fc40003f05070 */
[----:B---3--:R-:W-:Y:S01]  /*378d0*/  IADD3 R2, P1, R2, R18, RZ ;  /* 0x0000001202027210 */ /* 0x008fe20007f3e0ff */
[----:B----4-:R0:W-:Y:S04]  /*378e0*/  STL [R1+0x1848], R4 ;  /* 0x0018480401007387 */ /* 0x0101e80000100800 */
[----:B0-----:R-:W2:Y:S01]  /*378f0*/  LDL.LU R4, [R1+0x116c] ;  /* 0x00116c0001047983 */ /* 0x001ea20000300800 */
[----:B------:R-:W3:Y:S02]  /*37900*/  LDL.LU R5, [R1+0x1188] ;  /* 0x0011880001057983 */ /* 0x000ee40000300800 */
[----:B------:R-:W4:Y:S02]  /*37910*/  LDL.LU R25, [R1+0x1344] ;  /* 0x0013440001197983 */ /* 0x000f240000300800 */
[----:B------:R-:W2:Y:S01]  /*37920*/  LDL.LU R24, [R1+0x1180] ;  /* 0x0011800001187983 */ /* 0x000ea20000300800 */
[----:B------:R-:W2:Y:S01]  /*37930*/  LDL.LU R7, [R1+0x133c] ;  /* 0x00133c0001077983 */ /* 0x000ea20000300800 */
[----:B------:R-:W2:Y:S02]  /*37940*/  LDL.LU R6, [R1+0x1360] ;  /* 0x0013600001067983 */ /* 0x000ea40000300800 */
[----:B------:R-:W2:Y:S02]  /*37950*/  LDL.LU R26, [R1+0x1334] ;  /* 0x00133400011a7983 */ /* 0x000ea40000300800 */
        /* <DEDUP_REMOVED lines=20> */
[----:B------:R0:W-:Y:S02]  /*37aa0*/  STL [R1+0x135c], R2 ;  /* 0x00135c0201007387 */ /* 0x0001e40000100800 */
[----:B0-----:R-:W2:Y:S02]  /*37ab0*/  LDL.LU R2, [R1+0x184c] ;  /* 0x00184c0001027983 */ /* 0x001ea40000300800 */
[----:B--2---:R-:W-:-:S05]  /*37ac0*/  IMAD.X R4, R4, 0x1, R2, P4 ;  /* 0x0000000104047824 */ /* 0x004fca00020e0602 */
[----:B------:R0:W-:Y:S04]  /*37ad0*/  STL [R1+0x116c], R4 ;  /* 0x00116c0401007387 */ /* 0x0001e80000100800 */
[----:B0-----:R-:W2:Y:S02]  /*37ae0*/  LDL.LU R4, [R1+0x1848] ;  /* 0x0018480001047983 */ /* 0x001ea40000300800 */
[----:B--2---:R-:W-:-:S05]  /*37af0*/  IADD3 R4, P4, R4, R18, RZ ;  /* 0x0000001204047210 */ /* 0x004fca0007f9e0ff */
[----:B------:R0:W-:Y:S04]  /*37b00*/  STL [R1+0x1354], R4 ;  /* 0x0013540401007387 */ /* 0x0001e80000100800 */
[----:B0-----:R-:W2:Y:S02]  /*37b10*/  LDL.LU R4, [R1+0x1844] ;  /* 0x0018440001047983 */ /* 0x001ea40000300800 */
[----:B--2---:R-:W-:-:S05]  /*37b20*/  IMAD.X R4, R4, 0x1, R2, P3 ;  /* 0x0000000104047824 */ /* 0x004fca00018e0602 */
[----:B------:R0:W-:Y:S04]  /*37b30*/  STL [R1+0x1190], R4 ;  /* 0x0011900401007387 */ /* 0x0001e80000100800 */
[----:B0-----:R-:W2:Y:S01]  /*37b40*/  LDL.LU R4, [R1+0x1840] ;  /* 0x0018400001047983 */ /* 0x001ea20000300800 */
[--C-:B---3--:R-:W-:Y:S01]  /*37b50*/  IMAD.X R5, R5, 0x1, R2.reuse, P6 ;  /* 0x0000000105057824 */ /* 0x108fe200030e0602 */
[-C--:B----4-:R-:W-:Y:S01]  /*37b60*/  IADD3 R25, P6, R25, R18.reuse, RZ ;  /* 0x0000001219197210 */ /* 0x090fe20007fde0ff */
[--C-:B------:R-:W-:Y:S01]  /*37b70*/  IMAD.X R24, R24, 0x1, R2.reuse, P5 ;  /* 0x0000000118187824 */ /* 0x100fe200028e0602 */
[-C--:B------:R-:W-:Y:S01]  /*37b80*/  IADD3 R7, P5, R7, R18.reuse, RZ ;  /* 0x0000001207077210 */ /* 0x080fe20007fbe0ff */
        /* <DEDUP_REMOVED lines=16> */
[----:B------:R-:W-:Y:S01]  /*37c90*/  IMAD.X R28, R28, 0x1, R2, P6 ;  /* 0x000000011c1c7824 */ /* 0x000fe200030e0602 */
[----:B------:R-:W-:-:S02]  /*37ca0*/  IADD3 R3, P6, R3, R18, RZ ;  /* 0x0000001203037210 */ /* 0x000fc40007fde0ff */
[----:B--2---:R-:W-:-:S05]  /*37cb0*/  IADD3 R4, P3, R4, R18, RZ ;  /* 0x0000001204047210 */ /* 0x004fca0007f7e0ff */
[----:B------:R-:W-:Y:S01]  /*37cc0*/  STL [R1+0x134c], R4 ;  /* 0x00134c0401007387 */ /* 0x000fe20000100800 */
[----:B------:R-:W-:Y:S02]  /*37cd0*/  STL [R1+0x1188], R5 ;  /* 0x0011880501007387 */ /* 0x000fe40000100800 */
[----:B------:R-:W-:Y:S02]  /*37ce0*/  STL [R1+0x1344], R25 ;  /* 0x0013441901007387 */ /* 0x000fe40000100800 */
[----:B------:R-:W-:Y:S01]  /*37cf0*/  STL [R1+0x1180], R24 ;  /* 0x0011801801007387 */ /* 0x000fe20000100800 */
[----:B------:R-:W-:Y:S01]  /*37d00*/  STL [R1+0x133c], R7 ;  /* 0x00133c0701007387 */ /* 0x000fe20000100800 */
[----:B------:R-:W-:Y:S02]  /*37d10*/  STL [R1+0x1360], R6 ;  /* 0x0013600601007387 */ /* 0x000fe40000100800 */
[----:B------:R-:W-:Y:S02]  /*37d20*/  STL [R1+0x1334], R26 ;  /* 0x0013341a01007387 */ /* 0x000fe40000100800 */
[--C-:B------:R-:W-:Y:S01]  /*37d30*/  IMAD.X R14, R14, 0x1, R2.reuse, P3 ;  /* 0x000000010e0e7824 */ /* 0x100fe200018e0602 */
[----:B------:R-:W-:Y:S01]  /*37d40*/  STL [R1+0x1358], R27 ;  /* 0x0013581b01007387 */ /* 0x000fe20000100800 */
[----:B------:R-:W-:Y:S01]  /*37d50*/  IADD3 R19, P3, R19, R18, RZ ;  /* 0x0000001213137210 */ /* 0x000fe20007f7e0ff */
[----:B------:R-:W-:Y:S02]  /*37d60*/  STL [R1+0x132c], R11 ;  /* 0x00132c0b01007387 */ /* 0x000fe40000100800 */
[----:B------:R-:W-:Y:S01]  /*37d70*/  STL [R1+0x1350], R10 ;  /* 0x0013500a01007387 */ /* 0x000fe20000100800 */
[----:B------:R-:W-:Y:S01]  /*37d80*/  STL [R1+0x1324], R15 ;  /* 0x0013240f01007387 */ /* 0x000fe20000100800 */
[----:B------:R-:W-:Y:S02]  /*37d90*/  STL [R1+0x1348], R14 ;  /* 0x0013480e01007387 */ /* 0x000fe40000100800 */
[----:B------:R-:W-:Y:S02]  /*37da0*/  STL [R1+0x131c], R19 ;  /* 0x00131c1301007387 */ /* 0x000fe40000100800 */
[----:B------:R-:W-:Y:S01]  /*37db0*/  STL [R1+0x1340], R23 ;  /* 0x0013401701007387 */ /* 0x000fe20000100800 */
[----:B------:R-:W-:Y:S01]  /*37dc0*/  STL [R1+0x1314], R22 ;  /* 0x0013141601007387 */ /* 0x000fe20000100800 */
[----:B------:R-:W-:Y:S02]  /*37dd0*/  STL [R1+0x1338], R21 ;  /* 0x0013381501007387 */ /* 0x000fe40000100800 */
[----:B------:R-:W-:Y:S02]  /*37de0*/  STL [R1+0x130c], R20 ;  /* 0x00130c1401007387 */ /* 0x000fe40000100800 */
[----:B------:R-:W-:Y:S01]  /*37df0*/  STL [R1+0x1330], R17 ;  /* 0x0013301101007387 */ /* 0x000fe20000100800 */
[----:B------:R-:W-:Y:S01]  /*37e00*/  STL [R1+0x1304], R16 ;  /* 0x0013041001007387 */ /* 0x000fe20000100800 */
[----:B------:R-:W-:-:S02]  /*37e10*/  IMAD.X R0, R0, 0x1, R2, P3 ;  /* 0x0000000100007824 */ /* 0x000fc400018e0602 */
[----:B------:R-:W-:Y:S02]  /*37e20*/  STL [R1+0x1328], R13 ;  /* 0x0013280d01007387 */ /* 0x000fe40000100800 */
[----:B------:R-:W-:Y:S01]  /*37e30*/  STL [R1+0x12fc], R9 ;  /* 0x0012fc0901007387 */ /* 0x000fe20000100800 */
[----:B------:R-:W-:Y:S01]  /*37e40*/  IADD3 R29, P3, R29, R18, RZ ;  /* 0x000000121d1d7210 */ /* 0x000fe20007f7e0ff */
[----:B------:R-:W-:Y:S01]  /*37e50*/  STL [R1+0x1320], R12 ;  /* 0x0013200c01007387 */ /* 0x000fe20000100800 */
[----:B------:R-:W-:Y:S02]  /*37e60*/  STL [R1+0x12f4], R8 ;  /* 0x0012f40801007387 */ /* 0x000fe40000100800 */
[----:B------:R-:W-:Y:S02]  /*37e70*/  STL [R1+0x1318], R0 ;  /* 0x0013180001007387 */ /* 0x000fe40000100800 */
[----:B------:R0:W-:Y:S01]  /*37e80*/  STL [R1+0x183c], R18 ;  /* 0x00183c1201007387 */ /* 0x0001e20000100800 */
[----:B------:R-:W-:Y:S04]  /*37e90*/  STL [R1+0x12ec], R29 ;  /* 0x0012ec1d01007387 */ /* 0x000fe80000100800 */
[----:B0-----:R-:W2:Y:S01]  /*37ea0*/  LDL.LU R18, [R1+0x1308] ;  /* 0x0013080001127983 */ /* 0x001ea20000300800 */
[----:B------:R-:W-:Y:S02]  /*37eb0*/  STL [R1+0x1310], R28 ;  /* 0x0013101c01007387 */ /* 0x000fe40000100800 */
[----:B------:R-:W3:Y:S02]  /*37ec0*/  LDL.LU R4, [R1+0x12f8] ;  /* 0x0012f80001047983 */ /* 0x000ee40000300800 */
[----:B------:R-:W-:Y:S01]  /*37ed0*/  STL [R1+0x12e4], R3 ;  /* 0x0012e40301007387 */ /* 0x000fe20000100800 */
[----:B---3--:R0:W-:Y:S04]  /*37ee0*/  STL [R1+0x1830], R4 ;  /* 0x0018300401007387 */ /* 0x0081e80000100800 */
[----:B0-----:R-:W3:Y:S04]  /*37ef0*/  LDL.LU R4, [R1+0x12d4] ;  /* 0x0012d40001047983 */ /* 0x001ee80000300800 */
[----:B---3--:R0:W-:Y:S04]  /*37f00*/  STL [R1+0x1834], R4 ;  /* 0x0018340401007387 */ /* 0x0081e80000100800 */
[----:B0-----:R-:W3:Y:S01]  /*37f10*/  LDL.LU R4, [R1+0x1300] ;  /* 0x0013000001047983 */ /* 0x001ee20000300800 */
[----:B--2---:R-:W-:-:S03]  /*37f20*/  IMAD.X R18, R18, 0x1, R2, P5 ;  /* 0x0000000112127824 */ /* 0x004fc600028e0602 */
[----:B---3--:R0:W-:Y:S04]  /*37f30*/  STL [R1+0x1838], R4 ;  /* 0x0018380401007387 */ /* 0x0081e80000100800 */
        /* <DEDUP_REMOVED lines=29> */
[----:B--2---:R-:W-:-:S05]  /*38110*/  IADD3 R4, P5, R4, R18, RZ ;  /* 0x0000001204047210 */ /* 0x004fca0007fbe0ff */
[----:B------:R0:W-:Y:S04]  /*38120*/  STL [R1+0x12dc], R4 ;  /* 0x0012dc0401007387 */ /* 0x0001e80000100800 */
[----:B0-----:R-:W2:Y:S02]  /*38130*/  LDL.LU R4, [R1+0x1838] ;  /* 0x0018380001047983 */ /* 0x001ea40000300800 */
[----:B--2---:R-:W-:-:S05]  /*38140*/  IMAD.X R4, R4, 0x1, R2, P2 ;  /* 0x0000000104047824 */ /* 0x004fca00010e0602 */
[----:B------:R0:W-:Y:S04]  /*38150*/  STL [R1+0x1300], R4 ;  /* 0x0013000401007387 */ /* 0x0001e80000100800 */
[----:B0-----:R-:W2:Y:S02]  /*38160*/  LDL.LU R4, [R1+0x1834] ;  /* 0x0018340001047983 */ /* 0x001ea40000300800 */
[----:B--2---:R-:W-:-:S05]  /*38170*/  IADD3 R4, P2, R4, R18, RZ ;  /* 0x0000001204047210 */ /* 0x004fca0007f5e0ff */
[----:B------:R0:W-:Y:S04]  /*38180*/  STL [R1+0x12d4], R4 ;  /* 0x0012d40401007387 */ /* 0x0001e80000100800 */
[----:B0-----:R-:W2:Y:S01]  /*38190*/  LDL.LU R4, [R1+0x1830] ;  /* 0x0018300001047983 */ /* 0x001ea20000300800 */
[--C-:B----4-:R-:W-:Y:S01]  /*381a0*/  IMAD.X R25, R25, 0x1, R2.reuse, P4 ;  /* 0x0000000119197824 */ /* 0x110fe200020e0602 */
        /* <DEDUP_REMOVED lines=18> */
[----:B------:R-:W-:Y:S01]  /*382d0*/  IADD3 R0, P2, R0, R18, RZ ;  /* 0x0000001200007210 */ /* 0x000fe20007f5e0ff */
[----:B------:R-:W-:-:S02]  /*382e0*/  IMAD.X R3, R3, 0x1, R2, P4 ;  /* 0x0000000103037824 */ /* 0x000fc400020e0602 */
[----:B--2---:R-:W-:Y:S01]  /*382f0*/  IMAD.X R4, R4, 0x1, R2, P1 ;  /* 0x0000000104047824 */ /* 0x004fe200008e0602 */
[----:B---3--:R-:W-:-:S04]  /*38300*/  IADD3 R5, P1, R5, R18, RZ ;  /* 0x0000001205057210 */ /* 0x008fc80007f3e0ff */
[----:B------:R-:W-:Y:S01]  /*38310*/  STL [R1+0x12f8], R4 ;  /* 0x0012f80401007387 */ /* 0x000fe20000100800 */
[----:B------:R-:W-:Y:S02]  /*38320*/  STL [R1+0x12cc], R5 ;  /* 0x0012cc0501007387 */ /* 0x000fe40000100800 */
[----:B------:R-:W-:Y:S02]  /*38330*/  STL [R1+0x12f0], R25 ;  /* 0x0012f01901007387 */ /* 0x000fe40000100800 */
[----:B------:R-:W-:Y:S01]  /*38340*/  STL [R1+0x12c4], R24 ;  /* 0x0012c41801007387 */ /* 0x000fe20000100800 */
[----:B------:R-:W-:Y:S01]  /*38350*/  STL [R1+0x12e8], R7 ;  /* 0x0012e80701007387 */ /* 0x000fe20000100800 */
[----:B------:R-:W-:Y:S02]  /*38360*/  STL [R1+0x12bc], R6 ;  /* 0x0012bc0601007387 */ /* 0x000fe40000100800 */
        /* <DEDUP_REMOVED lines=17> */
[----:B------:R-:W-:-:S02]  /*38480*/  IMAD.X R29, R29, 0x1, R2, P1 ;  /* 0x000000011d1d7824 */ /* 0x000fc400008e0602 */
[----:B------:R-:W-:Y:S01]  /*38490*/  STL [R1+0x127c], R12 ;  /* 0x00127c0c01007387 */ /* 0x000fe20000100800 */
[-C--:B------:R-:W-:Y:S01]  /*384a0*/  IADD3 R28, P1, R28, R18.reuse, RZ ;  /* 0x000000121c1c7210 */ /* 0x080fe20007f3e0ff */
[----:B------:R-:W-:Y:S01]  /*384b0*/  STL [R1+0x12a0], R8 ;  /* 0x0012a00801007387 */ /* 0x000fe20000100800 */
[----:B------:R-:W-:Y:S02]  /*384c0*/  STL [R1+0x1274], R0 ;  /* 0x0012740001007387 */ /* 0x000fe40000100800 */
[----:B------:R0:W-:Y:S02]  /*384d0*/  STL [R1+0x182c], R2 ;  /* 0x00182c0201007387 */ /* 0x0001e40000100800 */
[----:B------:R-:W-:Y:S01]  /*384e0*/  STL [R1+0x1298], R29 ;  /* 0x0012981d01007387 */ /* 0x000fe20000100800 */
[----:B0-----:R-:W2:Y:S01]  /*384f0*/  LDL.LU R2, [R1+0x1264] ;  /* 0x0012640001027983 */ /* 0x001ea20000300800 */
[----:B------:R0:W-:Y:S03]  /*38500*/  STL [R1+0x126c], R28 ;  /* 0x00126c1c01007387 */ /* 0x0001e60000100800 */
[----:B0-----:R-:W3:Y:S01]  /*38510*/  LDL.LU R28, [R1+0x1288] ;  /* 0x00128800011c7983 */ /* 0x001ee20000300800 */
[----:B------:R-:W-:Y:S02]  /*38520*/  STL [R1+0x1290], R3 ;  /* 0x0012900301007387 */ /* 0x000fe40000100800 */
[----:B------:R-:W4:Y:S02]  /*38530*/  LDL.LU R4, [R1+0x1254] ;  /* 0x0012540001047983 */ /* 0x000f240000300800 */
[----:B----4-:R0:W-:Y:S04]  /*38540*/  STL [R1+0x1824], R4 ;  /* 0x0018240401007387 */ /* 0x0101e80000100800 */
[----:B0-----:R-:W4:Y:S01]  /*38550*/  LDL.LU R4, [R1+0x1280] ;  /* 0x0012800001047983 */ /* 0x001f220000300800 */
[----:B--2---:R-:W-:-:S03]  /*38560*/  IADD3 R2, P4, R2, R18, RZ ;  /* 0x0000001202027210 */ /* 0x004fc60007f9e0ff */
[----:B----4-:R0:W-:Y:S04]  /*38570*/  STL [R1+0x1828], R4 ;  /* 0x0018280401007387 */ /* 0x0101e80000100800 */
[----:B0-----:R-:W2:Y:S01]  /*38580*/  LDL.LU R4, [R1+0x125c] ;  /* 0x00125c0001047983 */ /* 0x001ea20000300800 */
[----:B------:R-:W4:Y:S02]  /*38590*/  LDL.LU R5, [R1+0x1278] ;  /* 0x0012780001057983 */ /* 0x000f240000300800 */
        /* <DEDUP_REMOVED lines=24> */
[----:B------:R0:W-:Y:S02]  /*38720*/  STL [R1+0x1264], R2 ;  /* 0x0012640201007387 */ /* 0x0001e40000100800 */
[----:B0-----:R-:W3:Y:S02]  /*38730*/  LDL.LU R2, [R1+0x182c] ;  /* 0x00182c0001027983 */ /* 0x001ee40000300800 */
[----:B---3--:R-:W-:Y:S01]  /*38740*/  IMAD.X R28, R28, 0x1, R2, P3 ;  /* 0x000000011c1c7824 */ /* 0x008fe200018e0602 */
[----:B--2---:R-:W-:-:S04]  /*38750*/  IADD3 R4, P3, R4, R18, RZ ;  /* 0x0000001204047210 */ /* 0x004fc80007f7e0ff */
[----:B------:R0:W-:Y:S04]  /*38760*/  STL [R1+0x1288], R28 ;  /* 0x0012881c01007387 */ /* 0x0001e80000100800 */
[----:B0-----:R-:W2:Y:S01]  /*38770*/  LDL.LU R28, [R1+0x11ec] ;  /* 0x0011ec00011c7983 */ /* 0x001ea20000300800 */
[----:B------:R0:W-:Y:S03]  /*38780*/  STL [R1+0x125c], R4 ;  /* 0x00125c0401007387 */ /* 0x0001e60000100800 */
[----:B0-----:R-:W3:Y:S02]  /*38790*/  LDL.LU R4, [R1+0x1828] ;  /* 0x0018280001047983 */ /* 0x001ee40000300800 */
[----:B---3--:R-:W-:-:S05]  /*387a0*/  IMAD.X R4, R4, 0x1, R2, P6 ;  /* 0x0000000104047824 */ /* 0x008fca00030e0602 */
[----:B------:R0:W-:Y:S04]  /*387b0*/  STL [R1+0x1280], R4 ;  /* 0x0012800401007387 */ /* 0x0001e80000100800 */
[----:B0-----:R-:W3:Y:S01]  /*387c0*/  LDL.LU R4, [R1+0x1824] ;  /* 0x0018240001047983 */ /* 0x001ee20000300800 */
        /* <DEDUP_REMOVED lines=21> */
[----:B---3--:R-:W-:-:S05]  /*38920*/  IADD3 R4, P6, R4, R18, RZ ;  /* 0x0000001204047210 */ /* 0x008fca0007fde0ff */
        /* <DEDUP_REMOVED lines=24> */
[-C--:B------:R-:W-:Y:S01]  /*38ab0*/  IADD3 R29, P6, R29, R18.reuse, RZ ;  /* 0x000000121d1d7210 */ /* 0x080fe20007fde0ff */
[----:B------:R-:W-:Y:S01]  /*38ac0*/  STL [R1+0x1228], R12 ;  /* 0x0012280c01007387 */ /* 0x000fe20000100800 */
[----:B------:R-:W-:Y:S02]  /*38ad0*/  STL [R1+0x11fc], R8 ;  /* 0x0011fc0801007387 */ /* 0x000fe40000100800 */
[----:B------:R0:W-:Y:S02]  /*38ae0*/  STL [R1+0x1220], R0 ;  /* 0x0012200001007387 */ /* 0x0001e40000100800 */
[----:B0-----:R-:W3:Y:S01]  /*38af0*/  LDL.LU R0, [R1+0x1210] ;  /* 0x0012100001007983 */ /* 0x001ee20000300800 */
[----:B------:R0:W-:Y:S02]  /*38b00*/  STL [R1+0x1218], R3 ;  /* 0x0012180301007387 */ /* 0x0001e40000100800 */
[----:B------:R-:W-:Y:S01]  /*38b10*/  STL [R1+0x11f4], R29 ;  /* 0x0011f41d01007387 */ /* 0x000fe20000100800 */
[----:B0-----:R-:W4:Y:S01]  /*38b20*/  LDL.LU R3, [R1+0x11e4] ;  /* 0x0011e40001037983 */ /* 0x001f220000300800 */
[----:B------:R-:W3:Y:S01]  /*38b30*/  LDL.LU R4, [R1+0x1200] ;  /* 0x0012000001047983 */ /* 0x000ee20000300800 */
[----:B--2---:R-:W-:-:S02]  /*38b40*/  IADD3 R28, P5, R28, R18, RZ ;  /* 0x000000121c1c7210 */ /* 0x004fc40007fbe0ff */
[----:B---3--:R0:W-:Y:S04]  /*38b50*/  STL [R1+0x181c], R4 ;  /* 0x00181c0401007387 */ /* 0x0081e80000100800 */
[----:B0-----:R-:W2:Y:S01]  /*38b60*/  LDL.LU R4, [R1+0x11dc] ;  /* 0x0011dc0001047983 */ /* 0x001ea20000300800 */
[----:B------:R-:W-:Y:S02]  /*38b70*/  STL [R1+0x11ec], R28 ;  /* 0x0011ec1c01007387 */ /* 0x000fe40000100800 */
[--C-:B------:R-:W-:Y:S01]  /*38b80*/  IMAD.X R0, R0, 0x1, R2.reuse, P2 ;  /* 0x0000000100007824 */ /* 0x100fe200010e0602 */
[----:B--2---:R0:W-:Y:S04]  /*38b90*/  STL [R1+0x1820], R4 ;  /* 0x0018200401007387 */ /* 0x0041e80000100800 */
[----:B0-----:R-:W2:Y:S01]  /*38ba0*/  LDL.LU R4, [R1+0x1208] ;  /* 0x0012080001047983 */ /* 0x001ea20000300800 */
[----:B------:R-:W3:Y:S02]  /*38bb0*/  LDL.LU R5, [R1+0x11d4] ;  /* 0x0011d40001057983 */ /* 0x000ee40000300800 */
[----:B------:R-:W3:Y:S02]  /*38bc0*/  LDL.LU R25, [R1+0x11f8] ;  /* 0x0011f80001197983 */ /* 0x000ee40000300800 */
[----:B------:R-:W3:Y:S01]  /*38bd0*/  LDL.LU R24, [R1+0x11cc] ;  /* 0x0011cc0001187983 */ /* 0x000ee20000300800 */
[----:B------:R-:W3:Y:S01]  /*38be0*/  LDL.LU R7, [R1+0x11f0] ;  /* 0x0011f00001077983 */ /* 0x000ee20000300800 */
        /* <DEDUP_REMOVED lines=17> */
[----:B------:R-:W3:Y:S01]  /*38d00*/  LDL.LU R29, [R1+0x11a8] ;  /* 0x0011a800011d7983 */ /* 0x000ee20000300800 */
[----:B----4-:R-:W-:Y:S01]  /*38d10*/  IADD3 R3, P2, R3, R18, RZ ;  /* 0x0000001203037210 */ /* 0x010fe20007f5e0ff */
[----:B------:R-:W4:Y:S01]  /*38d20*/  LDL.LU R28, [R1+0x1758] ;  /* 0x00175800011c7983 */ /* 0x000f220000300800 */
[----:B------:R-:W3:Y:S02]  /*38d30*/  LDL.LU R8, [R1+0x11a0] ;  /* 0x0011a00001087983 */ /* 0x000ee40000300800 */
[----:B------:R0:W-:Y:S02]  /*38d40*/  STL [R1+0x1210], R0 ;  /* 0x0012100001007387 */ /* 0x0001e40000100800 */
[----:B0-----:R-:W3:Y:S01]  /*38d50*/  LDL.LU R0, [R1+0x1754] ;  /* 0x0017540001007983 */ /* 0x001ee20000300800 */
[----:B------:R0:W-:Y:S03]  /*38d60*/  STL [R1+0x11e4], R3 ;  /* 0x0011e40301007387 */ /* 0x0001e60000100800 */
[----:B0-----:R-:W3:Y:S01]  /*38d70*/  LDL.LU R3, [R1+0x1198] ;  /* 0x0011980001037983 */ /* 0x001ee20000300800 */
[----:B--2---:R-:W-:-:S05]  /*38d80*/  IMAD.X R4, R4, 0x1, R2, P1 ;  /* 0x0000000104047824 */ /* 0x004fca00008e0602 */
[----:B------:R0:W-:Y:S04]  /*38d90*/  STL [R1+0x1208], R4 ;  /* 0x0012080401007387 */ /* 0x0001e80000100800 */
[----:B0-----:R-:W2:Y:S02]  /*38da0*/  LDL.LU R4, [R1+0x1820] ;  /* 0x0018200001047983 */ /* 0x001ea40000300800 */
[----:B--2---:R-:W-:-:S05]  /*38db0*/  IADD3 R4, P1, R4, R18, RZ ;  /* 0x0000001204047210 */ /* 0x004fca0007f3e0ff */
[----:B------:R0:W-:Y:S04]  /*38dc0*/  STL [R1+0x11dc], R4 ;  /* 0x0011dc0401007387 */ /* 0x0001e80000100800 */
[----:B0-----:R-:W2:Y:S01]  /*38dd0*/  LDL.LU R4, [R1+0x181c] ;  /* 0x00181c0001047983 */ /* 0x001ea20000300800 */
[--C-:B---3--:R-:W-:Y:S01]  /*38de0*/  IMAD.X R25, R25, 0x1, R2.reuse, P3 ;  /* 0x0000000119197824 */ /* 0x108fe200018e0602 */
        /* <DEDUP_REMOVED lines=13> */
[--C-:B------:R-:W-:Y:S01]  /*38ec0*/  IMAD.X R16, R16, 0x1, R2.reuse, P5 ;  /* 0x0000000110107824 */ /* 0x100fe200028e0602 */
[----:B------:R-:W-:Y:S01]  /*38ed0*/  IADD3 R13, P5, R13, UR8, RZ ;  /* 0x000000080d0d7c10 */ /* 0x000fe2000ffbe0ff */
[----:B------:R-:W-:-:S02]  /*38ee0*/  IMAD.X R9, R9, 0x1, R2, P2 ;  /* 0x0000000109097824 */ /* 0x000fc400010e0602 */
[--C-:B------:R-:W-:Y:S01]  /*38ef0*/  IMAD.X R29, R29, 0x1, R2.reuse, P1 ;  /* 0x000000011d1d7824 */ /* 0x100fe200008e0602 */
[----:B------:R-:W-:Y:S02]  /*38f00*/  IADD3 R12, P2, R12, UR8, RZ ;  /* 0x000000080c0c7c10 */ /* 0x000fe4000ff5e0ff */
[----:B----4-:R-:W-:Y:S01]  /*38f10*/  IADD3 R28, P1, R28, UR8, RZ ;  /* 0x000000081c1c7c10 */ /* 0x010fe2000ff3e0ff */
[--C-:B------:R-:W-:Y:S02]  /*38f20*/  IMAD.X R3, R3, 0x1, R2.reuse, P3 ;  /* 0x0000000103037824 */ /* 0x100fe400018e0602 */
[----:B--2---:R-:W-:Y:S01]  /*38f30*/  IMAD.X R4, R4, 0x1, R2, P4 ;  /* 0x0000000104047824 */ /* 0x004fe200020e0602 */
[----:B------:R-:W-:-:S04]  /*38f40*/  IADD3 R5, P4, R5, R18, RZ ;  /* 0x0000001205057210 */ /* 0x000fc80007f9e0ff */
        /* <DEDUP_REMOVED lines=23> */
[----:B------:R0:W-:Y:S02]  /*390c0*/  STL [R1+0x11a8], R29 ;  /* 0x0011a81d01007387 */ /* 0x0001e40000100800 */
[----:B------:R-:W-:Y:S02]  /*390d0*/  STL [R1+0x137c], R12 ;  /* 0x00137c0c01007387 */ /* 0x000fe40000100800 */
[----:B------:R-:W-:Y:S01]  /*390e0*/  IMAD.X R8, R8, 0x1, R2, P4 ;  /* 0x0000000108087824 */ /* 0x000fe200020e0602 */
[----:B------:R-:W-:Y:S01]  /*390f0*/  IADD3 R0, P4, R0, UR8, RZ ;  /* 0x0000000800007c10 */ /* 0x000fe2000ff9e0ff */
[----:B0-----:R-:W2:Y:S01]  /*39100*/  LDL.LU R29, [R1+0x1750] ;  /* 0x00175000011d7983 */ /* 0x001ea20000300800 */
[----:B------:R0:W-:Y:S03]  /*39110*/  STL [R1+0x1758], R28 ;  /* 0x0017581c01007387 */ /* 0x0001e60000100800 */
[----:B0-----:R-:W3:Y:S01]  /*39120*/  LDL.LU R28, [R1+0x1178] ;  /* 0x00117800011c7983 */ /* 0x001ee20000300800 */
[----:B------:R-:W4:Y:S02]  /*39130*/  LDL.LU R4, [R1+0x174c] ;  /* 0x00174c0001047983 */ /* 0x000f240000300800 */
[----:B------:R0:W-:Y:S02]  /*39140*/  STL [R1+0x11a0], R8 ;  /* 0x0011a00801007387 */ /* 0x0001e40000100800 */
[----:B------:R-:W4:Y:S01]  /*39150*/  LDL.LU R5, [R1+0x175c] ;  /* 0x00175c0001057983 */ /* 0x000f220000300800 */
[----:B------:R1:W-:Y:S01]  /*39160*/  STL [R1+0x1754], R0 ;  /* 0x0017540001007387 */ /* 0x0003e20000100800 */
[----:B------:R-:W4:Y:S02]  /*39170*/  LDL.LU R25, [R1+0x1748] ;  /* 0x0017480001197983 */ /* 0x000f240000300800 */
[----:B------:R0:W-:Y:S02]  /*39180*/  STL [R1+0x1198], R3 ;  /* 0x0011980301007387 */ /* 0x0001e40000100800 */
        /* <DEDUP_REMOVED lines=20> */
[----:B0-----:R-:W4:Y:S01]  /*392d0*/  LDL.LU R8, [R1+0x1720] ;  /* 0x0017200001087983 */ /* 0x001f220000300800 */
[----:B-1----:R-:W4:Y:S01]  /*392e0*/  LDL.LU R0, [R1+0x16f4] ;  /* 0x0016f40001007983 */ /* 0x002f220000300800 */
[----:B------:R-:W4:Y:S01]  /*392f0*/  LDL.LU R3, [R1+0x1718] ;  /* 0x0017180001037983 */ /* 0x000f220000300800 */
[----:B--2---:R-:W-:-:S05]  /*39300*/  IADD3 R29, P3, R29, UR8, RZ ;  /* 0x000000081d1d7c10 */ /* 0x004fca000ff7e0ff */
[----:B------:R0:W-:Y:S01]  /*39310*/  STL [R1+0x1750], R29 ;  /* 0x0017501d01007387 */ /* 0x0001e20000100800 */
[----:B---3--:R-:W-:Y:S01]  /*39320*/  IMAD.X R28, R28, 0x1, R2, P6 ;  /* 0x000000011c1c7824 */ /* 0x008fe200030e0602 */
[----:B----4-:R-:W-:Y:S02]  /*39330*/  IADD3 R4, P6, R4, UR8, RZ ;  /* 0x0000000804047c10 */ /* 0x010fe4000ffde0ff */
[----:B0-----:R-:W2:Y:S02]  /*39340*/  LDL.LU R29, [R1+0x16ec] ;  /* 0x0016ec00011d7983 */ /* 0x001ea40000300800 */
[----:B------:R0:W-:Y:S01]  /*39350*/  STL [R1+0x1178], R28 ;  /* 0x0011781c01007387 */ /* 0x0001e20000100800 */
[----:B------:R-:W-:Y:S01]  /*39360*/  IADD3.X R5, R5, UR5, RZ, P5, !PT ;  /* 0x0000000505057c10 */ /* 0x000fe2000affe4ff */
[----:B------:R-:W-:Y:S01]  /*39370*/  IADD3 R25, P5, R25, UR8, RZ ;  /* 0x0000000819197c10 */ /* 0x000fe2000ffbe0ff */
[----:B------:R-:W-:Y:S01]  /*39380*/  IADD3.X R24, R24, UR5, RZ, P2, !PT ;  /* 0x0000000518187c10 */ /* 0x000fe200097fe4ff */
[----:B------:R-:W-:Y:S01]  /*39390*/  IADD3 R7, P2, R7, UR8, RZ ;  /* 0x0000000807077c10 */ /* 0x000fe2000ff5e0ff */
[----:B------:R-:W-:Y:S01]  /*393a0*/  IADD3.X R6, R6, UR5, RZ, P1, !PT ;  /* 0x0000000506067c10 */ /* 0x000fe20008ffe4ff */
[----:B0-----:R-:W3:Y:S01]  /*393b0*/  LDL.LU R28, [R1+0x1710] ;  /* 0x00171000011c7983 */ /* 0x001ee20000300800 */
[----:B------:R-:W-:Y:S02]  /*393c0*/  STL [R1+0x1810], R2 ;  /* 0x0018100201007387 */ /* 0x000fe40000100800 */
[----:B------:R-:W-:Y:S02]  /*393d0*/  STL [R1+0x174c], R4 ;  /* 0x00174c0401007387 */ /* 0x000fe40000100800 */
[----:B------:R-:W-:Y:S01]  /*393e0*/  STL [R1+0x175c], R5 ;  /* 0x00175c0501007387 */ /* 0x000fe20000100800 */
[----:B------:R-:W-:Y:S01]  /*393f0*/  IADD3 R26, P1, R26, UR8, RZ ;  /* 0x000000081a1a7c10 */ /* 0x000fe2000ff3e0ff */
[----:B------:R-:W-:Y:S01]  /*39400*/  STL [R1+0x1748], R25 ;  /* 0x0017481901007387 */ /* 0x000fe20000100800 */
[----:B------:R-:W-:Y:S01]  /*39410*/  IADD3.X R27, R27, UR5, RZ, P4, !PT ;  /* 0x000000051b1b7c10 */ /* 0x000fe2000a7fe4ff */
        /* <DEDUP_REMOVED lines=29> */
[----:B------:R-:W-:-:S02]  /*395f0*/  IADD3 R12, P3, R12, UR8, RZ ;  /* 0x000000080c0c7c10 */ /* 0x000fc4000ff7e0ff */
[----:B------:R-:W-:Y:S01]  /*39600*/  IADD3.X R8, R8, UR5, RZ, P6, !PT ;  /* 0x0000000508087c10 */ /* 0x000fe2000b7fe4ff */
[----:B------:R-:W-:Y:S01]  /*39610*/  STL [R1+0x170c], R17 ;  /* 0x00170c1101007387 */ /* 0x000fe20000100800 */
[----:B------:R-:W-:Y:S01]  /*39620*/  IADD3 R0, P6, R0, UR8, RZ ;  /* 0x0000000800007c10 */ /* 0x000fe2000ffde0ff */
[----:B------:R-:W-:Y:S02]  /*39630*/  STL [R1+0x1730], R16 ;  /* 0x0017301001007387 */ /* 0x000fe40000100800 */
[----:B------:R-:W-:Y:S01]  /*39640*/  STL [R1+0x1704], R13 ;  /* 0x0017040d01007387 */ /* 0x000fe20000100800 */
[----:B------:R-:W-:Y:S01]  /*39650*/  STL [R1+0x1728], R9 ;  /* 0x0017280901007387 */ /* 0x000fe20000100800 */
[----:B------:R-:W-:Y:S01]  /*39660*/  IADD3.X R3, R3, UR5, RZ, P5, !PT ;  /* 0x0000000503037c10 */ /* 0x000fe2000affe4ff */
[----:B------:R-:W-:Y:S02]  /*39670*/  STL [R1+0x16fc], R12 ;  /* 0x0016fc0c01007387 */ /* 0x000fe40000100800 */
[----:B------:R0:W-:Y:S01]  /*39680*/  STL [R1+0x16f4], R0 ;  /* 0x0016f40001007387 */ /* 0x0001e20000100800 */
[----:B------:R-:W-:Y:S04]  /*39690*/  STL [R1+0x1720], R8 ;  /* 0x0017200801007387 */ /* 0x000fe80000100800 */
[----:B0-----:R-:W4:Y:S01]  /*396a0*/  LDL.LU R0, [R1+0x16e4] ;  /* 0x0016e40001007983 */ /* 0x001f220000300800 */
[----:B------:R0:W-:Y:S03]  /*396b0*/  STL [R1+0x1718], R3 ;  /* 0x0017180301007387 */ /* 0x0001e60000100800 */
[----:B0-----:R-:W4:Y:S01]  /*396c0*/  LDL.LU R3, [R1+0x1708] ;  /* 0x0017080001037983 */ /* 0x001f220000300800 */
[----:B------:R-:W4:Y:S02]  /*396d0*/  LDL.LU R2, [R1+0x16dc] ;  /* 0x0016dc0001027983 */ /* 0x000f240000300800 */
[----:B------:R-:W4:Y:S01]  /*396e0*/  LDL.LU R4, [R1+0x1700] ;  /* 0x0017000001047983 */ /* 0x000f220000300800 */
[----:B--2---:R-:W-:-:S05]  /*396f0*/  IADD3 R29, P5, R29, UR8, RZ ;  /* 0x000000081d1d7c10 */ /* 0x004fca000ffbe0ff */
[----:B------:R0:W-:Y:S01]  /*39700*/  STL [R1+0x16ec], R29 ;  /* 0x0016ec1d01007387 */ /* 0x0001e20000100800 */
[----:B------:R-:W2:Y:S01]  /*39710*/  LDL.LU R5, [R1+0x16d4] ;  /* 0x0016d40001057983 */ /* 0x000ea20000300800 */
[----:B---3--:R-:W-:-:S05]  /*39720*/  IADD3.X R28, R28, UR5, RZ, P2, !PT ;  /* 0x000000051c1c7c10 */ /* 0x008fca00097fe4ff */
[----:B------:R1:W-:Y:S01]  /*39730*/  STL [R1+0x1710], R28 ;  /* 0x0017101c01007387 */ /* 0x0003e20000100800 */
        /* <DEDUP_REMOVED lines=22> */
[----:B0-----:R-:W3:Y:S01]  /*398a0*/  LDL.LU R29, [R1+0x16a0] ;  /* 0x0016a000011d7983 */ /* 0x001ee20000300800 */
[----:B-1----:R-:W3:Y:S01]  /*398b0*/  LDL.LU R28, [R1+0x1674] ;  /* 0x00167400011c7983 */ /* 0x002ee20000300800 */
[----:B----4-:R-:W-:-:S05]  /*398c0*/  IADD3 R0, P2, R0, UR8, RZ ;  /* 0x0000000800007c10 */ /* 0x010fca000ff5e0ff */
[----:B------:R0:W-:Y:S01]  /*398d0*/  STL [R1+0x16e4], R0 ;  /* 0x0016e40001007387 */ /* 0x0001e20000100800 */
[----:B------:R-:W-:-:S03]  /*398e0*/  IADD3.X R3, R3, UR5, RZ, P1, !PT ;  /* 0x0000000503037c10 */ /* 0x000fc60008ffe4ff */
[----:B0-----:R-:W4:Y:S02]  /*398f0*/  LDL.LU R0, [R1+0x1698] ;  /* 0x0016980001007983 */ /* 0x001f240000300800 */
[----:B------:R0:W-:Y:S02]  /*39900*/  STL [R1+0x1708], R3 ;  /* 0x0017080301007387 */ /* 0x0001e40000100800 */
[----:B0-----:R-:W4:Y:S01]  /*39910*/  LDL.LU R3, [R1+0x166c] ;  /* 0x00166c0001037983 */ /* 0x001f220000300800 */
[----:B------:R-:W-:Y:S02]  /*39920*/  IADD3 R2, P1, R2, UR8, RZ ;  /* 0x0000000802027c10 */ /* 0x000fe4000ff3e0ff */
[----:B------:R-:W-:-:S03]  /*39930*/  IADD3.X R4, R4, UR5, RZ, P4, !PT ;  /* 0x0000000504047c10 */ /* 0x000fc6000a7fe4ff */
[----:B------:R-:W-:Y:S02]  /*39940*/  STL [R1+0x16dc], R2 ;  /* 0x0016dc0201007387 */ /* 0x000fe40000100800 */
[----:B------:R-:W-:Y:S01]  /*39950*/  STL [R1+0x1700], R4 ;  /* 0x0017000401007387 */ /* 0x000fe20000100800 */
[----:B--2---:R-:W-:-:S05]  /*39960*/  IADD3 R5, P4, R5, UR8, RZ ;  /* 0x0000000805057c10 */ /* 0x004fca000ff9e0ff */
[----:B------:R-:W-:Y:S01]  /*39970*/  STL [R1+0x16d4], R5 ;  /* 0x0016d40501007387 */ /* 0x000fe20000100800 */
[----:B---3--:R-:W-:Y:S01]  /*39980*/  IADD3.X R25, R25, UR5, RZ, P3, !PT ;  /* 0x0000000519197c10 */ /* 0x008fe20009ffe4ff */
[----:B------:R-:W-:Y:S01]  /*39990*/  IADD3 R24, P3, R24, UR8, RZ ;  /* 0x0000000818187c10 */ /* 0x000fe2000ff7e0ff */
[----:B------:R-:W-:Y:S01]  /*399a0*/  IADD3.X R7, R7, UR5, RZ, P6, !PT ;  /* 0x0000000507077c10 */ /* 0x000fe2000b7fe4ff */
[----:B------:R-:W-:Y:S01]  /*399b0*/  IADD3 R6, P6, R6, UR8, RZ ;  /* 0x0000000806067c10 */ /* 0x000fe2000ffde0ff */
        /* <DEDUP_REMOVED lines=34> */
[----:B------:R-:W-:Y:S01]  /*39be0*/  IADD3.X R29, R29, UR5, RZ, P4, !PT ;  /* 0x000000051d1d7c10 */ /* 0x000fe2000a7fe4ff */
[----:B------:R-:W-:Y:S01]  /*39bf0*/  STL [R1+0x168c], R16 ;  /* 0x00168c1001007387 */ /* 0x000fe20000100800 */
[----:B------:R-:W-:Y:S01]  /*39c00*/  IADD3 R8, P1, R8, UR8, RZ ;  /* 0x0000000808087c10 */ /* 0x000fe2000ff3e0ff */
[----:B------:R-:W-:Y:S01]  /*39c10*/  STL [R1+0x16b0], R13 ;  /* 0x0016b00d01007387 */ /* 0x000fe20000100800 */
[----:B------:R-:W-:Y:S01]  /*39c20*/  STL [R1+0x1684], R9 ;  /* 0x0016840901007387 */ /* 0x000fe20000100800 */
[----:B------:R-:W-:Y:S01]  /*39c30*/  IADD3 R28, P4, R28, UR8, RZ ;  /* 0x000000081c1c7c10 */ /* 0x000fe2000ff9e0ff */
[----:B------:R-:W-:Y:S01]  /*39c40*/  STL [R1+0x16a8], R12 ;  /* 0x0016a80c01007387 */ /* 0x000fe20000100800 */
[----:B------:R0:W-:Y:S01]  /*39c50*/  STL [R1+0x16a0], R29 ;  /* 0x0016a01d01007387 */ /* 0x0001e20000100800 */
[----:B------:R-:W-:Y:S03]  /*39c60*/  STL [R1+0x167c], R8 ;  /* 0x00167c0801007387 */ /* 0x000fe60000100800 */
[----:B0-----:R-:W2:Y:S01]  /*39c70*/  LDL.LU R29, [R1+0x1690] ;  /* 0x00169000011d7983 */ /* 0x001ea20000300800 */
[----:B------:R0:W-:Y:S01]  /*39c80*/  STL [R1+0x1674], R28 ;  /* 0x0016741c01007387 */ /* 0x0001e20000100800 */
[----:B----4-:R-:W-:-:S02]  /*39c90*/  IADD3.X R0, R0, UR5, RZ, P3, !PT ;  /* 0x0000000500007c10 */ /* 0x010fc40009ffe4ff */
[----:B0-----:R-:W3:Y:S01]  /*39ca0*/  LDL.LU R28, [R1+0x1664] ;  /* 0x00166400011c7983 */ /* 0x001ee20000300800 */
[----:B------:R-:W4:Y:S02]  /*39cb0*/  LDL.LU R2, [R1+0x1688] ;  /* 0x0016880001027983 */ /* 0x000f240000300800 */
[----:B------:R-:W4:Y:S02]  /*39cc0*/  LDL.LU R4, [R1+0x165c] ;  /* 0x00165c0001047983 */ /* 0x000f240000300800 */
[----:B------:R0:W-:Y:S01]  /*39cd0*/  STL [R1+0x1698], R0 ;  /* 0x0016980001007387 */ /* 0x0001e20000100800 */
[----:B------:R-:W4:Y:S01]  /*39ce0*/  LDL.LU R5, [R1+0x1680] ;  /* 0x0016800001057983 */ /* 0x000f220000300800 */
[----:B------:R-:W-:-:S05]  /*39cf0*/  IADD3 R3, P3, R3, UR8, RZ ;  /* 0x0000000803037c10 */ /* 0x000fca000ff7e0ff */
[----:B------:R1:W-:Y:S01]  /*39d00*/  STL [R1+0x166c], R3 ;  /* 0x00166c0301007387 */ /* 0x0003e20000100800 */
        /* <DEDUP_REMOVED lines=24> */
[----:B--2---:R-:W-:-:S05]  /*39e90*/  IADD3.X R29, R29, UR5, RZ, P6, !PT ;  /* 0x000000051d1d7c10 */ /* 0x004fca000b7fe4ff */
[----:B------:R0:W-:Y:S01]  /*39ea0*/  STL [R1+0x1690], R29 ;  /* 0x0016901d01007387 */ /* 0x0001e20000100800 */
[----:B---3--:R-:W-:Y:S02]  /*39eb0*/  IADD3 R28, P6, R28, UR8, RZ ;  /* 0x000000081c1c7c10 */ /* 0x008fe4000ffde0ff */
[----:B----4-:R-:W-:Y:S01]  /*39ec0*/  IADD3.X R2, R2, UR5, RZ, P5, !PT ;  /* 0x0000000502027c10 */ /* 0x010fe2000affe4ff */
[----:B------:R-:W-:Y:S01]  /*39ed0*/  IADD3 R4, P5, R4, UR8, RZ ;  /* 0x0000000804047c10 */ /* 0x000fe2000ffbe0ff */
[----:B0-----:R-:W2:Y:S01]  /*39ee0*/  LDL.LU R29, [R1+0x15f4] ;  /* 0x0015f400011d7983 */ /* 0x001ea20000300800 */
[----:B------:R0:W-:Y:S01]  /*39ef0*/  STL [R1+0x1664], R28 ;  /* 0x0016641c01007387 */ /* 0x0001e20000100800 */
[----:B------:R-:W-:Y:S02]  /*39f00*/  IADD3.X R5, R5, UR5, RZ, P2, !PT ;  /* 0x0000000505057c10 */ /* 0x000fe400097fe4ff */
[----:B0-----:R-:W3:Y:S01]  /*39f10*/  LDL.LU R28, [R1+0x1618] ;  /* 0x00161800011c7983 */ /* 0x001ee20000300800 */
[----:B------:R-:W-:-:S02]  /*39f20*/  IADD3 R25, P2, R25, UR8, RZ ;  /* 0x0000000819197c10 */ /* 0x000fc4000ff5e0ff */
        /* <DEDUP_REMOVED lines=143> */
[----:B------:R0:W-:Y:S03]  /*3a820*/  STL [R1+0x157c], R28 ;  /* 0x00157c1c01007387 */ /* 0x0001e60000100800 */
[----:B0-----:R-:W3:Y:S01]  /*3a830*/  LDL.LU R28, [R1+0x156c] ;  /* 0x00156c00011c7983 */ /* 0x001ee20000300800 */
[----:B------:R-:W3:Y:S01]  /*3a840*/  LDL.LU R2, [R1+0x1590] ;  /* 0x0015900001027983 */ /* 0x000ee20000300800 */
[----:B----4-:R-:W-:Y:S01]  /*3a850*/  IADD3.X R0, R0, UR5, RZ, P6, !PT ;  /* 0x0000000500007c10 */ /* 0x010fe2000b7fe4ff */
[----:B------:R-:W4:Y:S04]  /*3a860*/  LDL.LU R4, [R1+0x1564] ;  /* 0x0015640001047983 */ /* 0x000f280000300800 */
        /* <DEDUP_REMOVED lines=31> */
[----:B------:R-:W-:Y:S02]  /*3aa60*/  IADD3.X R2, R2, UR5, RZ, P2, !PT ;  /* 0x0000000502027c10 */ /* 0x000fe400097fe4ff */
[----:B----4-:R-:W-:Y:S01]  /*3aa70*/  IADD3 R4, P2, R4, UR8, RZ ;  /* 0x0000000804047c10 */ /* 0x010fe2000ff5e0ff */
[----:B0-----:R-:W2:Y:S01]  /*3aa80*/  LDL.LU R29, [R1+0x14fc] ;  /* 0x0014fc00011d7983 */ /* 0x001ea20000300800 */
[----:B------:R0:W-:Y:S01]  /*3aa90*/  STL [R1+0x156c], R28 ;  /* 0x00156c1c01007387 */ /* 0x0001e20000100800 */
[----:B------:R-:W-:Y:S02]  /*3aaa0*/  IADD3.X R5, R5, UR5, RZ, P1, !PT ;  /* 0x0000000505057c10 */ /* 0x000fe40008ffe4ff */
[----:B0-----:R-:W3:Y:S01]  /*3aab0*/  LDL.LU R28, [R1+0x1520] ;  /* 0x00152000011c7983 */ /* 0x001ee20000300800 */
[----:B------:R-:W-:Y:S01]  /*3aac0*/  STL [R1+0x1590], R2 ;  /* 0x0015900201007387 */ /* 0x000fe20000100800 */
[----:B------:R-:W-:-:S02]  /*3aad0*/  IADD3 R25, P1, R25, UR8, RZ ;  /* 0x0000000819197c10 */ /* 0x000fc4000ff3e0ff */
[----:B------:R-:W-:Y:S01]  /*3aae0*/  IADD3.X R24, R24, UR5, RZ, P4, !PT ;  /* 0x0000000518187c10 */ /* 0x000fe2000a7fe4ff */
        /* <DEDUP_REMOVED lines=143> */
[----:B----4-:R-:W-:-:S02]  /*3b3e0*/  IADD3.X R0, R0, UR5, RZ, P5, !PT ;  /* 0x0000000500007c10 */ /* 0x010fc4000affe4ff */
[----:B------:R-:W-:-:S05]  /*3b3f0*/  IADD3 R3, P5, R3, UR8, RZ ;  /* 0x0000000803037c10 */ /* 0x000fca000ffbe0ff */
[----:B------:R0:W-:Y:S04]  /*3b400*/  STL [R1+0x147c], R3 ;  /* 0x00147c0301007387 */ /* 0x0001e80000100800 */
[----:B0-----:R-:W4:Y:S01]  /*3b410*/  LDL.LU R3, [R1+0x1498] ;  /* 0x0014980001037983 */ /* 0x001f220000300800 */
[----:B------:R0:W-:Y:S02]  /*3b420*/  STL [R1+0x14a8], R0 ;  /* 0x0014a80001007387 */ /* 0x0001e40000100800 */
        /* <DEDUP_REMOVED lines=26> */
[----:B--2---:R-:W-:-:S05]  /*3b5d0*/  IADD3.X R29, R29, UR5, RZ, P2, !PT ;  /* 0x000000051d1d7c10 */ /* 0x004fca00097fe4ff */
[----:B------:R0:W-:Y:S01]  /*3b5e0*/  STL [R1+0x14a0], R29 ;  /* 0x0014a01d01007387 */ /* 0x0001e20000100800 */
[----:B---3--:R-:W-:-:S03]  /*3b5f0*/  IADD3 R28, P2, R28, UR8, RZ ;  /* 0x000000081c1c7c10 */ /* 0x008fc6000ff5e0ff */
[----:B0-----:R-:W2:Y:S02]  /*3b600*/  LDL.LU R29, [R1+0x1428] ;  /* 0x00142800011d7983 */ /* 0x001ea40000300800 */
[----:B------:R0:W-:Y:S02]  /*3b610*/  STL [R1+0x1474], R28 ;  /* 0x0014741c01007387 */ /* 0x0001e40000100800 */
[----:B0-----:R-:W3:Y:S01]  /*3b620*/  LDL.LU R28, [R1+0x13fc] ;  /* 0x0013fc00011c7983 */ /* 0x001ee20000300800 */
[----:B----4-:R-:W-:-:S05]  /*3b630*/  IADD3.X R3, R3, UR5, RZ, P1, !PT ;  /* 0x0000000503037c10 */ /* 0x010fca0008ffe4ff */
[----:B------:R0:W-:Y:S04]  /*3b640*/  STL [R1+0x1498], R3 ;  /* 0x0014980301007387 */ /* 0x0001e80000100800 */
[----:B0-----:R-:W4:Y:S01]  /*3b650*/  LDL.LU R3, [R1+0x1818] ;  /* 0x0018180001037983 */ /* 0x001f220000300800 */
[----:B------:R-:W-:Y:S02]  /*3b660*/  IADD3 R2, P1, R2, UR8, RZ ;  /* 0x0000000802027c10 */ /* 0x000fe4000ff3e0ff */
[----:B------:R-:W-:Y:S01]  /*3b670*/  IADD3.X R4, R4, UR5, RZ, P4, !PT ;  /* 0x0000000504047c10 */ /* 0x000fe2000a7fe4ff */
[----:B------:R-:W-:Y:S01]  /*3b680*/  IADD3 R5, P4, R5, UR8, RZ ;  /* 0x0000000805057c10 */ /* 0x000fe2000ff9e0ff */
        /* <DEDUP_REMOVED lines=39> */
[----:B------:R-:W-:-:S02]  /*3b900*/  IADD3.X R12, R12, UR5, RZ, P1, !PT ;  /* 0x000000050c0c7c10 */ /* 0x000fc40008ffe4ff */
[----:B------:R-:W-:Y:S01]  /*3b910*/  IADD3.X R0, R0, UR5, RZ, P4, !PT ;  /* 0x0000000500007c10 */ /* 0x000fe2000a7fe4ff */
[----:B------:R-:W-:Y:S01]  /*3b920*/  STL [R1+0x1448], R17 ;  /* 0x0014481101007387 */ /* 0x000fe20000100800 */
[----:B------:R-:W-:Y:S01]  /*3b930*/  STL [R1+0x141c], R16 ;  /* 0x00141c1001007387 */ /* 0x000fe20000100800 */
[----:B------:R-:W-:Y:S01]  /*3b940*/  IADD3 R8, P1, R8, UR8, RZ ;  /* 0x0000000808087c10 */ /* 0x000fe2000ff3e0ff */
[----:B------:R-:W-:Y:S02]  /*3b950*/  STL [R1+0x1440], R13 ;  /* 0x0014400d01007387 */ /* 0x000fe40000100800 */
[----:B------:R-:W-:Y:S01]  /*3b960*/  STL [R1+0x1414], R9 ;  /* 0x0014140901007387 */ /* 0x000fe20000100800 */
[----:B------:R-:W-:Y:S01]  /*3b970*/  STL [R1+0x1438], R12 ;  /* 0x0014380c01007387 */ /* 0x000fe20000100800 */
[----:B--2---:R-:W-:Y:S02]  /*3b980*/  IADD3.X R29, R29, UR5, RZ, P3, !PT ;  /* 0x000000051d1d7c10 */ /* 0x004fe40009ffe4ff */
[----:B---3--:R-:W-:-:S02]  /*3b990*/  IADD3 R28, P3, R28, UR8, RZ ;  /* 0x000000081c1c7c10 */ /* 0x008fc4000ff7e0ff */
[----:B----4-:R-:W-:-:S05]  /*3b9a0*/  IADD3 R3, P4, R3, UR8, RZ ;  /* 0x0000000803037c10 */ /* 0x010fca000ff9e0ff */
[----:B------:R0:W-:Y:S01]  /*3b9b0*/  STL [R1+0x1404], R3 ;  /* 0x0014040301007387 */ /* 0x0001e20000100800 */
[----:B------:R1:W-:Y:S03]  /*3b9c0*/  STL [R1+0x140c], R8 ;  /* 0x00140c0801007387 */ /* 0x0003e60000100800 */
[----:B0-----:R-:W2:Y:S01]  /*3b9d0*/  LDL.LU R3, [R1+0x1814] ;  /* 0x0018140001037983 */ /* 0x001ea20000300800 */
[----:B------:R0:W-:Y:S02]  /*3b9e0*/  STL [R1+0x1430], R0 ;  /* 0x0014300001007387 */ /* 0x0001e40000100800 */
[----:B------:R-:W3:Y:S02]  /*3b9f0*/  LDL.LU R27, [R1+0x13f4] ;  /* 0x0013f400011b7983 */ /* 0x000ee40000300800 */
[----:B------:R-:W4:Y:S01]  /*3ba00*/  LDL.LU R2, [R1+0x1418] ;  /* 0x0014180001027983 */ /* 0x000f220000300800 */
[----:B------:R-:W4:Y:S01]  /*3ba10*/  LDL.LU R4, [R1+0x13ec] ;  /* 0x0013ec0001047983 */ /* 0x000f220000300800 */
[----:B------:R0:W-:Y:S02]  /*3ba20*/  STL [R1+0x1428], R29 ;  /* 0x0014281d01007387 */ /* 0x0001e40000100800 */
[----:B------:R-:W4:Y:S02]  /*3ba30*/  LDL.LU R5, [R1+0x1410] ;  /* 0x0014100001057983 */ /* 0x000f240000300800 */
[----:B------:R0:W-:Y:S01]  /*3ba40*/  STL [R1+0x13fc], R28 ;  /* 0x0013fc1c01007387 */ /* 0x0001e20000100800 */
        /* <DEDUP_REMOVED lines=18> */
[----:B-1----:R-:W4:Y:S02]  /*3bb70*/  LDL.LU R8, [R1+0x139c] ;  /* 0x00139c0001087983 */ /* 0x002f240000300800 */
[----:B------:R-:W4:Y:S01]  /*3bb80*/  LDL.LU R12, [R1+0x13c0] ;  /* 0x0013c000010c7983 */ /* 0x000f220000300800 */
[----:B0-----:R-:W4:Y:S01]  /*3bb90*/  LDL.LU R0, [R1+0x1394] ;  /* 0x0013940001007983 */ /* 0x001f220000300800 */
[----:B------:R-:W4:Y:S02]  /*3bba0*/  LDL.LU R29, [R1+0x13b8] ;  /* 0x0013b800011d7983 */ /* 0x000f240000300800 */
[----:B------:R-:W4:Y:S01]  /*3bbb0*/  LDL.LU R28, [R1+0x138c] ;  /* 0x00138c00011c7983 */ /* 0x000f220000300800 */
[----:B--2---:R-:W-:-:S02]  /*3bbc0*/  IADD3.X R3, R3, UR5, RZ, P6, !PT ;  /* 0x0000000503037c10 */ /* 0x004fc4000b7fe4ff */
[----:B---3--:R-:W-:Y:S02]  /*3bbd0*/  IADD3 R27, P6, R27, UR8, RZ ;  /* 0x000000081b1b7c10 */ /* 0x008fe4000ffde0ff */
[----:B----4-:R-:W-:Y:S01]  /*3bbe0*/  IADD3.X R2, R2, UR5, RZ, P5, !PT ;  /* 0x0000000502027c10 */ /* 0x010fe2000affe4ff */
[----:B------:R0:W-:Y:S01]  /*3bbf0*/  STL [R1+0x1420], R3 ;  /* 0x0014200301007387 */ /* 0x0001e20000100800 */
[----:B------:R-:W-:Y:S02]  /*3bc00*/  IADD3 R4, P5, R4, UR8, RZ ;  /* 0x0000000804047c10 */ /* 0x000fe4000ffbe0ff */
[----:B------:R-:W-:Y:S01]  /*3bc10*/  IADD3.X R5, R5, UR5, RZ, P2, !PT ;  /* 0x0000000505057c10 */ /* 0x000fe200097fe4ff */
[----:B------:R-:W-:Y:S01]  /*3bc20*/  IADD3 R6, P2, R6, UR8, RZ ;  /* 0x0000000806067c10 */ /* 0x000fe2000ff5e0ff */
[----:B0-----:R-:W2:Y:S01]  /*3bc30*/  LDL.LU R3, [R1+0x1384] ;  /* 0x0013840001037983 */ /* 0x001ea20000300800 */
[----:B------:R-:W3:Y:S02]  /*3bc40*/  LDL.LU R26, [R1+0x13a0] ;  /* 0x0013a000011a7983 */ /* 0x000ee40000300800 */
[----:B------:R0:W-:Y:S01]  /*3bc50*/  STL [R1+0x13f4], R27 ;  /* 0x0013f41b01007387 */ /* 0x0001e20000100800 */
[----:B------:R-:W-:Y:S01]  /*3bc60*/  IADD3.X R7, R7, UR5, RZ, P1, !PT ;  /* 0x0000000507077c10 */ /* 0x000fe20008ffe4ff */
[----:B------:R-:W-:Y:S01]  /*3bc70*/  IADD3 R24, P1, R24, UR8, RZ ;  /* 0x0000000818187c10 */ /* 0x000fe2000ff3e0ff */
[----:B0-----:R-:W4:Y:S01]  /*3bc80*/  LDL.LU R27, [R1+0x1398] ;  /* 0x00139800011b7983 */ /* 0x001f220000300800 */
[----:B------:R0:W-:Y:S01]  /*3bc90*/  STL [R1+0x1418], R2 ;  /* 0x0014180201007387 */ /* 0x0001e20000100800 */
[----:B------:R-:W-:Y:S01]  /*3bca0*/  IADD3.X R25, R25, UR5, RZ, P4, !PT ;  /* 0x0000000519197c10 */ /* 0x000fe2000a7fe4ff */
[----:B------:R-:W-:Y:S01]  /*3bcb0*/  IADD3 R10, P4, R10, UR8, RZ ;  /* 0x000000080a0a7c10 */ /* 0x000fe2000ff9e0ff */
[----:B0-----:R0:W5:Y:S01]  /*3bcc0*/  LDL.LU R2, [R1+0x1810] ;  /* 0x0018100001027983 */ /* 0x0011620000300800 */
[----:B------:R1:W-:Y:S01]  /*3bcd0*/  STL [R1+0x13ec], R4 ;  /* 0x0013ec0401007387 */ /* 0x0003e20000100800 */
[----:B------:R-:W-:-:S02]  /*3bce0*/  IADD3.X R11, R11, UR5, RZ, P3, !PT ;  /* 0x000000050b0b7c10 */ /* 0x000fc40009ffe4ff */
[----:B-1----:R-:W2:Y:S01]  /*3bcf0*/  LDL.LU R4, [R1+0x180c] ;  /* 0x00180c0001047983 */ /* 0x002ea20000300800 */
[----:B------:R1:W-:Y:S01]  /*3bd00*/  STL [R1+0x1410], R5 ;  /* 0x0014100501007387 */ /* 0x0003e20000100800 */
[----:B------:R-:W-:Y:S02]  /*3bd10*/  IADD3 R14, P3, R14, UR8, RZ ;  /* 0x000000080e0e7c10 */ /* 0x000fe4000ff7e0ff */
[----:B-1----:R-:W2:Y:S01]  /*3bd20*/  LDL.LU R5, [R1+0x1808] ;  /* 0x0018080001057983 */ /* 0x002ea20000300800 */
[----:B------:R1:W-:Y:S01]  /*3bd30*/  STL [R1+0x13e4], R6 ;  /* 0x0013e40601007387 */ /* 0x0003e20000100800 */
[----:B------:R-:W-:Y:S02]  /*3bd40*/  IADD3.X R15, R15, UR5, RZ, P6, !PT ;  /* 0x000000050f0f7c10 */ /* 0x000fe4000b7fe4ff */
[----:B-1----:R0:W5:Y:S01]  /*3bd50*/  LDL.LU R6, [R1+0x1804] ;  /* 0x0018040001067983 */ /* 0x0021620000300800 */
[----:B------:R1:W-:Y:S01]  /*3bd60*/  STL [R1+0x1408], R7 ;  /* 0x0014080701007387 */ /* 0x0003e20000100800 */
[----:B------:R-:W-:-:S02]  /*3bd70*/  IADD3 R18, P6, R18, UR8, RZ ;  /* 0x0000000812127c10 */ /* 0x000fc4000ffde0ff */
[----:B-1----:R0:W5:Y:S01]  /*3bd80*/  LDL.LU R7, [R1+0x1800] ;  /* 0x0018000001077983 */ /* 0x0021620000300800 */
[----:B------:R1:W-:Y:S01]  /*3bd90*/  STL [R1+0x13dc], R24 ;  /* 0x0013dc1801007387 */ /* 0x0003e20000100800 */
[----:B------:R-:W-:Y:S02]  /*3bda0*/  IADD3.X R19, R19, UR5, RZ, P5, !PT ;  /* 0x0000000513137c10 */ /* 0x000fe4000affe4ff */
[----:B-1----:R0:W5:Y:S01]  /*3bdb0*/  LDL.LU R24, [R1+0x17fc] ;  /* 0x0017fc0001187983 */ /* 0x0021620000300800 */
[----:B------:R1:W-:Y:S01]  /*3bdc0*/  STL [R1+0x1400], R25 ;  /* 0x0014001901007387 */ /* 0x0003e20000100800 */
[----:B------:R-:W-:Y:S02]  /*3bdd0*/  IADD3 R22, P5, R22, UR8, RZ ;  /* 0x0000000816167c10 */ /* 0x000fe4000ffbe0ff */
[----:B-1----:R0:W5:Y:S01]  /*3bde0*/  LDL.LU R25, [R1+0x17f8] ;  /* 0x0017f80001197983 */ /* 0x0021620000300800 */
[----:B------:R1:W-:Y:S01]  /*3bdf0*/  STL [R1+0x13d4], R10 ;  /* 0x0013d40a01007387 */ /* 0x0003e20000100800 */
[----:B------:R-:W-:-:S02]  /*3be00*/  IADD3.X R23, R23, UR5, RZ, P2, !PT ;  /* 0x0000000517177c10 */ /* 0x000fc400097fe4ff */
[----:B-1----:R0:W5:Y:S01]  /*3be10*/  LDL.LU R10, [R1+0x17f4] ;  /* 0x0017f400010a7983 */ /* 0x0021620000300800 */
[----:B------:R1:W-:Y:S01]  /*3be20*/  STL [R1+0x13f8], R11 ;  /* 0x0013f80b01007387 */ /* 0x0003e20000100800 */
[----:B------:R-:W-:Y:S02]  /*3be30*/  IADD3 R20, P2, R20, UR8, RZ ;  /* 0x0000000814147c10 */ /* 0x000fe4000ff5e0ff */
[----:B-1----:R0:W5:Y:S01]  /*3be40*/  LDL.LU R11, [R1+0x17f0] ;  /* 0x0017f000010b7983 */ /* 0x0021620000300800 */
        /* <DEDUP_REMOVED lines=30> */
[----:B------:R1:W-:Y:S03]  /*3c030*/  STL [R1+0x13a4], R9 ;  /* 0x0013a40901007387 */ /* 0x0003e60000100800 */
        /* <DEDUP_REMOVED lines=10> */
[----:B-1----:R-:W2:Y:S01]  /*3c0e0*/  LDL.LU R29, [R1+0x17b0] ;  /* 0x0017b000011d7983 */ /* 0x002ea20000300800 */
[----:B------:R1:W-:Y:S03]  /*3c0f0*/  STL [R1+0x138c], R28 ;  /* 0x00138c1c01007387 */ /* 0x0003e60000100800 */
[----:B-1----:R-:W2:Y:S02]  /*3c100*/  LDL.LU R28, [R1+0x17ac] ;  /* 0x0017ac00011c7983 */ /* 0x002ea40000300800 */
[----:B--2---:R-:W-:Y:S01]  /*3c110*/  IADD3.X R28, R28, UR5, RZ, P2, !PT ;  /* 0x000000051c1c7c10 */ /* 0x004fe200097fe4ff */
[----:B------:R-:W-:-:S04]  /*3c120*/  IADD3 R3, P2, R3, UR8, RZ ;  /* 0x0000000803037c10 */ /* 0x000fc8000ff5e0ff */
[----:B------:R1:W-:Y:S04]  /*3c130*/  STL [R1+0x13b0], R28 ;  /* 0x0013b01c01007387 */ /* 0x0003e80000100800 */
[----:B-1----:R-:W2:Y:S01]  /*3c140*/  LDL.LU R28, [R1+0x17a8] ;  /* 0x0017a800011c7983 */ /* 0x002ea20000300800 */
[----:B------:R1:W-:Y:S03]  /*3c150*/  STL [R1+0x1384], R3 ;  /* 0x0013840301007387 */ /* 0x0003e60000100800 */
[----:B-1----:R-:W2:Y:S02]  /*3c160*/  LDL.LU R3, [R1+0x17a4] ;  /* 0x0017a40001037983 */ /* 0x002ea40000300800 */
[----:B--2---:R-:W-:-:S05]  /*3c170*/  IADD3.X R3, R3, UR5, RZ, P1, !PT ;  /* 0x0000000503037c10 */ /* 0x004fca0008ffe4ff */
[----:B------:R1:W-:Y:S04]  /*3c180*/  STL [R1+0x13a8], R3 ;  /* 0x0013a80301007387 */ /* 0x0003e80000100800 */
[----:B-1----:R-:W2:Y:S01]  /*3c190*/  LDL.LU R3, [R1+0x17a0] ;  /* 0x0017a00001037983 */ /* 0x002ea20000300800 */
[----:B------:R-:W-:Y:S02]  /*3c1a0*/  IADD3.X R29, R29, UR5, RZ, P6, !PT ;  /* 0x000000051d1d7c10 */ /* 0x000fe4000b7fe4ff */
[----:B------:R-:W-:Y:S02]  /*3c1b0*/  LOP3.LUT R5, R5, R4, RZ, 0x3c, !PT ;  /* 0x0000000405057212 */ /* 0x000fe400078e3cff */
[----:B---3--:R-:W-:Y:S02]  /*3c1c0*/  IADD3.X R26, R26, UR5, RZ, P4, !PT ;  /* 0x000000051a1a7c10 */ /* 0x008fe4000a7fe4ff */
[----:B----4-:R-:W-:-:S02]  /*3c1d0*/  IADD3.X R27, R27, UR5, RZ, P3, !PT ;  /* 0x000000051b1b7c10 */ /* 0x010fc40009ffe4ff */
[----:B------:R-:W-:Y:S02]  /*3c1e0*/  IADD3.X R28, R28, UR5, RZ, P5, !PT ;  /* 0x000000051c1c7c10 */ /* 0x000fe4000affe4ff */
[C---:B------:R-:W-:Y:S01]  /*3c1f0*/  LOP3.LUT R4, R5.reuse, R4, RZ, 0x3c, !PT ;  /* 0x0000000405047212 */ /* 0x040fe200078e3cff */
[----:B------:R1:W-:Y:S01]  /*3c200*/  STL [R1+0x1390], R29 ;  /* 0x0013901d01007387 */ /* 0x0003e20000100800 */
[----:B------:R-:W-:Y:S02]  /*3c210*/  STL [R1+0x13a0], R26 ;  /* 0x0013a01a01007387 */ /* 0x000fe40000100800 */
[----:B------:R-:W-:Y:S01]  /*3c220*/  LOP3.LUT R5, R5, R4, RZ, 0x3c, !PT ;  /* 0x0000000405057212 */ /* 0x000fe200078e3cff */
[----:B-1----:R0:W5:Y:S01]  /*3c230*/  LDL.LU R29, [R1+0x179c] ;  /* 0x00179c00011d7983 */ /* 0x0021620000300800 */
[----:B------:R-:W-:Y:S02]  /*3c240*/  STL [R1+0x1398], R27 ;  /* 0x0013981b01007387 */ /* 0x000fe40000100800 */
[----:B------:R1:W-:Y:S02]  /*3c250*/  STL [R1+0x1388], R28 ;  /* 0x0013881c01007387 */ /* 0x0003e40000100800 */
[----:B-1----:R0:W5:Y:S01]  /*3c260*/  LDL.LU R28, [R1+0x1798] ;  /* 0x00179800011c7983 */ /* 0x0021620000300800 */
[----:B--2---:R-:W-:-:S05]  /*3c270*/  IADD3.X R3, R3, UR5, RZ, P2, !PT ;  /* 0x0000000503037c10 */ /* 0x004fca00097fe4ff */
[----:B------:R1:W-:Y:S04]  /*3c280*/  STL [R1+0x1380], R3 ;  /* 0x0013800301007387 */ /* 0x0003e80000100800 */
[----:B-1----:R0:W5:Y:S01]  /*3c290*/  LDL.LU R3, [R1+0x1794] ;  /* 0x0017940001037983 */ /* 0x0021620000300800 */
[----:B------:R0:W-:Y:S01]  /*3c2a0*/  STL.64 [R1+0x10c8], R4 ;  /* 0x0010c80401007387 */ /* 0x0001e20000100a00 */
[----:B------:R-:W-:Y:S01]  /*3c2b0*/  @!P0 CALL.REL.NOINC `(.L_x_1) ;  /* 0x0000001000008944 */ /* 0x000fe20003c00000 */
[----:B------:R-:W-:Y:S05]  /*3c2c0*/  BRA `(.L_x_2) ;  /* 0xfffd76d000007947 */ /* 0x000fea000383ffff */
.L_x_1:
[----:B0-----:R-:W2:Y:S01]  /*3c2d0*/  LDL.LU R5, [R1+0x14c] ;  /* 0x00014c0001057983 */ /* 0x001ea20000300800 */
[----:B-----5:R-:W-:Y:S02]  /*3c2e0*/  IMAD.MOV.U32 R2, RZ, RZ, R24 ;  /* 0x000000ffff027224 */ /* 0x020fe400078e0018 */
[----:B------:R-:W-:Y:S01]  /*3c2f0*/  IMAD.MOV.U32 R0, RZ, RZ, R25 ;  /* 0x000000ffff007224 */ /* 0x000fe200078e0019 */
[----:B------:R-:W2:Y:S04]  /*3c300*/  LDL.LU R4, [R1+0x148] ;  /* 0x0001480001047983 */ /* 0x000ea80000300800 */
[----:B------:R-:W3:Y:S04]  /*3c310*/  LDL.LU R24, [R1+0x15c] ;  /* 0x00015c0001187983 */ /* 0x000ee80000300800 */
[----:B------:R-:W3:Y:S04]  /*3c320*/  LDL.LU R25, [R1+0x158] ;  /* 0x0001580001197983 */ /* 0x000ee80000300800 */
[----:B------:R-:W4:Y:S04]  /*3c330*/  LDL.LU R26, [R1+0x16c] ;  /* 0x00016c00011a7983 */ /* 0x000f280000300800 */
[----:B------:R-:W4:Y:S04]  /*3c340*/  LDL.LU R27, [R1+0x168] ;  /* 0x00016800011b7983 */ /* 0x000f280000300800 */
[----:B------:R-:W-:Y:S04]  /*3c350*/  STL [R1+0x19b4], R22 ;  /* 0x0019b41601007387 */ /* 0x000fe80000100800 */
[----:B------:R-:W-:Y:S04]  /*3c360*/  STL [R1+0x19b0], R23 ;  /* 0x0019b01701007387 */ /* 0x000fe80000100800 */
[----:B------:R-:W-:Y:S04]  /*3c370*/  STL [R1+0x19ac], R20 ;  /* 0x0019ac1401007387 */ /* 0x000fe80000100800 */
[----:B------:R-:W-:Y:S04]  /*3c380*/  STL [R1+0x19a8], R21 ;  /* 0x0019a81501007387 */ /* 0x000fe80000100800 */
[----:B------:R-:W-:Y:S04]  /*3c390*/  STL [R1+0x1858], R13 ;  /* 0x0018580d01007387 */ /* 0x000fe80000100800 */
[----:B------:R-:W-:Y:S04]  /*3c3a0*/  STL [R1+0x1854], R12 ;  /* 0x0018540c01007387 */ /* 0x000fe80000100800 */
[----:B------:R-:W-:Y:S04]  /*3c3b0*/  STL [R1+0x1850], R9 ;  /* 0x0018500901007387 */ /* 0x000fe80000100800 */
[----:B------:R-:W-:Y:S01]  /*3c3c0*/  STL [R1+0x184c], R8 ;  /* 0x00184c0801007387 */ /* 0x000fe20000100800 */
[----:B------:R-:W-:-:S03]  /*3c3d0*/  F2FP.PACK_AB R2, R0, R2 ;  /* 0x000000020002723e */ /* 0x000fc600000000ff */
[----:B------:R-:W-:Y:S04]  /*3c3e0*/  STL [R1+0x1834], R17 ;  /* 0x0018341101007387 */ /* 0x000fe80000100800 */
[----:B------:R-:W-:Y:S04]  /*3c3f0*/  STL [R1+0x1830], R16 ;  /* 0x0018301001007387 */ /* 0x000fe80000100800 */
[----:B------:R-:W-:Y:S04]  /*3c400*/  STL [R1+0x179c], R29 ;  /* 0x00179c1d01007387 */ /* 0x000fe80000100800 */
[----:B------:R-:W-:Y:S04]  /*3c410*/  STL [R1+0x1798], R28 ;  /* 0x0017981c01007387 */ /* 0x000fe80000100800 */
[----:B------:R3:W-:Y:S04]  /*3c420*/  STL [R1+0x1794], R3 ;  /* 0x0017940301007387 */ /* 0x0007e80000100800 */
[----:B------:R4:W-:Y:S01]  /*3c430*/  STL [R1+0x124c], R2 ;  /* 0x00124c0201007387 */ /* 0x0009e20000100800 */
[----:B--2---:R-:W-:-:S02]  /*3c440*/  F2FP.PACK_AB R0, R5, R4 ;  /* 0x000000040500723e */ /* 0x004fc400000000ff */
[----:B---3--:R-:W-:-:S03]  /*3c450*/  F2FP.PACK_AB R3, R24, R25 ;  /* 0x000000191803723e */ /* 0x008fc600000000ff */
[----:B------:R0:W-:Y:S04]  /*3c460*/  STL [R1+0x1248], R0 ;  /* 0x0012480001007387 */ /* 0x0001e80000100800 */
[----:B------:R1:W-:Y:S01]  /*3c470*/  STL [R1+0x1244], R3 ;  /* 0x0012440301007387 */ /* 0x0003e20000100800 */
[----:B----4-:R-:W-:Y:S02]  /*3c480*/  F2FP.PACK_AB R2, R26, R27 ;  /* 0x0000001b1a02723e */ /* 0x010fe400000000ff */
[----:B0-----:R-:W-:Y:S02]  /*3c490*/  F2FP.PACK_AB R0, R7, R6 ;  /* 0x000000060700723e */ /* 0x001fe400000000ff */
[----:B-1----:R-:W-:Y:S01]  /*3c4a0*/  F2FP.PACK_AB R3, R11, R10 ;  /* 0x0000000a0b03723e */ /* 0x002fe200000000ff */
[----:B------:R-:W-:Y:S04]  /*3c4b0*/  STL [R1+0x1240], R2 ;  /* 0x0012400201007387 */ /* 0x000fe80000100800 */
[----:B------:R-:W-:Y:S04]  /*3c4c0*/  STL [R1+0x123c], R0 ;  /* 0x00123c0001007387 */ /* 0x000fe80000100800 */
[----:B------:R0:W-:Y:S04]  /*3c4d0*/  STL [R1+0x1238], R3 ;  /* 0x0012380301007387 */ /* 0x0001e80000100800 */
[----:B0-----:R-:W2:Y:S01]  /*3c4e0*/  LDL.LU R3, [R1+0x418] ;  /* 0x0004180001037983 */ /* 0x001ea20000300800 */
[----:B------:R-:W-:-:S02]  /*3c4f0*/  F2FP.PACK_AB R2, R15, R14 ;  /* 0x0000000e0f02723e */ /* 0x000fc400000000ff */
[----:B------:R-:W-:-:S03]  /*3c500*/  F2FP.PACK_AB R0, R19, R18 ;  /* 0x000000121300723e */ /* 0x000fc600000000ff */
[----:B------:R-:W-:Y:S04]  /*3c510*/  STL [R1+0x1234], R2 ;  /* 0x0012340201007387 */ /* 0x000fe80000100800 */
[----:B--2---:R0:W-:Y:S04]  /*3c520*/  STL [R1+0x1fa0], R3 ;  /* 0x001fa00301007387 */ /* 0x0041e80000100800 */
[----:B------:R-:W-:Y:S04]  /*3c530*/  STL [R1+0x1230], R0 ;  /* 0x0012300001007387 */ /* 0x000fe80000100800 */
[----:B0-----:R-:W2:Y:S04]  /*3c540*/  LDL.LU R3, [R1+0xf8] ;  /* 0x0000f80001037983 */ /* 0x001ea80000300800 */
[----:B--2---:R0:W-:Y:S04]  /*3c550*/  STL [R1+0x1fa8], R3 ;  /* 0x001fa80301007387 */ /* 0x0041e80000100800 */
        /* <DEDUP_REMOVED lines=31> */
[----:B------:R-:W3:Y:S04]  /*3c750*/  LDL.LU R28, [R1+0x42c] ;  /* 0x00042c00011c7983 */ /* 0x000ee80000300800 */
[----:B---3--:R0:W-:Y:S04]  /*3c760*/  STL [R1+0x1f9c], R28 ;  /* 0x001f9c1c01007387 */ /* 0x0081e80000100800 */
[----:B0-----:R-:W3:Y:S04]  /*3c770*/  LDL.LU R28, [R1+0x41c] ;  /* 0x00041c00011c7983 */ /* 0x001ee80000300800 */
        /* <DEDUP_REMOVED lines=33> */
[----:B0-----:R-:W2:Y:S04]  /*3c990*/  LDL.LU R28, [R1+0xdc] ;  /* 0x0000dc00011c7983 */ /* 0x001ea80000300800 */
[----:B------:R-:W3:Y:S04]  /*3c9a0*/  LDL.LU R29, [R1+0x428] ;  /* 0x00042800011d7983 */ /* 0x000ee80000300800 */
[----:B------:R-:W4:Y:S04]  /*3c9b0*/  LDL.LU R16, [R1+0x43c] ;  /* 0x00043c0001107983 */ /* 0x000f280000300800 */
        /* <DEDUP_REMOVED lines=25> */
[----:B--2---:R-:W-:-:S03]  /*3cb50*/  F2FP.PACK_AB R3, R28, R3 ;  /* 0x000000031c03723e */ /* 0x004fc600000000ff */
[----:B------:R-:W2:Y:S04]  /*3cb60*/  LDL.LU R28, [R1+0x2024] ;  /* 0x00202400011c7983 */ /* 0x000ea80000300800 */
[----:B------:R0:W-:Y:S04]  /*3cb70*/  STL [R1+0x122c], R3 ;  /* 0x00122c0301007387 */ /* 0x0001e80000100800 */
[----:B0-----:R-:W2:Y:S02]  /*3cb80*/  LDL.LU R3, [R1+0x2020] ;  /* 0x0020200001037983 */ /* 0x001ea40000300800 */
[----:B--2---:R-:W-:-:S02]  /*3cb90*/  F2FP.PACK_AB R3, R28, R3 ;  /* 0x000000031c03723e */ /* 0x004fc400000000ff */
        /* <DEDUP_REMOVED lines=64> */
[----:B------:R-:W2:Y:S01]  /*3cfa0*/  LDL.LU R28, [R1+0x1f9c] ;  /* 0x001f9c00011c7983 */ /* 0x000ea20000300800 */
[----:B----4-:R-:W-:-:S03]  /*3cfb0*/  F2FP.PACK_AB R16, R16, R17 ;  /* 0x000000111010723e */ /* 0x010fc600000000ff */
[----:B------:R3:W-:Y:S02]  /*3cfc0*/  STL [R1+0x11e8], R3 ;  /* 0x0011e80301007387 */ /* 0x0007e40000100800 */
[----:B---3--:R-:W-:Y:S02]  /*3cfd0*/  F2FP.PACK_AB R3, R8, R9 ;  /* 0x000000090803723e */ /* 0x008fe400000000ff */
[----:B------:R-:W-:Y:S02]  /*3cfe0*/  F2FP.PACK_AB R9, R12, R13 ;  /* 0x0000000d0c09723e */ /* 0x000fe400000000ff */
[----:B------:R-:W-:Y:S02]  /*3cff0*/  F2FP.PACK_AB R8, R21, R20 ;  /* 0x000000141508723e */ /* 0x000fe400000000ff */
[----:B------:R-:W-:Y:S02]  /*3d000*/  F2FP.PACK_AB R2, R0, R2 ;  /* 0x000000020002723e */ /* 0x000fe400000000ff */
[----:B------:R-:W-:-:S02]  /*3d010*/  F2FP.PACK_AB R0, R5, R4 ;  /* 0x000000040500723e */ /* 0x000fc400000000ff */
[----:B--2---:R-:W-:-:S05]  /*3d020*/  F2FP.PACK_AB R28, R28, R29 ;  /* 0x0000001d1c1c723e */ /* 0x004fca00000000ff */
[----:B------:R-:W-:Y:S04]  /*3d030*/  STL [R1+0x11e4], R28 ;  /* 0x0011e41c01007387 */ /* 0x000fe80000100800 */
[----:B------:R-:W-:Y:S04]  /*3d040*/  STL [R1+0x11e0], R16 ;  /* 0x0011e01001007387 */ /* 0x000fe80000100800 */
[----:B------:R0:W-:Y:S04]  /*3d050*/  STL [R1+0x11dc], R3 ;  /* 0x0011dc0301007387 */ /* 0x0001e80000100800 */
[----:B------:R-:W-:Y:S01]  /*3d060*/  STL [R1+0x11d8], R9 ;  /* 0x0011d80901007387 */ /* 0x000fe20000100800 */
[----:B0-----:R-:W-:-:S03]  /*3d070*/  F2FP.PACK_AB R3, R23, R22 ;  /* 0x000000161703723e */ /* 0x001fc600000000ff */
[----:B------:R-:W-:Y:S04]  /*3d080*/  STL [R1+0x11d4], R8 ;  /* 0x0011d40801007387 */ /* 0x000fe80000100800 */
[----:B------:R0:W-:Y:S04]  /*3d090*/  STL [R1+0x11d0], R3 ;  /* 0x0011d00301007387 */ /* 0x0001e80000100800 */
[----:B------:R1:W-:Y:S01]  /*3d0a0*/  STL [R1+0x11cc], R2 ;  /* 0x0011cc0201007387 */ /* 0x0003e20000100800 */
[----:B0-----:R-:W-:-:S03]  /*3d0b0*/  F2FP.PACK_AB R3, R24, R25 ;  /* 0x000000191803723e */ /* 0x001fc600000000ff */
[----:B------:R0:W-:Y:S01]  /*3d0c0*/  STL [R1+0x11c8], R0 ;  /* 0x0011c80001007387 */ /* 0x0001e20000100800 */
[----:B-1----:R-:W-:-:S03]  /*3d0d0*/  F2FP.PACK_AB R2, R26, R27 ;  /* 0x0000001b1a02723e */ /* 0x002fc600000000ff */
[----:B------:R1:W-:Y:S01]  /*3d0e0*/  STL [R1+0x11c4], R3 ;  /* 0x0011c40301007387 */ /* 0x0003e20000100800 */
[----:B0-----:R-:W-:-:S03]  /*3d0f0*/  F2FP.PACK_AB R0, R6, R7 ;  /* 0x000000070600723e */ /* 0x001fc600000000ff */
[----:B------:R-:W-:Y:S01]  /*3d100*/  STL [R1+0x11c0], R2 ;  /* 0x0011c00201007387 */ /* 0x000fe20000100800 */
[----:B-1----:R-:W-:-:S03]  /*3d110*/  F2FP.PACK_AB R3, R10, R11 ;  /* 0x0000000b0a03723e */ /* 0x002fc600000000ff */
[----:B------:R-:W-:Y:S04]  /*3d120*/  STL [R1+0x11bc], R0 ;  /* 0x0011bc0001007387 */ /* 0x000fe80000100800 */
[----:B------:R0:W-:Y:S04]  /*3d130*/  STL [R1+0x11b8], R3 ;  /* 0x0011b80301007387 */ /* 0x0001e80000100800 */
[----:B0-----:R-:W2:Y:S01]  /*3d140*/  LDL.LU R3, [R1+0xbd8] ;  /* 0x000bd80001037983 */ /* 0x001ea20000300800 */
[----:B------:R-:W-:Y:S02]  /*3d150*/  F2FP.PACK_AB R2, R14, R15 ;  /* 0x0000000f0e02723e */ /* 0x000fe400000000ff */
        /* <DEDUP_REMOVED lines=946> */
[----:B------:R-:W2:Y:S03]  /*40c80*/  LDL.LU R28, [R1+0x1d00] ;  /* 0x001d0000011c7983 */ /* 0x000ea60000300800 */
[----:B------:R0:W-:Y:S02]  /*40c90*/  STL [R1+0x818], R3 ;  /* 0x0008180301007387 */ /* 0x0001e40000100800 */
[----:B0-----:R-:W2:Y:S02]  /*40ca0*/  LDL.LU R3, [R1+0x1cfc] ;  /* 0x001cfc0001037983 */ /* 0x001ea40000300800 */
[----:B--2---:R-:W-:Y:S02]  /*40cb0*/  F2FP.PACK_AB R3, R28, R3 ;  /* 0x000000031c03723e */ /* 0x004fe400000000ff */
[----:B------:R-:W2:Y:S03]  /*40cc0*/  LDL.LU R28, [R1+0x1cf8] ;  /* 0x001cf800011c7983 */ /* 0x000ea60000300800 */
[----:B------:R0:W-:Y:S02]  /*40cd0*/  STL [R1+0x814], R3 ;  /* 0x0008140301007387 */ /* 0x0001e40000100800 */
        /* <DEDUP_REMOVED lines=10> */
[----:B------:R-:W2:Y:S01]  /*40d80*/  LDL.LU R28, [R1+0x1ce0] ;  /* 0x001ce000011c7983 */ /* 0x000ea20000300800 */
[----:B----4-:R-:W-:Y:S02]  /*40d90*/  F2FP.PACK_AB R16, R16, R17 ;  /* 0x000000111010723e */ /* 0x010fe400000000ff */
[----:B------:R3:W-:Y:S02]  /*40da0*/  STL [R1+0x748], R3 ;  /* 0x0007480301007387 */ /* 0x0007e40000100800 */
[----:B---3--:R-:W-:Y:S01]  /*40db0*/  F2FP.PACK_AB R3, R8, R9 ;  /* 0x000000090803723e */ /* 0x008fe200000000ff */
[----:B------:R-:W-:Y:S01]  /*40dc0*/  F2FP.PACK_AB R9, R12, R13 ;  /* 0x0000000d0c09723e */ /* 0x000fe200000000ff */
[----:B------:R-:W-:Y:S02]  /*40dd0*/  F2FP.PACK_AB R8, R21, R20 ;  /* 0x000000141508723e */ /* 0x000fe400000000ff */
[----:B------:R-:W-:Y:S01]  /*40de0*/  F2FP.PACK_AB R2, R0, R2 ;  /* 0x000000020002723e */ /* 0x000fe200000000ff */
[----:B------:R-:W-:Y:S01]  /*40df0*/  F2FP.PACK_AB R0, R5, R4 ;  /* 0x000000040500723e */ /* 0x000fe200000000ff */
[----:B--2---:R-:W-:-:S05]  /*40e00*/  F2FP.PACK_AB R28, R28, R29 ;  /* 0x0000001d1c1c723e */ /* 0x004fca00000000ff */
[----:B------:R-:W-:Y:S01]  /*40e10*/  STL [R1+0x744], R28 ;  /* 0x0007441c01007387 */ /* 0x000fe20000100800 */
[----:B------:R-:W-:Y:S02]  /*40e20*/  STL [R1+0x740], R16 ;  /* 0x0007401001007387 */ /* 0x000fe40000100800 */
[----:B------:R0:W-:Y:S02]  /*40e30*/  STL [R1+0x73c], R3 ;  /* 0x00073c0301007387 */ /* 0x0001e40000100800 */
[----:B------:R-:W-:Y:S01]  /*40e40*/  STL [R1+0x738], R9 ;  /* 0x0007380901007387 */ /* 0x000fe20000100800 */
[----:B------:R-:W-:Y:S01]  /*40e50*/  STL [R1+0x734], R8 ;  /* 0x0007340801007387 */ /* 0x000fe20000100800 */
[----:B0-----:R-:W-:-:S05]  /*40e60*/  F2FP.PACK_AB R3, R23, R22 ;  /* 0x000000161703723e */ /* 0x001fca00000000ff */
[----:B------:R0:W-:Y:S01]  /*40e70*/  STL [R1+0x730], R3 ;  /* 0x0007300301007387 */ /* 0x0001e20000100800 */
[----:B------:R1:W-:Y:S02]  /*40e80*/  STL [R1+0x72c], R2 ;  /* 0x00072c0201007387 */ /* 0x0003e40000100800 */
[----:B------:R2:W-:Y:S01]  /*40e90*/  STL [R1+0x728], R0 ;  /* 0x0007280001007387 */ /* 0x0005e20000100800 */
[----:B0-----:R-:W-:Y:S02]  /*40ea0*/  F2FP.PACK_AB R3, R24, R25 ;  /* 0x000000191803723e */ /* 0x001fe400000000ff */
[----:B-1----:R-:W-:Y:S02]  /*40eb0*/  F2FP.PACK_AB R2, R26, R27 ;  /* 0x0000001b1a02723e */ /* 0x002fe400000000ff */
[----:B--2---:R-:W-:Y:S01]  /*40ec0*/  F2FP.PACK_AB R0, R6, R7 ;  /* 0x000000070600723e */ /* 0x004fe200000000ff */
[----:B------:R0:W-:Y:S02]  /*40ed0*/  STL [R1+0x724], R3 ;  /* 0x0007240301007387 */ /* 0x0001e40000100800 */
[----:B------:R-:W-:Y:S02]  /*40ee0*/  STL [R1+0x720], R2 ;  /* 0x0007200201007387 */ /* 0x000fe40000100800 */
[----:B------:R-:W-:Y:S01]  /*40ef0*/  STL [R1+0x65c], R0 ;  /* 0x00065c0001007387 */ /* 0x000fe20000100800 */
[----:B0-----:R-:W-:-:S05]  /*40f00*/  F2FP.PACK_AB R3, R10, R11 ;  /* 0x0000000b0a03723e */ /* 0x001fca00000000ff */
[----:B------:R0:W-:Y:S04]  /*40f10*/  STL [R1+0x658], R3 ;  /* 0x0006580301007387 */ /* 0x0001e80000100800 */
[----:B0-----:R-:W2:Y:S01]  /*40f20*/  LDL.LU R3, [R1+0x858] ;  /* 0x0008580001037983 */ /* 0x001ea20000300800 */
[----:B------:R-:W-:Y:S02]  /*40f30*/  F2FP.PACK_AB R2, R14, R15 ;  /* 0x0000000f0e02723e */ /* 0x000fe400000000ff */
[----:B------:R-:W-:-:S03]  /*40f40*/  F2FP.PACK_AB R0, R18, R19 ;  /* 0x000000131200723e */ /* 0x000fc600000000ff */
[----:B------:R-:W-:Y:S04]  /*40f50*/  STL [R1+0x654], R2 ;  /* 0x0006540201007387 */ /* 0x000fe80000100800 */
[----:B--2---:R0:W-:Y:S01]  /*40f60*/  STL [R1+0x1c58], R3 ;  /* 0x001c580301007387 */ /* 0x0041e20000100800 */
[----:B------:R-:W-:Y:S03]  /*40f70*/  STL [R1+0x650], R0 ;  /* 0x0006500001007387 */ /* 0x000fe60000100800 */
        /* <DEDUP_REMOVED lines=32> */
[----:B0-----:R-:W2:Y:S01]  /*41180*/  LDL.LU R3, [R1+0x668] ;  /* 0x0006680001037983 */ /* 0x001ea20000300800 */
[----:B------:R-:W3:Y:S03]  /*41190*/  LDL.LU R28, [R1+0x86c] ;  /* 0x00086c00011c7983 */ /* 0x000ee60000300800 */
        /* <DEDUP_REMOVED lines=35> */
[----:B0-----:R-:W2:Y:S01]  /*413d0*/  LDL.LU R28, [R1+0x66c] ;  /* 0x00066c00011c7983 */ /* 0x001ea20000300800 */
[----:B------:R-:W3:Y:S02]  /*413e0*/  LDL.LU R29, [R1+0x868] ;  /* 0x00086800011d7983 */ /* 0x000ee40000300800 */
[----:B------:R-:W4:Y:S02]  /*413f0*/  LDL.LU R16, [R1+0x87c] ;  /* 0x00087c0001107983 */ /* 0x000f240000300800 */
[----:B------:R-:W4:Y:S01]  /*41400*/  LDL.LU R17, [R1+0x878] ;  /* 0x0008780001117983 */ /* 0x000f220000300800 */
        /* <DEDUP_REMOVED lines=93> */
[----:B------:R-:W2:Y:S01]  /*419e0*/  LDL.LU R28, [R1+0x1c54] ;  /* 0x001c5400011c7983 */ /* 0x000ea20000300800 */
[----:B----4-:R-:W-:-:S02]  /*419f0*/  F2FP.PACK_AB R16, R16, R17 ;  /* 0x000000111010723e */ /* 0x010fc400000000ff */
        /* <DEDUP_REMOVED lines=788> */
[----:B------:R1:W-:Y:S02]  /*44b40*/  STL [R1+0x25c], R2 ;  /* 0x00025c0201007387 */ /* 0x0003e40000100800 */
[----:B------:R2:W-:Y:S01]  /*44b50*/  STL [R1+0x258], R0 ;  /* 0x0002580001007387 */ /* 0x0005e20000100800 */
[----:B0-----:R-:W-:-:S05]  /*44b60*/  F2FP.PACK_AB R3, R10, R11 ;  /* 0x0000000b0a03723e */ /* 0x001fca00000000ff */
[----:B------:R-:W-:Y:S01]  /*44b70*/  STL [R1+0x254], R3 ;  /* 0x0002540301007387 */ /* 0x000fe20000100800 */
[----:B------:R-:W3:Y:S01]  /*44b80*/  LDL.LU R22, [R1+0xed0] ;  /* 0x000ed00001167983 */ /* 0x000ee20000300800 */
[----:B-1----:R-:W-:Y:S02]  /*44b90*/  F2FP.PACK_AB R2, R14, R15 ;  /* 0x0000000f0e02723e */ /* 0x002fe400000000ff */
[----:B--2---:R-:W-:-:S03]  /*44ba0*/  F2FP.PACK_AB R0, R18, R19 ;  /* 0x000000131200723e */ /* 0x004fc600000000ff */
[----:B------:R-:W-:Y:S04]  /*44bb0*/  STL [R1+0x250], R2 ;  /* 0x0002500201007387 */ /* 0x000fe80000100800 */
[----:B---3--:R0:W-:Y:S01]  /*44bc0*/  STL [R1+0x19bc], R22 ;  /* 0x0019bc1601007387 */ /* 0x0081e20000100800 */
        /* <DEDUP_REMOVED lines=160> */
[----:B------:R0:W-:Y:S01]  /*455d0*/  STL [R1+0x1c8], R22 ;  /* 0x0001c81601007387 */ /* 0x0001e20000100800 */
[----:B----4-:R-:W-:Y:S02]  /*455e0*/  F2FP.PACK_AB R3, R21, R3 ;  /* 0x000000031503723e */ /* 0x010fe400000000ff */
[----:B---3--:R-:W-:Y:S02]  /*455f0*/  F2FP.PACK_AB R28, R28, R29 ;  /* 0x0000001d1c1c723e */ /* 0x008fe400000000ff */
[----:B------:R-:W-:Y:S01]  /*45600*/  F2FP.PACK_AB R16, R16, R17 ;  /* 0x000000111010723e */ /* 0x000fe200000000ff */
[----:B0-----:R-:W3:Y:S01]  /*45610*/  LDL.LU R22, [R1+0x19b4] ;  /* 0x0019b40001167983 */ /* 0x001ee20000300800 */
[----:B------:R-:W-:Y:S01]  /*45620*/  F2FP.PACK_AB R0, R0, R2 ;  /* 0x000000020000723e */ /* 0x000fe200000000ff */
[----:B------:R-:W-:Y:S01]  /*45630*/  F2FP.PACK_AB R2, R24, R25 ;  /* 0x000000191802723e */ /* 0x000fe200000000ff */
[----:B--2---:R-:W-:-:S02]  /*45640*/  F2FP.PACK_AB R20, R23, R20 ;  /* 0x000000141714723e */ /* 0x004fc400000000ff */
[----:B------:R-:W3:Y:S03]  /*45650*/  LDL.LU R23, [R1+0x19b0] ;  /* 0x0019b00001177983 */ /* 0x000ee60000300800 */
[----:B------:R0:W-:Y:S02]  /*45660*/  STL [R1+0x1c4], R20 ;  /* 0x0001c41401007387 */ /* 0x0001e40000100800 */
[----:B0-----:R-:W2:Y:S01]  /*45670*/  LDL.LU R20, [R1+0x19ac] ;  /* 0x0019ac0001147983 */ /* 0x001ea20000300800 */
[----:B------:R-:W2:Y:S02]  /*45680*/  LDL.LU R21, [R1+0x19a8] ;  /* 0x0019a80001157983 */ /* 0x000ea40000300800 */
[----:B------:R0:W-:Y:S02]  /*45690*/  STL [R1+0x1c0], R3 ;  /* 0x0001c00301007387 */ /* 0x0001e40000100800 */
[----:B------:R-:W-:Y:S01]  /*456a0*/  STL [R1+0x1bc], R28 ;  /* 0x0001bc1c01007387 */ /* 0x000fe20000100800 */
[----:B------:R-:W-:Y:S01]  /*456b0*/  STL [R1+0x1b8], R16 ;  /* 0x0001b81001007387 */ /* 0x000fe20000100800 */
[----:B0-----:R-:W-:Y:S01]  /*456c0*/  F2FP.PACK_AB R3, R8, R9 ;  /* 0x000000090803723e */ /* 0x001fe200000000ff */
[----:B------:R-:W-:-:S04]  /*456d0*/  F2FP.PACK_AB R8, R12, R13 ;  /* 0x0000000d0c08723e */ /* 0x000fc800000000ff */
[----:B------:R0:W-:Y:S01]  /*456e0*/  STL [R1+0x1b4], R3 ;  /* 0x0001b40301007387 */ /* 0x0001e20000100800 */
[----:B------:R-:W-:Y:S02]  /*456f0*/  STL [R1+0x1b0], R8 ;  /* 0x0001b00801007387 */ /* 0x000fe40000100800 */
[----:B------:R1:W-:Y:S01]  /*45700*/  STL [R1+0x1ac], R0 ;  /* 0x0001ac0001007387 */ /* 0x0003e20000100800 */
[----:B0-----:R-:W-:Y:S02]  /*45710*/  F2FP.PACK_AB R3, R5, R4 ;  /* 0x000000040503723e */ /* 0x001fe400000000ff */
[----:B-1----:R-:W-:-:S03]  /*45720*/  F2FP.PACK_AB R0, R26, R27 ;  /* 0x0000001b1a00723e */ /* 0x002fc600000000ff */
[----:B------:R0:W-:Y:S01]  /*45730*/  STL [R1+0x1a8], R3 ;  /* 0x0001a80301007387 */ /* 0x0001e20000100800 */
[----:B------:R1:W-:Y:S02]  /*45740*/  STL [R1+0x1a4], R2 ;  /* 0x0001a40201007387 */ /* 0x0003e40000100800 */
[----:B------:R4:W-:Y:S01]  /*45750*/  STL [R1+0x1a0], R0 ;  /* 0x0001a00001007387 */ /* 0x0009e20000100800 */
[----:B0-----:R-:W-:Y:S02]  /*45760*/  F2FP.PACK_AB R3, R6, R7 ;  /* 0x000000070603723e */ /* 0x001fe400000000ff */
[----:B-1----:R-:W-:Y:S02]  /*45770*/  F2FP.PACK_AB R2, R10, R11 ;  /* 0x0000000b0a02723e */ /* 0x002fe400000000ff */
[----:B----4-:R-:W-:Y:S01]  /*45780*/  F2FP.PACK_AB R0, R14, R15 ;  /* 0x0000000f0e00723e */ /* 0x010fe200000000ff */
[----:B------:R0:W-:Y:S02]  /*45790*/  STL [R1+0x19c], R3 ;  /* 0x00019c0301007387 */ /* 0x0001e40000100800 */
[----:B------:R-:W-:Y:S02]  /*457a0*/  STL [R1+0x198], R2 ;  /* 0x0001980201007387 */ /* 0x000fe40000100800 */
[----:B------:R-:W-:Y:S01]  /*457b0*/  STL [R1+0x194], R0 ;  /* 0x0001940001007387 */ /* 0x000fe20000100800 */
[----:B0-----:R-:W-:-:S05]  /*457c0*/  F2FP.PACK_AB R3, R18, R19 ;  /* 0x000000131203723e */ /* 0x001fca00000000ff */
[----:B------:R0:W-:Y:S04]  /*457d0*/  STL [R1+0x190], R3 ;  /* 0x0001900301007387 */ /* 0x0001e80000100800 */
[----:B0-----:R-:W4:Y:S01]  /*457e0*/  LDL.LU R3, [R1+0x3f0] ;  /* 0x0003f00001037983 */ /* 0x001f220000300800 */
[----:B---3--:R-:W-:-:S05]  /*457f0*/  F2FP.PACK_AB R2, R23, R22 ;  /* 0x000000161702723e */ /* 0x008fca00000000ff */
[----:B------:R-:W-:Y:S01]  /*45800*/  STL [R1+0x18c], R2 ;  /* 0x00018c0201007387 */ /* 0x000fe20000100800 */
[----:B--2---:R-:W-:-:S03]  /*45810*/  F2FP.PACK_AB R0, R21, R20 ;  /* 0x000000141500723e */ /* 0x004fc600000000ff */
[----:B----4-:R0:W-:Y:S02]  /*45820*/  STL [R1+0x1928], R3 ;  /* 0x0019280301007387 */ /* 0x0101e40000100800 */
[----:B------:R-:W-:Y:S02]  /*45830*/  STL [R1+0x188], R0 ;  /* 0x0001880001007387 */ /* 0x000fe40000100800 */
        /* <DEDUP_REMOVED lines=160> */
[----:B------:R0:W-:Y:S01]  /*46240*/  STL [R1+0x144], R3 ;  /* 0x0001440301007387 */ /* 0x0001e20000100800 */
[----:B---3--:R-:W-:Y:S02]  /*46250*/  F2FP.PACK_AB R0, R0, R2 ;  /* 0x000000020000723e */ /* 0x008fe400000000ff */
[----:B0-----:R-:W-:Y:S01]  /*46260*/  F2FP.PACK_AB R3, R8, R9 ;  /* 0x000000090803723e */ /* 0x001fe200000000ff */
[----:B------:R-:W-:Y:S01]  /*46270*/  F2FP.PACK_AB R8, R12, R13 ;  /* 0x0000000d0c08723e */ /* 0x000fe200000000ff */
[----:B------:R-:W-:Y:S02]  /*46280*/  F2FP.PACK_AB R2, R24, R25 ;  /* 0x000000191802723e */ /* 0x000fe400000000ff */
[----:B--2---:R-:W-:-:S05]  /*46290*/  F2FP.PACK_AB R28, R28, R29 ;  /* 0x0000001d1c1c723e */ /* 0x004fca00000000ff */
[----:B------:R-:W-:Y:S01]  /*462a0*/  STL [R1+0x140], R28 ;  /* 0x0001401c01007387 */ /* 0x000fe20000100800 */
[----:B------:R-:W-:Y:S02]  /*462b0*/  STL [R1+0x13c], R16 ;  /* 0x00013c1001007387 */ /* 0x000fe40000100800 */
[----:B------:R0:W-:Y:S02]  /*462c0*/  STL [R1+0x138], R3 ;  /* 0x0001380301007387 */ /* 0x0001e40000100800 */
[----:B------:R-:W-:Y:S01]  /*462d0*/  STL [R1+0x134], R8 ;  /* 0x0001340801007387 */ /* 0x000fe20000100800 */
        /* <DEDUP_REMOVED lines=181> */
[----:B---3--:R-:W-:Y:S01]  /*46e30*/  F2FP.PACK_AB R0, R0, R2 ;  /* 0x000000020000723e */ /* 0x008fe200000000ff */
[----:B------:R-:W-:Y:S01]  /*46e40*/  F2FP.PACK_AB R2, R24, R25 ;  /* 0x000000191802723e */ /* 0x000fe200000000ff */
[----:B0-----:R-:W-:Y:S01]  /*46e50*/  F2FP.PACK_AB R3, R8, R9 ;  /* 0x000000090803723e */ /* 0x001fe200000000ff */
[----:B------:R-:W-:Y:S01]  /*46e60*/  F2FP.PACK_AB R8, R12, R13 ;  /* 0x0000000d0c08723e */ /* 0x000fe200000000ff */
        /* <DEDUP_REMOVED lines=17> */
[----:B0-----:R-:W-:-:S02]  /*46f80*/  F2FP.PACK_AB R3, R18, R19 ;  /* 0x000000131203723e */ /* 0x001fc400000000ff */
[----:B-1----:R-:W-:Y:S02]  /*46f90*/  F2FP.PACK_AB R2, R20, R21 ;  /* 0x000000151402723e */ /* 0x002fe400000000ff */
[----:B--2---:R-:W-:Y:S01]  /*46fa0*/  F2FP.PACK_AB R0, R22, R23 ;  /* 0x000000171600723e */ /* 0x004fe200000000ff */
[----:B------:R-:W-:Y:S01]  /*46fb0*/  STL [R1+0x98], R3 ;  /* 0x0000980301007387 */ /* 0x000fe20000100800 */
[----:B------:R-:W2:Y:S02]  /*46fc0*/  LDL.LU R18, [R1+0x5f4] ;  /* 0x0005f40001127983 */ /* 0x000ea40000300800 */
[----:B------:R-:W-:Y:S02]  /*46fd0*/  STL [R1+0x94], R2 ;  /* 0x0000940201007387 */ /* 0x000fe40000100800 */
[----:B------:R-:W2:Y:S01]  /*46fe0*/  LDL.LU R19, [R1+0x5f0] ;  /* 0x0005f00001137983 */ /* 0x000ea20000300800 */
[----:B------:R-:W-:Y:S01]  /*46ff0*/  STL [R1+0x90], R0 ;  /* 0x0000900001007387 */ /* 0x000fe20000100800 */
[----:B------:R-:W3:Y:S02]  /*47000*/  LDL.LU R20, [R1+0x604] ;  /* 0x0006040001147983 */ /* 0x000ee40000300800 */
[----:B------:R-:W3:Y:S02]  /*47010*/  LDL.LU R21, [R1+0x600] ;  /* 0x0006000001157983 */ /* 0x000ee40000300800 */
[----:B------:R-:W4:Y:S01]  /*47020*/  LDL.LU R22, [R1+0x610] ;  /* 0x0006100001167983 */ /* 0x000f220000300800 */
[----:B------:R-:W2:Y:S04]  /*47030*/  LDL.LU R23, [R1+0x620] ;  /* 0x0006200001177983 */ /* 0x000ea80000300800 */
[----:B--2---:R0:W-:Y:S04]  /*47040*/  STL [R1+0x189c], R23 ;  /* 0x00189c1701007387 */ /* 0x0041e80000100800 */
[----:B0-----:R-:W4:Y:S01]  /*47050*/  LDL.LU R23, [R1+0x614] ;  /* 0x0006140001177983 */ /* 0x001f220000300800 */
[----:B------:R-:W2:Y:S03]  /*47060*/  LDL.LU R13, [R1+0x710] ;  /* 0x00071000010d7983 */ /* 0x000ea60000300800 */
        /* <DEDUP_REMOVED lines=31> */
[----:B------:R-:W-:Y:S01]  /*47260*/  F2FP.PACK_AB R11, R18, R19 ;  /* 0x00000013120b723e */ /* 0x000fe200000000ff */
[----:B---3--:R-:W-:Y:S01]  /*47270*/  F2FP.PACK_AB R19, R20, R21 ;  /* 0x000000151413723e */ /* 0x008fe200000000ff */
[----:B----4-:R-:W-:Y:S01]  /*47280*/  F2FP.PACK_AB R22, R23, R22 ;  /* 0x000000161716723e */ /* 0x010fe200000000ff */
[----:B--2---:R0:W-:Y:S04]  /*47290*/  STL [R1+0x1894], R12 ;  /* 0x0018940c01007387 */ /* 0x0041e80000100800 */
[----:B0-----:R-:W2:Y:S01]  /*472a0*/  LDL.LU R12, [R1+0x6ec] ;  /* 0x0006ec00010c7983 */ /* 0x001ea20000300800 */
        /* <DEDUP_REMOVED lines=20> */
[----:B------:R0:W-:Y:S03]  /*473f0*/  STL [R1+0x8c], R11 ;  /* 0x00008c0b01007387 */ /* 0x0001e60000100800 */
[----:B0-----:R-:W2:Y:S01]  /*47400*/  LDL.LU R11, [R1+0xfbc] ;  /* 0x000fbc00010b7983 */ /* 0x001ea20000300800 */
[----:B------:R-:W2:Y:S02]  /*47410*/  LDL.LU R18, [R1+0xcc4] ;  /* 0x000cc40001127983 */ /* 0x000ea40000300800 */
[----:B------:R0:W-:Y:S02]  /*47420*/  STL [R1+0x88], R19 ;  /* 0x0000881301007387 */ /* 0x0001e40000100800 */
[----:B0-----:R-:W2:Y:S01]  /*47430*/  LDL.LU R19, [R1+0xcc0] ;  /* 0x000cc00001137983 */ /* 0x001ea20000300800 */
[----:B------:R-:W2:Y:S02]  /*47440*/  LDL.LU R20, [R1+0xcd4] ;  /* 0x000cd40001147983 */ /* 0x000ea40000300800 */
[----:B------:R-:W2:Y:S02]  /*47450*/  LDL.LU R21, [R1+0xcd0] ;  /* 0x000cd00001157983 */ /* 0x000ea40000300800 */
[----:B------:R-:W2:Y:S01]  /*47460*/  LDL.LU R23, [R1+0x189c] ;  /* 0x00189c0001177983 */ /* 0x000ea20000300800 */
[----:B------:R0:W-:Y:S04]  /*47470*/  STL [R1+0x84], R22 ;  /* 0x0000841601007387 */ /* 0x0001e80000100800 */
[----:B0-----:R-:W3:Y:S01]  /*47480*/  LDL.LU R22, [R1+0xce4] ;  /* 0x000ce40001167983 */ /* 0x001ee20000300800 */
[----:B--2---:R-:W-:-:S03]  /*47490*/  F2FP.PACK_AB R23, R13, R23 ;  /* 0x000000170d17723e */ /* 0x004fc600000000ff */
[----:B------:R-:W2:Y:S02]  /*474a0*/  LDL.LU R13, [R1+0x1898] ;  /* 0x00189800010d7983 */ /* 0x000ea40000300800 */
[----:B------:R0:W-:Y:S02]  /*474b0*/  STL [R1+0x80], R23 ;  /* 0x0000801701007387 */ /* 0x0001e40000100800 */
[----:B0-----:R-:W3:Y:S01]  /*474c0*/  LDL.LU R23, [R1+0xfb4] ;  /* 0x000fb40001177983 */ /* 0x001ee20000300800 */
[----:B--2---:R-:W-:-:S03]  /*474d0*/  F2FP.PACK_AB R13, R12, R13 ;  /* 0x0000000d0c0d723e */ /* 0x004fc600000000ff */
[----:B------:R-:W2:Y:S02]  /*474e0*/  LDL.LU R12, [R1+0x1894] ;  /* 0x00189400010c7983 */ /* 0x000ea40000300800 */
        /* <DEDUP_REMOVED lines=27> */
[----:B------:R-:W3:Y:S03]  /*476a0*/  LDL.LU R12, [R1+0x185c] ;  /* 0x00185c00010c7983 */ /* 0x000ee60000300800 */
[----:B------:R0:W-:Y:S02]  /*476b0*/  STL [R1+0x60], R13 ;  /* 0x0000600d01007387 */ /* 0x0001e40000100800 */
[----:B0-----:R-:W2:Y:S01]  /*476c0*/  LDL.LU R13, [R1+0x1858] ;  /* 0x00185800010d7983 */ /* 0x001ea20000300800 */
[----:B----4-:R-:W-:-:S02]  /*476d0*/  F2FP.PACK_AB R3, R8, R3 ;  /* 0x000000030803723e */ /* 0x010fc400000000ff */
[----:B---3--:R-:W-:Y:S02]  /*476e0*/  F2FP.PACK_AB R9, R12, R9 ;  /* 0x000000090c09723e */ /* 0x008fe400000000ff */
[----:B------:R-:W3:Y:S03]  /*476f0*/  LDL.LU R12, [R1+0x1854] ;  /* 0x00185400010c7983 */ /* 0x000ee60000300800 */
[----:B------:R0:W-:Y:S02]  /*47700*/  STL [R1+0x5c], R9 ;  /* 0x00005c0901007387 */ /* 0x0001e40000100800 */
[----:B0-----:R-:W4:Y:S01]  /*47710*/  LDL.LU R9, [R1+0x1850] ;  /* 0x0018500001097983 */ /* 0x001f220000300800 */
[----:B------:R-:W4:Y:S02]  /*47720*/  LDL.LU R8, [R1+0x184c] ;  /* 0x00184c0001087983 */ /* 0x000f240000300800 */
[----:B------:R0:W-:Y:S01]  /*47730*/  STL [R1+0x58], R3 ;  /* 0x0000580301007387 */ /* 0x0001e20000100800 */
[----:B------:R-:W-:-:S02]  /*47740*/  F2FP.PACK_AB R16, R16, R17 ;  /* 0x000000111010723e */ /* 0x000fc400000000ff */
[----:B------:R-:W-:Y:S01]  /*47750*/  F2FP.PACK_AB R0, R0, R2 ;  /* 0x000000020000723e */ /* 0x000fe200000000ff */
[----:B------:R-:W-:Y:S01]  /*47760*/  F2FP.PACK_AB R2, R24, R25 ;  /* 0x000000191802723e */ /* 0x000fe200000000ff */
[----:B0-----:R-:W-:Y:S02]  /*47770*/  F2FP.PACK_AB R3, R28, R29 ;  /* 0x0000001d1c03723e */ /* 0x001fe400000000ff */
[----:B------:R-:W-:-:S03]  /*47780*/  F2FP.PACK_AB R15, R6, R15 ;  /* 0x0000000f060f723e */ /* 0x000fc600000000ff */
[----:B------:R0:W-:Y:S01]  /*47790*/  STL [R1+0x54], R3 ;  /* 0x0000540301007387 */ /* 0x0001e20000100800 */
[----:B------:R-:W-:Y:S02]  /*477a0*/  STL [R1+0x50], R16 ;  /* 0x0000501001007387 */ /* 0x000fe40000100800 */
[----:B------:R1:W-:Y:S01]  /*477b0*/  STL [R1+0x4c], R0 ;  /* 0x00004c0001007387 */ /* 0x0003e20000100800 */
[----:B------:R-:W-:Y:S02]  /*477c0*/  F2FP.PACK_AB R14, R7, R14 ;  /* 0x0000000e070e723e */ /* 0x000fe400000000ff */
[----:B--2---:R-:W-:Y:S02]  /*477d0*/  F2FP.PACK_AB R13, R10, R13 ;  /* 0x0000000d0a0d723e */ /* 0x004fe400000000ff */
[----:B0-----:R-:W-:Y:S02]  /*477e0*/  F2FP.PACK_AB R3, R5, R4 ;  /* 0x000000040503723e */ /* 0x001fe400000000ff */
[----:B-1----:R-:W-:-:S03]  /*477f0*/  F2FP.PACK_AB R0, R26, R27 ;  /* 0x0000001b1a00723e */ /* 0x002fc600000000ff */
[----:B------:R-:W-:Y:S01]  /*47800*/  STL [R1+0x48], R3 ;  /* 0x0000480301007387 */ /* 0x000fe20000100800 */
[----:B------:R-:W-:Y:S02]  /*47810*/  STL [R1+0x44], R2 ;  /* 0x0000440201007387 */ /* 0x000fe40000100800 */
[----:B------:R-:W-:Y:S02]  /*47820*/  STL [R1+0x17a0], R15 ;  /* 0x0017a00f01007387 */ /* 0x000fe40000100800 */
[----:B------:R-:W-:Y:S01]  /*47830*/  STL [R1+0x40], R0 ;  /* 0x0000400001007387 */ /* 0x000fe20000100800 */
[----:B------:R-:W-:Y:S01]  /*47840*/  F2FP.PACK_AB R10, R20, R21 ;  /* 0x00000015140a723e */ /* 0x000fe200000000ff */
[----:B------:R-:W-:Y:S01]  /*47850*/  STL [R1+0x17a4], R14 ;  /* 0x0017a40e01007387 */ /* 0x000fe20000100800 */
[----:B------:R-:W-:Y:S01]  /*47860*/  STL [R1+0x17a8], R13 ;  /* 0x0017a80d01007387 */ /* 0x000fe20000100800 */
[----:B---3--:R-:W-:Y:S01]  /*47870*/  F2FP.PACK_AB R12, R11, R12 ;  /* 0x0000000c0b0c723e */ /* 0x008fe200000000ff */
[----:B------:R-:W-:-:S04]  /*47880*/  F2FP.PACK_AB R11, R18, R19 ;  /* 0x00000013120b723e */ /* 0x000fc800000000ff */
[----:B------:R-:W-:Y:S01]  /*47890*/  STL [R1+0x17ac], R12 ;  /* 0x0017ac0c01007387 */ /* 0x000fe20000100800 */
[----:B------:R-:W-:Y:S02]  /*478a0*/  STL [R1+0x17b0], R11 ;  /* 0x0017b00b01007387 */ /* 0x000fe40000100800 */
[----:B------:R-:W-:Y:S01]  /*478b0*/  STL [R1+0x17b4], R10 ;  /* 0x0017b40a01007387 */ /* 0x000fe20000100800 */
[----:B----4-:R-:W-:-:S05]  /*478c0*/  F2FP.PACK_AB R9, R22, R9 ;  /* 0x000000091609723e */ /* 0x010fca00000000ff */
[----:B------:R-:W-:Y:S01]  /*478d0*/  STL [R1+0x17b8], R9 ;  /* 0x0017b80901007387 */ /* 0x000fe20000100800 */
[----:B------:R-:W2:Y:S02]  /*478e0*/  LDL.LU R7, [R1+0xfc8] ;  /* 0x000fc80001077983 */ /* 0x000ea40000300800 */
[----:B------:R-:W3:Y:S02]  /*478f0*/  LDL.LU R6, [R1+0xfd8] ;  /* 0x000fd80001067983 */ /* 0x000ee40000300800 */
[----:B---3--:R0:W-:Y:S04]  /*47900*/  STL [R1+0x1848], R6 ;  /* 0x0018480601007387 */ /* 0x0081e80000100800 */
[----:B0-----:R-:W2:Y:S01]  /*47910*/  LDL.LU R6, [R1+0xfcc] ;  /* 0x000fcc0001067983 */ /* 0x001ea20000300800 */
[----:B------:R-:W3:Y:S03]  /*47920*/  LDL.LU R5, [R1+0xfe8] ;  /* 0x000fe80001057983 */ /* 0x000ee60000300800 */
[----:B---3--:R0:W-:Y:S04]  /*47930*/  STL [R1+0x1844], R5 ;  /* 0x0018440501007387 */ /* 0x0081e80000100800 */
[----:B0-----:R-:W3:Y:S01]  /*47940*/  LDL.LU R5, [R1+0xfdc] ;  /* 0x000fdc0001057983 */ /* 0x001ee20000300800 */
[----:B------:R-:W4:Y:S03]  /*47950*/  LDL.LU R4, [R1+0xff8] ;  /* 0x000ff80001047983 */ /* 0x000f260000300800 */
[----:B----4-:R0:W-:Y:S04]  /*47960*/  STL [R1+0x1840], R4 ;  /* 0x0018400401007387 */ /* 0x0101e80000100800 */
[----:B0-----:R-:W4:Y:S01]  /*47970*/  LDL.LU R4, [R1+0xfec] ;  /* 0x000fec0001047983 */ /* 0x001f220000300800 */
[----:B------:R-:W2:Y:S03]  /*47980*/  LDL.LU R19, [R1+0xfc0] ;  /* 0x000fc00001137983 */ /* 0x000ea60000300800 */
[----:B--2---:R0:W-:Y:S04]  /*47990*/  STL [R1+0x183c], R19 ;  /* 0x00183c1301007387 */ /* 0x0041e80000100800 */
[----:B0-----:R-:W2:Y:S01]  /*479a0*/  LDL.LU R19, [R1+0xffc] ;  /* 0x000ffc0001137983 */ /* 0x001ea20000300800 */
[----:B------:R-:W2:Y:S01]  /*479b0*/  LDL.LU R17, [R1+0xfd4] ;  /* 0x000fd40001117983 */ /* 0x000ea20000300800 */
[----:B------:R-:W-:-:S02]  /*479c0*/  F2FP.PACK_AB R8, R23, R8 ;  /* 0x000000081708723e */ /* 0x000fc400000000ff */
[----:B--2---:R0:W-:Y:S04]  /*479d0*/  STL [R1+0x1838], R17 ;  /* 0x0018381101007387 */ /* 0x0041e80000100800 */
[----:B0-----:R-:W2:Y:S01]  /*479e0*/  LDL.LU R17, [R1+0xfc4] ;  /* 0x000fc40001117983 */ /* 0x001ea20000300800 */
[----:B------:R-:W2:Y:S02]  /*479f0*/  LDL.LU R18, [R1+0xfd0] ;  /* 0x000fd00001127983 */ /* 0x000ea40000300800 */
[----:B------:R-:W2:Y:S02]  /*47a00*/  LDL.LU R16, [R1+0xfe4] ;  /* 0x000fe40001107983 */ /* 0x000ea40000300800 */
[----:B------:R-:W2:Y:S02]  /*47a10*/  LDL.LU R23, [R1+0x1008] ;  /* 0x0010080001177983 */ /* 0x000ea40000300800 */
[----:B--2---:R0:W-:Y:S04]  /*47a20*/  STL [R1+0x182c], R23 ;  /* 0x00182c1701007387 */ /* 0x0041e80000100800 */
[----:B0-----:R-:W2:Y:S01]  /*47a30*/  LDL.LU R23, [R1+0xff4] ;  /* 0x000ff40001177983 */ /* 0x001ea20000300800 */
[----:B------:R-:W2:Y:S03]  /*47a40*/  LDL.LU R22, [R1+0x1018] ;  /* 0x0010180001167983 */ /* 0x000ea60000300800 */
        /* <DEDUP_REMOVED lines=20> */
[----:B------:R0:W-:Y:S03]  /*47b90*/  STL [R1+0x17bc], R8 ;  /* 0x0017bc0801007387 */ /* 0x0001e60000100800 */
        /* <DEDUP_REMOVED lines=40> */
[----:B------:R-:W-:-:S03]  /*47e20*/  F2FP.PACK_AB R7, R6, R7 ;  /* 0x000000070607723e */ /* 0x000fc600000000ff */
[----:B--2---:R0:W-:Y:S04]  /*47e30*/  STL [R1+0x1808], R9 ;  /* 0x0018080901007387 */ /* 0x0041e80000100800 */
        /* <DEDUP_REMOVED lines=12> */
[----:B------:R-:W3:Y:S02]  /*47f00*/  LDL.LU R6, [R1+0x1848] ;  /* 0x0018480001067983 */ /* 0x000ee40000300800 */
[----:B---3--:R-:W-:-:S02]  /*47f10*/  F2FP.PACK_AB R6, R5, R6 ;  /* 0x000000060506723e */ /* 0x008fc400000000ff */
[----:B------:R-:W4:Y:S02]  /*47f20*/  LDL.LU R5, [R1+0x1844] ;  /* 0x0018440001057983 */ /* 0x000f240000300800 */
[----:B----4-:R-:W-:Y:S02]  /*47f30*/  F2FP.PACK_AB R5, R4, R5 ;  /* 0x000000050405723e */ /* 0x010fe400000000ff */
[----:B------:R-:W3:Y:S02]  /*47f40*/  LDL.LU R4, [R1+0x1840] ;  /* 0x0018400001047983 */ /* 0x000ee40000300800 */
[----:B---3--:R-:W-:Y:S02]  /*47f50*/  F2FP.PACK_AB R4, R19, R4 ;  /* 0x000000041304723e */ /* 0x008fe400000000ff */
[----:B------:R-:W3:Y:S02]  /*47f60*/  LDL.LU R19, [R1+0x183c] ;  /* 0x00183c0001137983 */ /* 0x000ee40000300800 */
[----:B---3--:R-:W-:-:S02]  /*47f70*/  F2FP.PACK_AB R19, R17, R19 ;  /* 0x000000131113723e */ /* 0x008fc400000000ff */
[----:B------:R-:W3:Y:S02]  /*47f80*/  LDL.LU R17, [R1+0x1838] ;  /* 0x0018380001117983 */ /* 0x000ee40000300800 */
[----:B---3--:R-:W-:Y:S02]  /*47f90*/  F2FP.PACK_AB R18, R17, R18 ;  /* 0x000000121112723e */ /* 0x008fe400000000ff */
        /* <DEDUP_REMOVED lines=20> */
[----:B------:R-:W2:Y:S02]  /*480e0*/  LDL.LU R8, [R1+0x180c] ;  /* 0x00180c0001087983 */ /* 0x000ea40000300800 */
        /* <DEDUP_REMOVED lines=14> */
[----:B------:R0:W-:Y:S02]  /*481d0*/  STL [R1], R8 ;  /* 0x0000000801007387 */ /* 0x0001e40000100800 */
        /* <DEDUP_REMOVED lines=23> */
[----:B------:R0:W-:Y:S01]  /*48350*/  STL [R1+0x28], R8 ;  /* 0x0000280801007387 */ /* 0x0001e20000100800 */
[----:B------:R-:W-:-:S02]  /*48360*/  F2FP.PACK_AB R12, R11, R12 ;  /* 0x0000000c0b0c723e */ /* 0x000fc400000000ff */
[----:B------:R-:W-:Y:S02]  /*48370*/  F2FP.PACK_AB R14, R13, R14 ;  /* 0x0000000e0d0e723e */ /* 0x000fe400000000ff */
[----:B------:R-:W-:Y:S01]  /*48380*/  F2FP.PACK_AB R29, R15, R29 ;  /* 0x0000001d0f1d723e */ /* 0x000fe200000000ff */
[----:B0-----:R0:W5:Y:S01]  /*48390*/  LDL.LU R8, [R1+0x17bc] ;  /* 0x0017bc0001087983 */ /* 0x0011620000300800 */
[----:B------:R-:W-:Y:S02]  /*483a0*/  F2FP.PACK_AB R3, R28, R3 ;  /* 0x000000031c03723e */ /* 0x000fe400000000ff */
[----:B------:R-:W-:Y:S02]  /*483b0*/  F2FP.PACK_AB R0, R0, R2 ;  /* 0x000000020000723e */ /* 0x000fe400000000ff */
[----:B--2---:R-:W-:Y:S02]  /*483c0*/  F2FP.PACK_AB R10, R9, R10 ;  /* 0x0000000a090a723e */ /* 0x004fe400000000ff */
[----:B------:R0:W5:Y:S03]  /*483d0*/  LDL.LU R9, [R1+0x17b8] ;  /* 0x0017b80001097983 */ /* 0x0001660000300800 */
[----:B------:R1:W-:Y:S02]  /*483e0*/  STL [R1+0x24], R10 ;  /* 0x0000240a01007387 */ /* 0x0003e40000100800 */
[----:B-1----:R0:W5:Y:S01]  /*483f0*/  LDL.LU R10, [R1+0x17b4] ;  /* 0x0017b400010a7983 */ /* 0x0021620000300800 */
[----:B------:R0:W5:Y:S02]  /*48400*/  LDL.LU R11, [R1+0x17b0] ;  /* 0x0017b000010b7983 */ /* 0x0001640000300800 */
        /* <DEDUP_REMOVED lines=11> */
[----:B------:R0:W-:Y:S02]  /*484c0*/  STL [R1+0x30], R0 ;  /* 0x0000300001007387 */ /* 0x0001e40000100800 */
.L_x_0:
[----:B------:R-:W2:Y:S04]  /*484d0*/  LDL.LU R2, [R1+0x8] ;  /* 0x0000080001027983 */ /* 0x000ea80000300800 */
[----:B0-----:R-:W3:Y:S04]  /*484e0*/  LDL.LU R0, [R1+0xc] ;  /* 0x00000c0001007983 */ /* 0x001ee80000300800 */
[----:B------:R-:W-:Y:S04]  /*484f0*/  STL [R1+0x1e58], R23 ;  /* 0x001e581701007387 */ /* 0x000fe80000100800 */
[----:B-----5:R-:W-:Y:S04]  /*48500*/  STL [R1+0x1e54], R28 ;  /* 0x001e541c01007387 */ /* 0x020fe80000100800 */
[----:B------:R-:W-:Y:S04]  /*48510*/  STL [R1+0x1e50], R29 ;  /* 0x001e501d01007387 */ /* 0x000fe80000100800 */
[----:B------:R-:W-:Y:S04]  /*48520*/  STL.64 [R1+0x1e48], R18 ;  /* 0x001e481201007387 */ /* 0x000fe80000100a00 */
[----:B------:R-:W-:Y:S04]  /*48530*/  STL.64 [R1+0x1e40], R16 ;  /* 0x001e401001007387 */ /* 0x000fe80000100a00 */
[----:B------:R-:W-:Y:S04]  /*48540*/  STL.64 [R1+0x1e38], R6 ;  /* 0x001e380601007387 */ /* 0x000fe80000100a00 */
[----:B------:R0:W-:Y:S04]  /*48550*/  STL.64 [R1+0x1e30], R4 ;  /* 0x001e300401007387 */ /* 0x0001e80000100a00 */
        /* <DEDUP_REMOVED lines=8> */
[----:B------:R-:W-:Y:S04]  /*485e0*/  STL.64 [R1+0x1e28], R10 ;  /* 0x001e280a01007387 */ /* 0x000fe80000100a00 */
[----:B------:R0:W-:Y:S04]  /*485f0*/  STL.64 [R1+0x1e20], R8 ;  /* 0x001e200801007387 */ /* 0x0001e80000100a00 */
[----:B0-----:R-:W4:Y:S04]  /*48600*/  LDL.LU R8, [R1+0x10] ;  /* 0x0000100001087983 */ /* 0x001f280000300800 */
[----:B------:R-:W4:Y:S04]  /*48610*/  LDL.LU R9, [R1+0x14] ;  /* 0x0000140001097983 */ /* 0x000f280000300800 */
[----:B------:R-:W4:Y:S04]  /*48620*/  LDL.LU R10, [R1+0x18] ;  /* 0x00001800010a7983 */ /* 0x000f280000300800 */
[----:B------:R-:W4:Y:S04]  /*48630*/  LDL.LU R11, [R1+0x1c] ;  /* 0x00001c00010b7983 */ /* 0x000f280000300800 */
[----:B------:R-:W-:Y:S04]  /*48640*/  STL.64 [R1+0x1e18], R14 ;  /* 0x001e180e01007387 */ /* 0x000fe80000100a00 */
[----:B------:R0:W-:Y:S04]  /*48650*/  STL.64 [R1+0x1e10], R12 ;  /* 0x001e100c01007387 */ /* 0x0001e80000100a00 */
[----:B0-----:R-:W4:Y:S04]  /*48660*/  LDL.LU R12, [R1] ;  /* 0x00000000010c7983 */ /* 0x001f280000300800 */
[----:B------:R-:W4:Y:S04]  /*48670*/  LDL.LU R13, [R1+0x4] ;  /* 0x00000400010d7983 */ /* 0x000f280000300800 */
[----:B------:R-:W0:Y:S02]  /*48680*/  S2R R29, SR_TID.X ;  /* 0x00000000001d7919 */ /* 0x000e240000002100 */
[----:B0-----:R-:W-:-:S02]  /*48690*/  IMAD.SHL.U32 R23, R29, 0x20, RZ ;  /* 0x000000201d177824 */ /* 0x001fc400078e00ff */
[----:B------:R-:W-:-:S03]  /*486a0*/  IMAD.SHL.U32 R28, R29, 0x4, RZ ;  /* 0x000000041d1c7824 */ /* 0x000fc600078e00ff */
[----:B------:R-:W-:Y:S01]  /*486b0*/  LOP3.LUT R23, R23, 0x60, RZ, 0xc0, !PT ;  /* 0x0000006017177812 */ /* 0x000fe200078ec0ff */
[----:B--2---:R-:W-:Y:S02]  /*486c0*/  IMAD.MOV.U32 R14, RZ, RZ, R2 ;  /* 0x000000ffff0e7224 */ /* 0x004fe400078e0002 */
[----:B------:R-:W-:Y:S02]  /*486d0*/  IMAD.SHL.U32 R2, R29, 0x400, RZ ;  /* 0x000004001d027824 */ /* 0x000fe400078e00ff */
[----:B---3--:R-:W-:Y:S01]  /*486e0*/  IMAD.MOV.U32 R15, RZ, RZ, R0 ;  /* 0x000000ffff0f7224 */ /* 0x008fe200078e0000 */
[----:B------:R-:W-:Y:S01]  /*486f0*/  IADD3 R0, R3, 0x1, RZ ;  /* 0x0000000103007810 */ /* 0x000fe20007ffe0ff */
[----:B------:R-:W-:Y:S01]  /*48700*/  IMAD.SHL.U32 R29, R29, 0x1000, RZ ;  /* 0x000010001d1d7824 */ /* 0x000fe200078e00ff */
[----:B------:R-:W-:Y:S01]  /*48710*/  LOP3.LUT R2, R2, 0x6000, RZ, 0xc0, !PT ;  /* 0x0000600002027812 */ /* 0x000fe200078ec0ff */
[----:B------:R-:W-:Y:S01]  /*48720*/  BAR.SYNC.DEFER_BLOCKING 0x0 ;  /* 0x0000000000007b1d */ /* 0x000fe20000010000 */
[----:B------:R-:W-:-:S02]  /*48730*/  ISETP.GE.AND P5, PT, R0, c[0x0][0x17c], PT ;  /* 0x00005f0000007a0c */ /* 0x000fc40003fa6270 */
[----:B------:R-:W-:Y:S02]  /*48740*/  IADD3 R0, R3, 0x2, RZ ;  /* 0x0000000203007810 */ /* 0x000fe40007ffe0ff */
[----:B------:R-:W-:Y:S02]  /*48750*/  LOP3.LUT R29, R29, 0x6000, RZ, 0xc0, !PT ;  /* 0x000060001d1d7812 */ /* 0x000fe400078ec0ff */
[----:B------:R-:W-:Y:S02]  /*48760*/  ISETP.GE.AND P4, PT, R0, c[0x0][0x17c], PT ;  /* 0x00005f0000007a0c */ /* 0x000fe40003f86270 */
[----:B------:R-:W0:Y:S02]  /*48770*/  S2R R0, SR_TID.X ;  /* 0x0000000000007919 */ /* 0x000e240000002100 */
[----:B0-----:R-:W-:-:S05]  /*48780*/  LOP3.LUT R0, R0, 0x60, RZ, 0xc0, !PT ;  /* 0x0000006000007812 */ /* 0x001fca00078ec0ff */
[----:B------:R-:W-:Y:S01]  /*48790*/  IMAD R0, R0, 0x40, R2 ;  /* 0x0000004000007824 */ /* 0x000fe200078e0202 */
[----:B------:R-:W-:Y:S02]  /*487a0*/  LOP3.LUT R2, R23, 0x70, R28, 0x78, !PT ;  /* 0x0000007017027812 */ /* 0x000fe400078e781c */
[C---:B------:R-:W-:Y:S02]  /*487b0*/  IADD3 R23, R3.reuse, 0x3, RZ ;  /* 0x0000000303177810 */ /* 0x040fe40007ffe0ff */
[----:B------:R-:W-:Y:S01]  /*487c0*/  IADD3 R28, R3, 0x4, RZ ;  /* 0x00000004031c7810 */ /* 0x000fe20007ffe0ff */
[----:B------:R-:W-:Y:S01]  /*487d0*/  IMAD.IADD R2, R0, 0x1, R2 ;  /* 0x0000000100027824 */ /* 0x000fe200078e0202 */
[----:B------:R-:W-:Y:S01]  /*487e0*/  ISETP.GE.AND P0, PT, R23, c[0x0][0x17c], PT ;  /* 0x00005f0017007a0c */ /* 0x000fe20003f06270 */
[----:B------:R-:W0:Y:S01]  /*487f0*/  S2R R0, SR_TID.X ;  /* 0x0000000000007919 */ /* 0x000e220000002100 */
[----:B------:R-:W-:-:S03]  /*48800*/  ISETP.GE.AND P6, PT, R28, c[0x0][0x17c], PT ;  /* 0x00005f001c007a0c */ /* 0x000fc60003fc6270 */
[----:B------:R-:W2:Y:S04]  /*48810*/  LDL.LU R23, [R1+0x1e58] ;  /* 0x001e580001177983 */ /* 0x000ea80000300800 */
[----:B------:R-:W3:Y:S04]  /*48820*/  LDL.LU R28, [R1+0x1e54] ;  /* 0x001e5400011c7983 */ /* 0x000ee80000300800 */
[----:B----4-:R-:W-:Y:S04]  /*48830*/  STS.128 [R2+0x80], R4 ;  /* 0x0000800402007388 */ /* 0x010fe80000000c00 */
[----:B------:R4:W-:Y:S01]  /*48840*/  STS.128 [R2], R16 ;  /* 0x0000001002007388 */ /* 0x0009e20000000c00 */
[----:B0-----:R-:W-:-:S05]  /*48850*/  LOP3.LUT R0, R0, 0x7f, RZ, 0xc0, !PT ;  /* 0x0000007f00007812 */ /* 0x001fca00078ec0ff */
[----:B------:R-:W-:Y:S02]  /*48860*/  IMAD R0, R0, 0x10, R29 ;  /* 0x0000001000007824 */ /* 0x000fe400078e021d */
[----:B------:R-:W3:Y:S04]  /*48870*/  LDL.LU R29, [R1+0x1e50] ;  /* 0x001e5000011d7983 */ /* 0x000ee80000300800 */
[----:B----4-:R-:W4:Y:S04]  /*48880*/  LDL.LU.64 R18, [R1+0x1e48] ;  /* 0x001e480001127983 */ /* 0x010f280000300a00 */
[----:B------:R-:W4:Y:S04]  /*48890*/  LDL.LU.64 R16, [R1+0x1e40] ;  /* 0x001e400001107983 */ /* 0x000f280000300a00 */
[----:B------:R-:W3:Y:S04]  /*488a0*/  LDL.LU.64 R6, [R1+0x1e38] ;  /* 0x001e380001067983 */ /* 0x000ee80000300a00 */
[----:B------:R-:W3:Y:S04]  /*488b0*/  LDL.LU.64 R4, [R1+0x1e30] ;  /* 0x001e300001047983 */ /* 0x000ee80000300a00 */
[----:B------:R0:W-:Y:S04]  /*488c0*/  STS.128 [R2+0x100], R8 ;  /* 0x0001000802007388 */ /* 0x0001e80000000c00 */
[----:B0-----:R-:W3:Y:S04]  /*488d0*/  LDL.LU.64 R10, [R1+0x1e28] ;  /* 0x001e2800010a7983 */ /* 0x001ee80000300a00 */
[----:B------:R-:W3:Y:S04]  /*488e0*/  LDL.LU.64 R8, [R1+0x1e20] ;  /* 0x001e200001087983 */ /* 0x000ee80000300a00 */
[----:B------:R0:W-:Y:S04]  /*488f0*/  STS.128 [R2+0x180], R12 ;  /* 0x0001800c02007388 */ /* 0x0001e80000000c00 */
[----:B0-----:R-:W3:Y:S04]  /*48900*/  LDL.LU.64 R14, [R1+0x1e18] ;  /* 0x001e1800010e7983 */ /* 0x001ee80000300a00 */
[----:B------:R-:W3:Y:S04]  /*48910*/  LDL.LU.64 R12, [R1+0x1e10] ;  /* 0x001e1000010c7983 */ /* 0x000ee80000300a00 */
[----:B------:R0:W-:Y:S04]  /*48920*/  STS.128 [R2+0x200], R24 ;  /* 0x0002001802007388 */ /* 0x0001e80000000c00 */
[----:B------:R1:W-:Y:S04]  /*48930*/  STL [R1+0x17fc], R25 ;  /* 0x0017fc1901007387 */ /* 0x0003e80000100800 */
[----:B0-----:R-:W3:Y:S04]  /*48940*/  LDL.LU R24, [R1+0x90] ;  /* 0x0000900001187983 */ /* 0x001ee80000300800 */
[----:B-1----:R-:W3:Y:S04]  /*48950*/  LDL.LU R25, [R1+0x94] ;  /* 0x0000940001197983 */ /* 0x002ee80000300800 */
[----:B------:R-:W3:Y:S04]  /*48960*/  LDL.LU R26, [R1+0x98] ;  /* 0x00009800011a7983 */ /* 0x000ee80000300800 */
[----:B------:R-:W3:Y:S04]  /*48970*/  LDL.LU R27, [R1+0x9c] ;  /* 0x00009c00011b7983 */ /* 0x000ee80000300800 */
[----:B------:R-:W-:Y:S04]  /*48980*/  STL.64 [R1+0x1d38], R20 ;  /* 0x001d381401007387 */ /* 0x000fe80000100a00 */
[----:B--2---:R0:W-:Y:S04]  /*48990*/  STS.128 [R2+0x280], R20 ;  /* 0x0002801402007388 */ /* 0x0041e80000000c00 */
[----:B0-----:R-:W2:Y:S04]  /*489a0*/  LDL.LU R20, [R1+0x80] ;  /* 0x0000800001147983 */ /* 0x001ea80000300800 */
[----:B------:R-:W2:Y:S04]  /*489b0*/  LDL.LU R21, [R1+0x84] ;  /* 0x0000840001157983 */ /* 0x000ea80000300800 */
[----:B------:R-:W2:Y:S04]  /*489c0*/  LDL.LU R22, [R1+0x88] ;  /* 0x0000880001167983 */ /* 0x000ea80000300800 */
[----:B------:R-:W2:Y:S04]  /*489d0*/  LDL.LU R23, [R1+0x8c] ;  /* 0x00008c0001177983 */ /* 0x000ea80000300800 */
[----:B----4-:R0:W-:Y:S04]  /*489e0*/  STS.128 [R2+0x300], R16 ;  /* 0x0003001002007388 */ /* 0x0101e80000000c00 */
[----:B---3--:R1:W-:Y:S04]  /*489f0*/  STS.128 [R2+0x380], R4 ;  /* 0x0003800402007388 */ /* 0x0083e80000000c00 */
[----:B0-----:R-:W3:Y:S04]  /*48a00*/  LDL.LU R16, [R1+0x70] ;  /* 0x0000700001107983 */ /* 0x001ee80000300800 */
[----:B------:R-:W3:Y:S04]  /*48a10*/  LDL.LU R17, [R1+0x74] ;  /* 0x0000740001117983 */ /* 0x000ee80000300800 */
[----:B------:R-:W3:Y:S04]  /*48a20*/  LDL.LU R18, [R1+0x78] ;  /* 0x0000780001127983 */ /* 0x000ee80000300800 */
[----:B------:R-:W3:Y:S04]  /*48a30*/  LDL.LU R19, [R1+0x7c] ;  /* 0x00007c0001137983 */ /* 0x000ee80000300800 */
[----:B-1----:R-:W4:Y:S04]  /*48a40*/  LDL.LU R4, [R1+0x60] ;  /* 0x0000600001047983 */ /* 0x002f280000300800 */
[----:B------:R-:W4:Y:S04]  /*48a50*/  LDL.LU R5, [R1+0x64] ;  /* 0x0000640001057983 */ /* 0x000f280000300800 */
[----:B------:R-:W4:Y:S04]  /*48a60*/  LDL.LU R6, [R1+0x68] ;  /* 0x0000680001067983 */ /* 0x000f280000300800 */
[----:B------:R-:W4:Y:S04]  /*48a70*/  LDL.LU R7, [R1+0x6c] ;  /* 0x00006c0001077983 */ /* 0x000f280000300800 */
[----:B------:R0:W-:Y:S04]  /*48a80*/  STS.128 [R2+0x400], R8 ;  /* 0x0004000802007388 */ /* 0x0001e80000000c00 */
[----:B------:R1:W-:Y:S04]  /*48a90*/  STS.128 [R2+0x480], R12 ;  /* 0x0004800c02007388 */ /* 0x0003e80000000c00 */
[----:B0-----:R-:W4:Y:S04]  /*48aa0*/  LDL.LU R8, [R1+0x50] ;  /* 0x0000500001087983 */ /* 0x001f280000300800 */
[----:B------:R-:W4:Y:S04]  /*48ab0*/  LDL.LU R9, [R1+0x54] ;  /* 0x0000540001097983 */ /* 0x000f280000300800 */
[----:B------:R-:W4:Y:S04]  /*48ac0*/  LDL.LU R10, [R1+0x58] ;  /* 0x00005800010a7983 */ /* 0x000f280000300800 */
[----:B------:R-:W4:Y:S04]  /*48ad0*/  LDL.LU R11, [R1+0x5c] ;  /* 0x00005c00010b7983 */ /* 0x000f280000300800 */
[----:B-1----:R-:W4:Y:S04]  /*48ae0*/  LDL.LU R12, [R1+0x40] ;  /* 0x00004000010c7983 */ /* 0x002f280000300800 */
[----:B------:R-:W4:Y:S04]  /*48af0*/  LDL.LU R13, [R1+0x44] ;  /* 0x00004400010d7983 */ /* 0x000f280000300800 */
[----:B------:R-:W4:Y:S04]  /*48b00*/  LDL.LU R14, [R1+0x48] ;  /* 0x00004800010e7983 */ /* 0x000f280000300800 */
[----:B------:R-:W4:Y:S04]  /*48b10*/  LDL.LU R15, [R1+0x4c] ;  /* 0x00004c00010f7983 */ /* 0x000f280000300800 */
[----:B------:R-:W-:Y:S04]  /*48b20*/  STS.128 [R2+0x780], R24 ;  /* 0x0007801802007388 */ /* 0x000fe80000000c00 */
[----:B--2---:R-:W-:Y:S04]  /*48b30*/  STS.128 [R2+0x700], R20 ;  /* 0x0007001402007388 */ /* 0x004fe80000000c00 */
[----:B---3--:R-:W-:Y:S04]  /*48b40*/  STS.128 [R2+0x680], R16 ;  /* 0x0006801002007388 */ /* 0x008fe80000000c00 */
[----:B----4-:R-:W-:Y:S04]  /*48b50*/  STS.128 [R2+0x600], R4 ;  /* 0x0006000402007388 */ /* 0x010fe80000000c00 */
[----:B------:R-:W-:Y:S04]  /*48b60*/  STS.128 [R2+0x580], R8 ;  /* 0x0005800802007388 */ /* 0x000fe80000000c00 */
[----:B------:R-:W-:Y:S04]  /*48b70*/  STS.128 [R2+0x500], R12 ;  /* 0x0005000c02007388 */ /* 0x000fe80000000c00 */
[----:B------:R-:W-:Y:S06]  /*48b80*/  BAR.SYNC.DEFER_BLOCKING 0x0 ;  /* 0x0000000000007b1d */ /* 0x000fec0000010000 */
[----:B------:R-:W0:Y:S04]  /*48b90*/  LDS.128 R4, [R0] ;  /* 0x0000000000047984 */ /* 0x000e280000000c00 */
[----:B------:R-:W1:Y:S04]  /*48ba0*/  LDS.128 R16, [R0+0x800] ;  /* 0x0008000000107984 */ /* 0x000e680000000c00 */
[----:B------:R-:W2:Y:S04]  /*48bb0*/  LDS.128 R8, [R0+0x1000] ;  /* 0x0010000000087984 */ /* 0x000ea80000000c00 */
[----:B0-----:R0:W-:Y:S04]  /*48bc0*/  STL.64 [R1+0x40], R4 ;  /* 0x0000400401007387 */ /* 0x0011e80000100a00 */
[----:B------:R3:W-:Y:S04]  /*48bd0*/  STL.64 [R1+0x48], R6 ;  /* 0x0000480601007387 */ /* 0x0007e80000100a00 */
[----:B0-----:R-:W4:Y:S04]  /*48be0*/  LDL.LU R4, [R1+0x180] ;  /* 0x0001800001047983 */ /* 0x001f280000300800 */
[----:B-1----:R-:W-:Y:S04]  /*48bf0*/  STL.64 [R1+0x200], R16 ;  /* 0x0002001001007387 */ /* 0x002fe80000100a00 */
[----:B------:R-:W-:Y:S04]  /*48c00*/  STL.64 [R1+0x208], R18 ;  /* 0x0002081201007387 */ /* 0x000fe80000100a00 */
[----:B--2---:R0:W-:Y:S04]  /*48c10*/  STL.64 [R1+0x2f0], R8 ;  /* 0x0002f00801007387 */ /* 0x0041e80000100a00 */
[----:B------:R1:W-:Y:S04]  /*48c20*/  STL.64 [R1+0x2f8], R10 ;  /* 0x0002f80a01007387 */ /* 0x0003e80000100a00 */
[----:B------:R-:W4:Y:S04]  /*48c30*/  LDL.LU R5, [R1+0x184] ;  /* 0x0001840001057983 */ /* 0x000f280000300800 */
[----:B---3--:R-:W2:Y:S04]  /*48c40*/  LDL.LU R6, [R1+0x188] ;  /* 0x0001880001067983 */ /* 0x008ea80000300800 */
[----:B------:R-:W2:Y:S04]  /*48c50*/  LDL.LU R7, [R1+0x18c] ;  /* 0x00018c0001077983 */ /* 0x000ea80000300800 */
[----:B--2---:R-:W-:Y:S04]  /*48c60*/  STL.64 [R1+0x1d48], R6 ;  /* 0x001d480601007387 */ /* 0x004fe80000100a00 */
[----:B----4-:R-:W-:Y:S04]  /*48c70*/  STL.64 [R1+0x1d40], R4 ;  /* 0x001d400401007387 */ /* 0x010fe80000100a00 */
[----:B0-----:R-:W2:Y:S04]  /*48c80*/  LDL.LU R8, [R1+0x170] ;  /* 0x0001700001087983 */ /* 0x001ea80000300800 */
[----:B------:R-:W2:Y:S04]  /*48c90*/  LDL.LU R9, [R1+0x174] ;  /* 0x0001740001097983 */ /* 0x000ea80000300800 */
[----:B-1----:R-:W3:Y:S04]  /*48ca0*/  LDL.LU R10, [R1+0x178] ;  /* 0x00017800010a7983 */ /* 0x002ee80000300800 */
[----:B------:R-:W3:Y:S04]  /*48cb0*/  LDL.LU R11, [R1+0x17c] ;  /* 0x00017c00010b7983 */ /* 0x000ee80000300800 */
[----:B---3--:R-:W-:Y:S04]  /*48cc0*/  STL.64 [R1+0x1d58], R10 ;  /* 0x001d580a01007387 */ /* 0x008fe80000100a00 */
[----:B--2---:R0:W-:Y:S04]  /*48cd0*/  STL.64 [R1+0x1d50], R8 ;  /* 0x001d500801007387 */ /* 0x0041e80000100a00 */
[----:B------:R-:W2:Y:S04]  /*48ce0*/  LDL.LU R20, [R1+0x160] ;  /* 0x0001600001147983 */ /* 0x000ea80000300800 */
[----:B------:R-:W2:Y:S04]  /*48cf0*/  LDL.LU R21, [R1+0x164] ;  /* 0x0001640001157983 */ /* 0x000ea80000300800 */
[----:B------:R-:W3:Y:S04]  /*48d00*/  LDL.LU R22, [R1+0x168] ;  /* 0x0001680001167983 */ /* 0x000ee80000300800 */
[----:B------:R-:W3:Y:S04]  /*48d10*/  LDL.LU R23, [R1+0x16c] ;  /* 0x00016c0001177983 */ /* 0x000ee80000300800 */
[----:B---3--:R-:W-:Y:S04]  /*48d20*/  STL.64 [R1+0x1d68], R22 ;  /* 0x001d681601007387 */ /* 0x008fe80000100a00 */
[----:B--2---:R1:W-:Y:S04]  /*48d30*/  STL.64 [R1+0x1d60], R20 ;  /* 0x001d601401007387 */ /* 0x0043e80000100a00 */
[----:B0-----:R-:W2:Y:S04]  /*48d40*/  LDL.LU R8, [R1+0x140] ;  /* 0x0001400001087983 */ /* 0x001ea80000300800 */
[----:B------:R-:W2:Y:S04]  /*48d50*/  LDL.LU R9, [R1+0x144] ;  /* 0x0001440001097983 */ /* 0x000ea80000300800 */
[----:B------:R-:W3:Y:S04]  /*48d60*/  LDL.LU R10, [R1+0x148] ;  /* 0x00014800010a7983 */ /* 0x000ee80000300800 */
[----:B------:R-:W3:Y:S04]  /*48d70*/  LDL.LU R11, [R1+0x14c] ;  /* 0x00014c00010b7983 */ /* 0x000ee80000300800 */
[----:B---3--:R-:W-:Y:S04]  /*48d80*/  STL.64 [R1+0x1d78], R10 ;  /* 0x001d780a01007387 */ /* 0x008fe80000100a00 */
[----:B--2---:R0:W-:Y:S04]  /*48d90*/  STL.64 [R1+0x1d70], R8 ;  /* 0x001d700801007387 */ /* 0x0041e80000100a00 */
[----:B-1----:R-:W2:Y:S04]  /*48da0*/  LDL.LU R20, [R1+0x130] ;  /* 0x0001300001147983 */ /* 0x002ea80000300800 */
[----:B------:R-:W2:Y:S04]  /*48db0*/  LDL.LU R21, [R1+0x134] ;  /* 0x0001340001157983 */ /* 0x000ea80000300800 */
[----:B------:R-:W3:Y:S04]  /*48dc0*/  LDL.LU R22, [R1+0x138] ;  /* 0x0001380001167983 */ /* 0x000ee80000300800 */
[----:B------:R-:W3:Y:S04]  /*48dd0*/  LDL.LU R23, [R1+0x13c] ;  /* 0x00013c0001177983 */ /* 0x000ee80000300800 */
[----:B---3--:R-:W-:Y:S04]  /*48de0*/  STL.64 [R1+0x1d88], R22 ;  /* 0x001d881601007387 */ /* 0x008fe80000100a00 */
[----:B--2---:R-:W-:Y:S04]  /*48df0*/  STL.64 [R1+0x1d80], R20 ;  /* 0x001d801401007387 */ /* 0x004fe80000100a00 */
[----:B0-----:R-:W2:Y:S04]  /*48e00*/  LDL.LU R8, [R1+0x120] ;  /* 0x0001200001087983 */ /* 0x001ea80000300800 */
        /* <DEDUP_REMOVED lines=44> */
[----:B------:R-:W3:Y:S01]  /*490d0*/  LDL.LU R11, [R1+0xac] ;  /* 0x0000ac00010b7983 */ /* 0x000ee20000300800 */
[----:B------:R-:W-:-:S02]  /*490e0*/  LOP3.LUT R27, R0, 0x20, RZ, 0x3c, !PT ;  /* 0x00000020001b7812 */ /* 0x000fc400078e3cff */
[----:B------:R-:W-:Y:S01]  /*490f0*/  LOP3.LUT R12, R0, 0x40, RZ, 0x3c, !PT ;  /* 0x00000040000c7812 */ /* 0x000fe200078e3cff */
[----:B---3--:R-:W-:Y:S04]  /*49100*/  STL.64 [R1+0x1e08], R10 ;  /* 0x001e080a01007387 */ /* 0x008fe80000100a00 */
[----:B--2---:R-:W-:Y:S04]  /*49110*/  STL.64 [R1+0x1e00], R8 ;  /* 0x001e000801007387 */ /* 0x004fe80000100a00 */
[----:B------:R-:W0:Y:S04]  /*49120*/  LDS.128 R8, [R0+0x1800] ;  /* 0x0018000000087984 */ /* 0x000e280000000c00 */
[----:B------:R-:W2:Y:S04]  /*49130*/  LDL.LU R20, [R1+0x110] ;  /* 0x0001100001147983 */ /* 0x000ea80000300800 */
[----:B------:R-:W2:Y:S04]  /*49140*/  LDL.LU R21, [R1+0x114] ;  /* 0x0001140001157983 */ /* 0x000ea80000300800 */
[----:B------:R-:W2:Y:S04]  /*49150*/  LDL.LU R22, [R1+0x118] ;  /* 0x0001180001167983 */ /* 0x000ea80000300800 */
[----:B------:R-:W2:Y:S04]  /*49160*/  LDL.LU R23, [R1+0x11c] ;  /* 0x00011c0001177983 */ /* 0x000ea80000300800 */
[----:B------:R-:W3:Y:S04]  /*49170*/  LDL.LU R4, [R1+0x150] ;  /* 0x0001500001047983 */ /* 0x000ee80000300800 */
[----:B------:R-:W3:Y:S04]  /*49180*/  LDL.LU R5, [R1+0x154] ;  /* 0x0001540001057983 */ /* 0x000ee80000300800 */
[----:B------:R-:W3:Y:S04]  /*49190*/  LDL.LU R6, [R1+0x158] ;  /* 0x0001580001067983 */ /* 0x000ee80000300800 */
[----:B------:R-:W3:Y:S04]  /*491a0*/  LDL.LU R7, [R1+0x15c] ;  /* 0x00015c0001077983 */ /* 0x000ee80000300800 */
[----:B------:R-:W4:Y:S04]  /*491b0*/  LDL.LU R16, [R1+0x190] ;  /* 0x0001900001107983 */ /* 0x000f280000300800 */
[----:B------:R-:W4:Y:S04]  /*491c0*/  LDL.LU R17, [R1+0x194] ;  /* 0x0001940001117983 */ /* 0x000f280000300800 */
[----:B------:R-:W4:Y:S04]  /*491d0*/  LDL.LU R18, [R1+0x198] ;  /* 0x0001980001127983 */ /* 0x000f280000300800 */
[----:B------:R-:W4:Y:S04]  /*491e0*/  LDL.LU R19, [R1+0x19c] ;  /* 0x00019c0001137983 */ /* 0x000f280000300800 */
[----:B0-----:R-:W-:Y:S04]  /*491f0*/  STL.64 [R1+0x3d0], R8 ;  /* 0x0003d00801007387 */ /* 0x001fe80000100a00 */
[----:B------:R-:W-:Y:S04]  /*49200*/  STL.64 [R1+0x3d8], R10 ;  /* 0x0003d80a01007387 */ /* 0x000fe80000100a00 */
[----:B------:R-:W0:Y:S04]  /*49210*/  LDS.128 R8, [R27] ;  /* 0x000000001b087984 */ /* 0x000e280000000c00 */
[----:B0-----:R-:W-:Y:S04]  /*49220*/  STL.64 [R1+0x70], R8 ;  /* 0x0000700801007387 */ /* 0x001fe80000100a00 */
[----:B------:R-:W-:Y:S04]  /*49230*/  STL.64 [R1+0x78], R10 ;  /* 0x0000780a01007387 */ /* 0x000fe80000100a00 */
[----:B------:R-:W0:Y:S04]  /*49240*/  LDS.128 R8, [R27+0x800] ;  /* 0x000800001b087984 */ /* 0x000e280000000c00 */
        /* <DEDUP_REMOVED lines=8> */
[----:B------:R-:W0:Y:S04]  /*492d0*/  LDS.128 R8, [R12] ;  /* 0x000000000c087984 */ /* 0x000e280000000c00 */
[----:B0-----:R-:W-:Y:S01]  /*492e0*/  STL [R1+0x84], R9 ;  /* 0x0000840901007387 */ /* 0x001fe20000100800 */
[----:B------:R-:W-:-:S03]  /*492f0*/  IMAD.MOV.U32 R24, RZ, RZ, R8 ;  /* 0x000000ffff187224 */ /* 0x000fc600078e0008 */
[----:B------:R-:W-:Y:S04]  /*49300*/  STL.64 [R1+0x88], R10 ;  /* 0x0000880a01007387 */ /* 0x000fe80000100a00 */
[----:B------:R-:W0:Y:S04]  /*49310*/  LDS.128 R8, [R12+0x800] ;  /* 0x000800000c087984 */ /* 0x000e280000000c00 */
[----:B0-----:R-:W-:Y:S04]  /*49320*/  STL.64 [R1+0x220], R8 ;  /* 0x0002200801007387 */ /* 0x001fe80000100a00 */
[----:B------:R-:W-:Y:S04]  /*49330*/  STL.64 [R1+0x228], R10 ;  /* 0x0002280a01007387 */ /* 0x000fe80000100a00 */
[----:B------:R-:W0:Y:S01]  /*49340*/  LDS.128 R8, [R12+0x1000] ;  /* 0x001000000c087984 */ /* 0x000e220000000c00 */
[----:B------:R-:W-:-:S03]  /*49350*/  LOP3.LUT R13, R0, 0x60, RZ, 0x3c, !PT ;  /* 0x00000060000d7812 */ /* 0x000fc600078e3cff */
[----:B0-----:R-:W-:Y:S04]  /*49360*/  STL.64 [R1+0x310], R8 ;  /* 0x0003100801007387 */ /* 0x001fe80000100a00 */
[----:B------:R-:W-:Y:S04]  /*49370*/  STL.64 [R1+0x318], R10 ;  /* 0x0003180a01007387 */ /* 0x000fe80000100a00 */
[----:B------:R-:W0:Y:S04]  /*49380*/  LDS.128 R8, [R12+0x1800] ;  /* 0x001800000c087984 */ /* 0x000e280000000c00 */
        /* <DEDUP_REMOVED lines=12> */
[----:B------:R-:W-:Y:S06]  /*49450*/  BAR.SYNC.DEFER_BLOCKING 0x0 ;  /* 0x0000000000007b1d */ /* 0x000fec0000010000 */
[----:B0-----:R-:W-:Y:S04]  /*49460*/  STL.64 [R1+0x400], R8 ;  /* 0x0004000801007387 */ /* 0x001fe80000100a00 */
[----:B------:R0:W-:Y:S04]  /*49470*/  STL.64 [R1+0x408], R10 ;  /* 0x0004080a01007387 */ /* 0x0001e80000100a00 */
[----:B0-----:R-:W2:Y:S04]  /*49480*/  LDL.LU.64 R10, [R1+0x1e08] ;  /* 0x001e0800010a7983 */ /* 0x001ea80000300a00 */
[----:B------:R-:W2:Y:S04]  /*49490*/  LDL.LU.64 R8, [R1+0x1e00] ;  /* 0x001e000001087983 */ /* 0x000ea80000300a00 */
[----:B--2---:R0:W-:Y:S04]  /*494a0*/  STS.128 [R2], R8 ;  /* 0x0000000802007388 */ /* 0x0041e80000000c00 */
[----:B0-----:R-:W2:Y:S04]  /*494b0*/  LDL.LU.64 R10, [R1+0x1df8] ;  /* 0x001df800010a7983 */ /* 0x001ea80000300a00 */
[----:B------:R-:W2:Y:S04]  /*494c0*/  LDL.LU.64 R8, [R1+0x1df0] ;  /* 0x001df00001087983 */ /* 0x000ea80000300a00 */
[----:B--2---:R0:W-:Y:S04]  /*494d0*/  STS.128 [R2+0x80], R8 ;  /* 0x0000800802007388 */ /* 0x0041e80000000c00 */
        /* <DEDUP_REMOVED lines=17> */
[----:B------:R0:W-:Y:S04]  /*495f0*/  STS.128 [R2+0x380], R20 ;  /* 0x0003801402007388 */ /* 0x0001e80000000c00 */
[----:B0-----:R-:W3:Y:S04]  /*49600*/  LDL.LU.64 R22, [R1+0x1d88] ;  /* 0x001d880001167983 */ /* 0x001ee80000300a00 */
[----:B------:R-:W3:Y:S04]  /*49610*/  LDL.LU.64 R20, [R1+0x1d80] ;  /* 0x001d800001147983 */ /* 0x000ee80000300a00 */
[----:B--2---:R0:W-:Y:S04]  /*49620*/  STS.128 [R2+0x400], R8 ;  /* 0x0004000802007388 */ /* 0x0041e80000000c00 */
[----:B0-----:R-:W2:Y:S04]  /*49630*/  LDL.LU.64 R10, [R1+0x1d78] ;  /* 0x001d7800010a7983 */ /* 0x001ea80000300a00 */
[----:B------:R-:W2:Y:S04]  /*49640*/  LDL.LU.64 R8, [R1+0x1d70] ;  /* 0x001d700001087983 */ /* 0x000ea80000300a00 */
[----:B---3--:R0:W-:Y:S04]  /*49650*/  STS.128 [R2+0x480], R20 ;  /* 0x0004801402007388 */ /* 0x0081e80000000c00 */
[----:B------:R-:W-:Y:S04]  /*49660*/  STS.128 [R2+0x580], R4 ;  /* 0x0005800402007388 */ /* 0x000fe80000000c00 */
[----:B0-----:R-:W3:Y:S04]  /*49670*/  LDL.LU.64 R22, [R1+0x1d68] ;  /* 0x001d680001167983 */ /* 0x001ee80000300a00 */
[----:B------:R-:W3:Y:S04]  /*49680*/  LDL.LU.64 R20, [R1+0x1d60] ;  /* 0x001d600001147983 */ /* 0x000ee80000300a00 */
[----:B--2---:R0:W-:Y:S04]  /*49690*/  STS.128 [R2+0x500], R8 ;  /* 0x0005000802007388 */ /* 0x0041e80000000c00 */
[----:B0-----:R-:W2:Y:S04]  /*496a0*/  LDL.LU.64 R10, [R1+0x1d58] ;  /* 0x001d5800010a7983 */ /* 0x001ea80000300a00 */
[----:B------:R-:W2:Y:S04]  /*496b0*/  LDL.LU.64 R8, [R1+0x1d50] ;  /* 0x001d500001087983 */ /* 0x000ea80000300a00 */
[----:B------:R-:W2:Y:S04]  /*496c0*/  LDL.LU.64 R6, [R1+0x1d48] ;  /* 0x001d480001067983 */ /* 0x000ea80000300a00 */
[----:B------:R-:W2:Y:S04]  /*496d0*/  LDL.LU.64 R4, [R1+0x1d40] ;  /* 0x001d400001047983 */ /* 0x000ea80000300a00 */
[----:B---3--:R0:W-:Y:S04]  /*496e0*/  STS.128 [R2+0x600], R20 ;  /* 0x0006001402007388 */ /* 0x0081e80000000c00 */
[----:B----4-:R-:W-:Y:S04]  /*496f0*/  STS.128 [R2+0x780], R16 ;  /* 0x0007801002007388 */ /* 0x010fe80000000c00 */
[----:B0-----:R-:W3:Y:S04]  /*49700*/  LDL.LU.64 R20, [R1+0x1d38] ;  /* 0x001d380001147983 */ /* 0x001ee80000300a00 */
[----:B--2---:R-:W-:Y:S04]  /*49710*/  STS.128 [R2+0x680], R8 ;  /* 0x0006800802007388 */ /* 0x004fe80000000c00 */
[----:B------:R-:W-:Y:S04]  /*49720*/  STS.128 [R2+0x700], R4 ;  /* 0x0007000402007388 */ /* 0x000fe80000000c00 */
[----:B------:R-:W-:Y:S06]  /*49730*/  BAR.SYNC.DEFER_BLOCKING 0x0 ;  /* 0x0000000000007b1d */ /* 0x000fec0000010000 */
[----:B------:R-:W0:Y:S04]  /*49740*/  LDS.128 R4, [R0] ;  /* 0x0000000000047984 */ /* 0x000e280000000c00 */
[----:B------:R-:W-:Y:S04]  /*49750*/  LDS.128 R16, [R0+0x1000] ;  /* 0x0010000000107984 */ /* 0x000fe80000000c00 */
[----:B------:R-:W-:Y:S04]  /*49760*/  LDS.128 R8, [R0+0x1800] ;  /* 0x0018000000087984 */ /* 0x000fe80000000c00 */
[----:B0-----:R-:W-:Y:S01]  /*49770*/  STL [R1+0x14], R5 ;  /* 0x0000140501007387 */ /* 0x001fe20000100800 */
[----:B------:R-:W-:-:S03]  /*49780*/  IMAD.MOV.U32 R22, RZ, RZ, R4 ;  /* 0x000000ffff167224 */ /* 0x000fc600078e0004 */
[----:B------:R-:W-:Y:S04]  /*49790*/  STL.64 [R1+0x18], R6 ;  /* 0x0000180601007387 */ /* 0x000fe80000100a00 */
[----:B------:R-:W0:Y:S04]  /*497a0*/  LDS.128 R4, [R0+0x800] ;  /* 0x0008000000047984 */ /* 0x000e280000000c00 */
[----:B0-----:R-:W-:Y:S04]  /*497b0*/  STL.64 [R1+0x60], R4 ;  /* 0x0000600401007387 */ /* 0x001fe80000100a00 */
[----:B------:R-:W-:Y:S04]  /*497c0*/  STL.64 [R1+0x68], R6 ;  /* 0x0000680601007387 */ /* 0x000fe80000100a00 */
[----:B------:R-:W0:Y:S04]  /*497d0*/  LDS.128 R4, [R27] ;  /* 0x000000001b047984 */ /* 0x000e280000000c00 */
[----:B------:R-:W-:Y:S04]  /*497e0*/  STL.64 [R1+0xc0], R16 ;  /* 0x0000c01001007387 */ /* 0x000fe80000100a00 */
[----:B------:R-:W-:Y:S04]  /*497f0*/  STL.64 [R1+0xc8], R18 ;  /* 0x0000c81201007387 */ /* 0x000fe80000100a00 */
[----:B------:R-:W1:Y:S04]  /*49800*/  LDS.128 R16, [R27+0x800] ;  /* 0x000800001b107984 */ /* 0x000e680000000c00 */
[----:B0-----:R-:W-:Y:S04]  /*49810*/  STL [R1+0x34], R5 ;  /* 0x0000340501007387 */ /* 0x001fe80000100800 */
[----:B------:R-:W-:Y:S04]  /*49820*/  STL.64 [R1+0x100], R8 ;  /* 0x0001000801007387 */ /* 0x000fe80000100a00 */
[----:B------:R-:W-:Y:S04]  /*49830*/  STL.64 [R1+0x108], R10 ;  /* 0x0001080a01007387 */ /* 0x000fe80000100a00 */
[----:B------:R-:W0:Y:S01]  /*49840*/  LDS.128 R8, [R27+0x1000] ;  /* 0x001000001b087984 */ /* 0x000e220000000c00 */
[----:B------:R-:W-:-:S03]  /*49850*/  IMAD.MOV.U32 R25, RZ, RZ, R4 ;  /* 0x000000ffff197224 */ /* 0x000fc600078e0004 */
[----:B------:R2:W-:Y:S04]  /*49860*/  STL.64 [R1+0x38], R6 ;  /* 0x0000380601007387 */ /* 0x0005e80000100a00 */
[----:B------:R-:W4:Y:S04]  /*49870*/  LDL.LU R4, [R1+0x2c0] ;  /* 0x0002c00001047983 */ /* 0x000f280000300800 */
[----:B-1----:R-:W-:Y:S04]  /*49880*/  STL.64 [R1+0xa0], R16 ;  /* 0x0000a01001007387 */ /* 0x002fe80000100a00 */
[----:B------:R-:W-:Y:S04]  /*49890*/  STL.64 [R1+0xa8], R18 ;  /* 0x0000a81201007387 */ /* 0x000fe80000100a00 */
[----:B0-----:R0:W-:Y:S04]  /*498a0*/  STL.64 [R1+0xe0], R8 ;  /* 0x0000e00801007387 */ /* 0x0011e80000100a00 */
[----:B------:R1:W-:Y:S04]  /*498b0*/  STL.64 [R1+0xe8], R10 ;  /* 0x0000e80a01007387 */ /* 0x0003e80000100a00 */
[----:B------:R-:W4:Y:S04]  /*498c0*/  LDL.LU R5, [R1+0x2c4] ;  /* 0x0002c40001057983 */ /* 0x000f280000300800 */
[----:B--2---:R-:W2:Y:S04]  /*498d0*/  LDL.LU R6, [R1+0x2c8] ;  /* 0x0002c80001067983 */ /* 0x004ea80000300800 */
[----:B------:R-:W2:Y:S04]  /*498e0*/  LDL.LU R7, [R1+0x2cc] ;  /* 0x0002cc0001077983 */ /* 0x000ea80000300800 */
[----:B--2---:R-:W-:Y:S04]  /*498f0*/  STL.64 [R1+0x1c60], R6 ;  /* 0x001c600601007387 */ /* 0x004fe80000100a00 */
[----:B----4-:R2:W-:Y:S04]  /*49900*/  STL.64 [R1+0x1c58], R4 ;  /* 0x001c580401007387 */ /* 0x0105e80000100a00 */
[----:B0-----:R-:W4:Y:S04]  /*49910*/  LDL.LU R8, [R1+0x2b0] ;  /* 0x0002b00001087983 */ /* 0x001f280000300800 */
[----:B------:R-:W4:Y:S04]  /*49920*/  LDL.LU R9, [R1+0x2b4] ;  /* 0x0002b40001097983 */ /* 0x000f280000300800 */
[----:B-1----:R-:W2:Y:S04]  /*49930*/  LDL.LU R10, [R1+0x2b8] ;  /* 0x0002b800010a7983 */ /* 0x002ea80000300800 */
[----:B------:R-:W2:Y:S04]  /*49940*/  LDL.LU R11, [R1+0x2bc] ;  /* 0x0002bc00010b7983 */ /* 0x000ea80000300800 */
[----:B--2---:R-:W-:Y:S04]  /*49950*/  STL.64 [R1+0x1c70], R10 ;  /* 0x001c700a01007387 */ /* 0x004fe80000100a00 */
[----:B----4-:R-:W-:Y:S04]  /*49960*/  STL.64 [R1+0x1c68], R8 ;  /* 0x001c680801007387 */ /* 0x010fe80000100a00 */
[----:B------:R-:W2:Y:S04]  /*49970*/  LDL.LU R4, [R1+0x2a0] ;  /* 0x0002a00001047983 */ /* 0x000ea80000300800 */
[----:B------:R-:W2:Y:S04]  /*49980*/  LDL.LU R5, [R1+0x2a4] ;  /* 0x0002a40001057983 */ /* 0x000ea80000300800 */
[----:B------:R-:W4:Y:S04]  /*49990*/  LDL.LU R6, [R1+0x2a8] ;  /* 0x0002a80001067983 */ /* 0x000f280000300800 */
[----:B------:R-:W4:Y:S04]  /*499a0*/  LDL.LU R7, [R1+0x2ac] ;  /* 0x0002ac0001077983 */ /* 0x000f280000300800 */
[----:B----4-:R-:W-:Y:S04]  /*499b0*/  STL.64 [R1+0x1c80], R6 ;  /* 0x001c800601007387 */ /* 0x010fe80000100a00 */
[----:B--2---:R0:W-:Y:S04]  /*499c0*/  STL.64 [R1+0x1c78], R4 ;  /* 0x001c780401007387 */ /* 0x0041e80000100a00 */
[----:B0-----:R-:W2:Y:S04]  /*499d0*/  LDL.LU R4, [R1+0x280] ;  /* 0x0002800001047983 */ /* 0x001ea80000300800 */
        /* <DEDUP_REMOVED lines=64> */
[----:B--2---:R-:W-:Y:S04]  /*49de0*/  STL.64 [R1+0x1d28], R4 ;  /* 0x001d280401007387 */ /* 0x004fe80000100a00 */
[----:B------:R-:W0:Y:S04]  /*49df0*/  LDS.128 R4, [R27+0x1800] ;  /* 0x001800001b047984 */ /* 0x000e280000000c00 */
[----:B------:R-:W2:Y:S04]  /*49e00*/  LDL.LU R8, [R1+0x290] ;  /* 0x0002900001087983 */ /* 0x000ea80000300800 */
[----:B------:R-:W2:Y:S04]  /*49e10*/  LDL.LU R9, [R1+0x294] ;  /* 0x0002940001097983 */ /* 0x000ea80000300800 */
[----:B------:R-:W2:Y:S04]  /*49e20*/  LDL.LU R10, [R1+0x298] ;  /* 0x00029800010a7983 */ /* 0x000ea80000300800 */
[----:B------:R-:W2:Y:S04]  /*49e30*/  LDL.LU R11, [R1+0x29c] ;  /* 0x00029c00010b7983 */ /* 0x000ea80000300800 */
[----:B------:R-:W4:Y:S04]  /*49e40*/  LDL.LU R16, [R1+0x2d0] ;  /* 0x0002d00001107983 */ /* 0x000f280000300800 */
[----:B------:R-:W4:Y:S04]  /*49e50*/  LDL.LU R17, [R1+0x2d4] ;  /* 0x0002d40001117983 */ /* 0x000f280000300800 */
[----:B------:R-:W4:Y:S04]  /*49e60*/  LDL.LU R18, [R1+0x2d8] ;  /* 0x0002d80001127983 */ /* 0x000f280000300800 */
[----:B------:R-:W4:Y:S04]  /*49e70*/  LDL.LU R19, [R1+0x2dc] ;  /* 0x0002dc0001137983 */ /* 0x000f280000300800 */
[----:B0-----:R-:W-:Y:S04]  /*49e80*/  STL.64 [R1+0x120], R4 ;  /* 0x0001200401007387 */ /* 0x001fe80000100a00 */
[----:B------:R-:W-:Y:S04]  /*49e90*/  STL.64 [R1+0x128], R6 ;  /* 0x0001280601007387 */ /* 0x000fe80000100a00 */
[----:B------:R-:W0:Y:S04]  /*49ea0*/  LDS.128 R4, [R12] ;  /* 0x000000000c047984 */ /* 0x000e280000000c00 */
[----:B0-----:R-:W-:Y:S01]  /*49eb0*/  STL [R1+0x24], R5 ;  /* 0x0000240501007387 */ /* 0x001fe20000100800 */
[----:B------:R-:W-:-:S03]  /*49ec0*/  IMAD.MOV.U32 R23, RZ, RZ, R4 ;  /* 0x000000ffff177224 */ /* 0x000fc600078e0004 */
[----:B------:R-:W-:Y:S04]  /*49ed0*/  STL.64 [R1+0x28], R6 ;  /* 0x0000280601007387 */ /* 0x000fe80000100a00 */
[----:B------:R-:W0:Y:S04]  /*49ee0*/  LDS.128 R4, [R12+0x800] ;  /* 0x000800000c047984 */ /* 0x000e280000000c00 */
[----:B------:R1:W-:Y:S04]  /*49ef0*/  STL.64 [R1+0x1808], R22 ;  /* 0x0018081601007387 */ /* 0x0003e80000100a00 */
[----:B---3--:R-:W-:Y:S04]  /*49f00*/  STL.64 [R1+0x1800], R20 ;  /* 0x0018001401007387 */ /* 0x008fe80000100a00 */
[----:B0-----:R-:W-:Y:S04]  /*49f10*/  STL.64 [R1+0x90], R4 ;  /* 0x0000900401007387 */ /* 0x001fe80000100a00 */
[----:B------:R-:W-:Y:S04]  /*49f20*/  STL.64 [R1+0x98], R6 ;  /* 0x0000980601007387 */ /* 0x000fe80000100a00 */
[----:B------:R-:W0:Y:S01]  /*49f30*/  LDS.128 R4, [R12+0x1000] ;  /* 0x001000000c047984 */ /* 0x000e220000000c00 */
[----:B-1----:R-:W-:-:S03]  /*49f40*/  LOP3.LUT R23, R0, 0x60, RZ, 0x3c, !PT ;  /* 0x0000006000177812 */ /* 0x002fc600078e3cff */
        /* <DEDUP_REMOVED lines=17> */
[----:B0-----:R-:W-:Y:S04]  /*4a060*/  STL.64 [R1], R4 ;  /* 0x0000000401007387 */ /* 0x001fe80000100a00 */
[----:B------:R0:W-:Y:S04]  /*4a070*/  STL.64 [R1+0x8], R6 ;  /* 0x0000080601007387 */ /* 0x0001e80000100a00 */
[----:B0-----:R-:W3:Y:S04]  /*4a080*/  LDL.LU.64 R6, [R1+0x1d30] ;  /* 0x001d300001067983 */ /* 0x001ee80000300a00 */
[----:B------:R-:W3:Y:S04]  /*4a090*/  LDL.LU.64 R4, [R1+0x1d28] ;  /* 0x001d280001047983 */ /* 0x000ee80000300a00 */
[----:B---3--:R0:W-:Y:S04]  /*4a0a0*/  STS.128 [R2], R4 ;  /* 0x0000000402007388 */ /* 0x0081e80000000c00 */
[----:B0-----:R-:W3:Y:S04]  /*4a0b0*/  LDL.LU.64 R6, [R1+0x1d20] ;  /* 0x001d200001067983 */ /* 0x001ee80000300a00 */
[----:B------:R-:W3:Y:S04]  /*4a0c0*/  LDL.LU.64 R4, [R1+0x1d18] ;  /* 0x001d180001047983 */ /* 0x000ee80000300a00 */
[----:B---3--:R0:W-:Y:S04]  /*4a0d0*/  STS.128 [R2+0x80], R4 ;  /* 0x0000800402007388 */ /* 0x0081e80000000c00 */
        /* <DEDUP_REMOVED lines=29> */
[----:B--2---:R0:W-:Y:S04]  /*4a2b0*/  STS.128 [R2+0x580], R8 ;  /* 0x0005800802007388 */ /* 0x0041e80000000c00 */
[----:B0-----:R-:W2:Y:S04]  /*4a2c0*/  LDL.LU.64 R10, [R1+0x1c70] ;  /* 0x001c7000010a7983 */ /* 0x001ea80000300a00 */
[----:B------:R-:W2:Y:S04]  /*4a2d0*/  LDL.LU.64 R8, [R1+0x1c68] ;  /* 0x001c680001087983 */ /* 0x000ea80000300a00 */
[----:B---3--:R0:W-:Y:S04]  /*4a2e0*/  STS.128 [R2+0x600], R4 ;  /* 0x0006000402007388 */ /* 0x0081e80000000c00 */
[----:B0-----:R-:W3:Y:S04]  /*4a2f0*/  LDL.LU.64 R6, [R1+0x1c60] ;  /* 0x001c600001067983 */ /* 0x001ee80000300a00 */
[----:B------:R-:W3:Y:S04]  /*4a300*/  LDL.LU.64 R4, [R1+0x1c58] ;  /* 0x001c580001047983 */ /* 0x000ee80000300a00 */
[----:B--2---:R-:W-:Y:S04]  /*4a310*/  STS.128 [R2+0x680], R8 ;  /* 0x0006800802007388 */ /* 0x004fe80000000c00 */
[----:B----4-:R-:W-:Y:S04]  /*4a320*/  STS.128 [R2+0x780], R16 ;  /* 0x0007801002007388 */ /* 0x010fe80000000c00 */
[----:B---3--:R0:W-:Y:S04]  /*4a330*/  STS.128 [R2+0x700], R4 ;  /* 0x0007000402007388 */ /* 0x0081e80000000c00 */
[----:B------:R-:W-:Y:S06]  /*4a340*/  BAR.SYNC.DEFER_BLOCKING 0x0 ;  /* 0x0000000000007b1d */ /* 0x000fec0000010000 */
[----:B0-----:R-:W2:Y:S04]  /*4a350*/  LDL.LU R4, [R1+0x450] ;  /* 0x0004500001047983 */ /* 0x001ea80000300800 */
[----:B------:R-:W0:Y:S04]  /*4a360*/  LDS.128 R16, [R0] ;  /* 0x0000000000107984 */ /* 0x000e280000000c00 */
[----:B------:R-:W1:Y:S04]  /*4a370*/  LDS.128 R8, [R0+0x800] ;  /* 0x0008000000087984 */ /* 0x000e680000000c00 */
[----:B0-----:R-:W-:Y:S04]  /*4a380*/  STL.64 [R1+0x180], R16 ;  /* 0x0001801001007387 */ /* 0x001fe80000100a00 */
[----:B------:R-:W-:Y:S04]  /*4a390*/  STL.64 [R1+0x188], R18 ;  /* 0x0001881201007387 */ /* 0x000fe80000100a00 */
[----:B-1----:R0:W-:Y:S04]  /*4a3a0*/  STL.64 [R1+0x240], R8 ;  /* 0x0002400801007387 */ /* 0x0021e80000100a00 */
[----:B------:R1:W-:Y:S04]  /*4a3b0*/  STL.64 [R1+0x248], R10 ;  /* 0x0002480a01007387 */ /* 0x0003e80000100a00 */
[----:B------:R-:W2:Y:S04]  /*4a3c0*/  LDL.LU R5, [R1+0x454] ;  /* 0x0004540001057983 */ /* 0x000ea80000300800 */
[----:B------:R-:W3:Y:S04]  /*4a3d0*/  LDL.LU R6, [R1+0x458] ;  /* 0x0004580001067983 */ /* 0x000ee80000300800 */
[----:B------:R-:W3:Y:S04]  /*4a3e0*/  LDL.LU R7, [R1+0x45c] ;  /* 0x00045c0001077983 */ /* 0x000ee80000300800 */
[----:B---3--:R-:W-:Y:S04]  /*4a3f0*/  STL.64 [R1+0x1b80], R6 ;  /* 0x001b800601007387 */ /* 0x008fe80000100a00 */
[----:B--2---:R2:W-:Y:S04]  /*4a400*/  STL.64 [R1+0x1b78], R4 ;  /* 0x001b780401007387 */ /* 0x0045e80000100a00 */
[----:B0-----:R-:W3:Y:S04]  /*4a410*/  LDL.LU R8, [R1+0x440] ;  /* 0x0004400001087983 */ /* 0x001ee80000300800 */
[----:B------:R-:W3:Y:S04]  /*4a420*/  LDL.LU R9, [R1+0x444] ;  /* 0x0004440001097983 */ /* 0x000ee80000300800 */
[----:B-1----:R-:W4:Y:S04]  /*4a430*/  LDL.LU R10, [R1+0x448] ;  /* 0x00044800010a7983 */ /* 0x002f280000300800 */
[----:B------:R-:W4:Y:S04]  /*4a440*/  LDL.LU R11, [R1+0x44c] ;  /* 0x00044c00010b7983 */ /* 0x000f280000300800 */
[----:B----4-:R-:W-:Y:S04]  /*4a450*/  STL.64 [R1+0x1b90], R10 ;  /* 0x001b900a01007387 */ /* 0x010fe80000100a00 */
[----:B---3--:R-:W-:Y:S04]  /*4a460*/  STL.64 [R1+0x1b88], R8 ;  /* 0x001b880801007387 */ /* 0x008fe80000100a00 */
[----:B--2---:R-:W2:Y:S04]  /*4a470*/  LDL.LU R4, [R1+0x430] ;  /* 0x0004300001047983 */ /* 0x004ea80000300800 */
        /* <DEDUP_REMOVED lines=122> */
[----:B0-----:R-:W4:Y:S04]  /*4ac20*/  LDL.LU.64 R6, [R1+0x1c50] ;  /* 0x001c500001067983 */ /* 0x001f280000300a00 */
[----:B------:R-:W4:Y:S04]  /*4ac30*/  LDL.LU.64 R4, [R1+0x1c48] ;  /* 0x001c480001047983 */ /* 0x000f280000300a00 */
[----:B----4-:R0:W-:Y:S04]  /*4ac40*/  STS.128 [R2], R4 ;  /* 0x0000000402007388 */ /* 0x0101e80000000c00 */
[----:B0-----:R-:W4:Y:S04]  /*4ac50*/  LDL.LU.64 R6, [R1+0x1c40] ;  /* 0x001c400001067983 */ /* 0x001f280000300a00 */
[----:B------:R-:W4:Y:S04]  /*4ac60*/  LDL.LU.64 R4, [R1+0x1c38] ;  /* 0x001c380001047983 */ /* 0x000f280000300a00 */
[----:B----4-:R0:W-:Y:S04]  /*4ac70*/  STS.128 [R2+0x80], R4 ;  /* 0x0000800402007388 */ /* 0x0101e80000000c00 */
        /* <DEDUP_REMOVED lines=29> */
[----:B--2---:R0:W-:Y:S04]  /*4ae50*/  STS.128 [R2+0x580], R8 ;  /* 0x0005800802007388 */ /* 0x0041e80000000c00 */
[----:B0-----:R-:W2:Y:S04]  /*4ae60*/  LDL.LU.64 R10, [R1+0x1b90] ;  /* 0x001b9000010a7983 */ /* 0x001ea80000300a00 */
[----:B------:R-:W2:Y:S04]  /*4ae70*/  LDL.LU.64 R8, [R1+0x1b88] ;  /* 0x001b880001087983 */ /* 0x000ea80000300a00 */
[----:B----4-:R0:W-:Y:S04]  /*4ae80*/  STS.128 [R2+0x600], R4 ;  /* 0x0006000402007388 */ /* 0x0101e80000000c00 */
[----:B0-----:R-:W4:Y:S04]  /*4ae90*/  LDL.LU.64 R6, [R1+0x1b80] ;  /* 0x001b800001067983 */ /* 0x001f280000300a00 */
[----:B------:R-:W4:Y:S04]  /*4aea0*/  LDL.LU.64 R4, [R1+0x1b78] ;  /* 0x001b780001047983 */ /* 0x000f280000300a00 */
[----:B--2---:R-:W-:Y:S04]  /*4aeb0*/  STS.128 [R2+0x680], R8 ;  /* 0x0006800802007388 */ /* 0x004fe80000000c00 */
[----:B---3--:R-:W-:Y:S04]  /*4aec0*/  STS.128 [R2+0x780], R16 ;  /* 0x0007801002007388 */ /* 0x008fe80000000c00 */
[----:B----4-:R0:W-:Y:S04]  /*4aed0*/  STS.128 [R2+0x700], R4 ;  /* 0x0007000402007388 */ /* 0x0101e80000000c00 */
        /* <DEDUP_REMOVED lines=371> */
[----:B----4-:R-:W-:Y:S04]  /*4c610*/  STS.128 [R2+0x700], R4 ;  /* 0x0007000402007388 */ /* 0x010fe80000000c00 */
[----:B------:R-:W-:Y:S06]  /*4c620*/  BAR.SYNC.DEFER_BLOCKING 0x0 ;  /* 0x0000000000007b1d */ /* 0x000fec0000010000 */
[----:B------:R-:W0:Y:S04]  /*4c630*/  LDS.128 R4, [R0] ;  /* 0x0000000000047984 */ /* 0x000e280000000c00 */
[----:B------:R-:W1:Y:S04]  /*4c640*/  LDS.128 R16, [R0+0x800] ;  /* 0x0008000000107984 */ /* 0x000e680000000c00 */
[----:B------:R-:W2:Y:S04]  /*4c650*/  LDS.128 R8, [R0+0x1000] ;  /* 0x0010000000087984 */ /* 0x000ea80000000c00 */
[----:B0-----:R-:W-:Y:S04]  /*4c660*/  STL.64 [R1+0x380], R4 ;  /* 0x0003800401007387 */ /* 0x001fe80000100a00 */
[----:B------:R-:W-:Y:S04]  /*4c670*/  STL.64 [R1+0x388], R6 ;  /* 0x0003880601007387 */ /* 0x000fe80000100a00 */
[----:B------:R-:W0:Y:S04]  /*4c680*/  LDS.128 R4, [R0+0x1800] ;  /* 0x0018000000047984 */ /* 0x000e280000000c00 */
[----:B-1----:R-:W-:Y:S04]  /*4c690*/  STL.64 [R1+0x410], R16 ;  /* 0x0004101001007387 */ /* 0x002fe80000100a00 */
[----:B------:R-:W-:Y:S04]  /*4c6a0*/  STL.64 [R1+0x418], R18 ;  /* 0x0004181201007387 */ /* 0x000fe80000100a00 */
[----:B------:R-:W1:Y:S04]  /*4c6b0*/  LDS.128 R16, [R27] ;  /* 0x000000001b107984 */ /* 0x000e680000000c00 */
[----:B--2---:R-:W-:Y:S04]  /*4c6c0*/  STL.64 [R1+0x4f0], R8 ;  /* 0x0004f00801007387 */ /* 0x004fe80000100a00 */
[----:B------:R-:W-:Y:S04]  /*4c6d0*/  STL.64 [R1+0x4f8], R10 ;  /* 0x0004f80a01007387 */ /* 0x000fe80000100a00 */
[----:B------:R-:W2:Y:S04]  /*4c6e0*/  LDS.128 R8, [R27+0x800] ;  /* 0x000800001b087984 */ /* 0x000ea80000000c00 */
[----:B0-----:R-:W-:Y:S04]  /*4c6f0*/  STL.64 [R1+0x470], R4 ;  /* 0x0004700401007387 */ /* 0x001fe80000100a00 */
[----:B------:R-:W-:Y:S04]  /*4c700*/  STL.64 [R1+0x478], R6 ;  /* 0x0004780601007387 */ /* 0x000fe80000100a00 */
[----:B------:R-:W0:Y:S04]  /*4c710*/  LDS.128 R4, [R27+0x1000] ;  /* 0x001000001b047984 */ /* 0x000e280000000c00 */
[----:B-1----:R1:W-:Y:S04]  /*4c720*/  STL.64 [R1+0x3a0], R16 ;  /* 0x0003a01001007387 */ /* 0x0023e80000100a00 */
[----:B------:R3:W-:Y:S04]  /*4c730*/  STL.64 [R1+0x3a8], R18 ;  /* 0x0003a81201007387 */ /* 0x0007e80000100a00 */
[----:B-1----:R-:W4:Y:S04]  /*4c740*/  LDL.LU R16, [R1+0x1140] ;  /* 0x0011400001107983 */ /* 0x002f280000300800 */
[----:B--2---:R-:W-:Y:S04]  /*4c750*/  STL.64 [R1+0x450], R8 ;  /* 0x0004500801007387 */ /* 0x004fe80000100a00 */
[----:B------:R-:W-:Y:S04]  /*4c760*/  STL.64 [R1+0x458], R10 ;  /* 0x0004580a01007387 */ /* 0x000fe80000100a00 */
[----:B------:R-:W-:Y:S04]  /*4c770*/  LDS.128 R8, [R12+0x1000] ;  /* 0x001000000c087984 */ /* 0x000fe80000000c00 */
[----:B0-----:R-:W-:Y:S04]  /*4c780*/  STL.64 [R1+0x430], R4 ;  /* 0x0004300401007387 */ /* 0x001fe80000100a00 */
[----:B------:R-:W-:Y:S04]  /*4c790*/  STL.64 [R1+0x438], R6 ;  /* 0x0004380601007387 */ /* 0x000fe80000100a00 */
[----:B------:R-:W4:Y:S04]  /*4c7a0*/  LDL.LU R17, [R1+0x1144] ;  /* 0x0011440001117983 */ /* 0x000f280000300800 */
[----:B---3--:R-:W2:Y:S04]  /*4c7b0*/  LDL.LU R18, [R1+0x1148] ;  /* 0x0011480001127983 */ /* 0x008ea80000300800 */
[----:B------:R-:W2:Y:S04]  /*4c7c0*/  LDL.LU R19, [R1+0x114c] ;  /* 0x00114c0001137983 */ /* 0x000ea80000300800 */
[----:B------:R-:W0:Y:S04]  /*4c7d0*/  LDS.128 R4, [R27+0x1800] ;  /* 0x001800001b047984 */ /* 0x000e280000000c00 */
[----:B--2---:R-:W-:Y:S04]  /*4c7e0*/  STL.64 [R1+0x18e8], R18 ;  /* 0x0018e81201007387 */ /* 0x004fe80000100a00 */
[----:B----4-:R-:W-:Y:S04]  /*4c7f0*/  STL.64 [R1+0x18e0], R16 ;  /* 0x0018e01001007387 */ /* 0x010fe80000100a00 */
[----:B------:R-:W-:Y:S04]  /*4c800*/  STL.64 [R1+0x18f8], R26 ;  /* 0x0018f81a01007387 */ /* 0x000fe80000100a00 */
[----:B------:R-:W-:Y:S04]  /*4c810*/  STL.64 [R1+0x18f0], R24 ;  /* 0x0018f01801007387 */ /* 0x000fe80000100a00 */
[----:B0-----:R-:W-:Y:S04]  /*4c820*/  STL.64 [R1+0x3b0], R4 ;  /* 0x0003b00401007387 */ /* 0x001fe80000100a00 */
[----:B------:R-:W-:Y:S04]  /*4c830*/  STL.64 [R1+0x3b8], R6 ;  /* 0x0003b80601007387 */ /* 0x000fe80000100a00 */
[----:B------:R-:W0:Y:S04]  /*4c840*/  LDS.128 R4, [R12] ;  /* 0x000000000c047984 */ /* 0x000e280000000c00 */
[----:B------:R-:W1:Y:S04]  /*4c850*/  LDS.128 R16, [R12+0x800] ;  /* 0x000800000c107984 */ /* 0x000e680000000c00 */
[----:B0-----:R-:W-:Y:S04]  /*4c860*/  STL.64 [R1+0x390], R4 ;  /* 0x0003900401007387 */ /* 0x001fe80000100a00 */
[----:B------:R-:W-:Y:S04]  /*4c870*/  STL.64 [R1+0x398], R6 ;  /* 0x0003980601007387 */ /* 0x000fe80000100a00 */
[----:B------:R-:W0:Y:S04]  /*4c880*/  LDS.128 R4, [R12+0x1800] ;  /* 0x001800000c047984 */ /* 0x000e280000000c00 */
[----:B-1----:R-:W-:Y:S04]  /*4c890*/  STL.64 [R1+0x370], R16 ;  /* 0x0003701001007387 */ /* 0x002fe80000100a00 */
[----:B------:R-:W-:Y:S04]  /*4c8a0*/  STL.64 [R1+0x378], R18 ;  /* 0x0003781201007387 */ /* 0x000fe80000100a00 */
[----:B------:R1:W-:Y:S04]  /*4c8b0*/  STL [R1+0x1900], R12 ;  /* 0x0019000c01007387 */ /* 0x0003e80000100800 */
[----:B------:R-:W-:Y:S04]  /*4c8c0*/  STL.64 [R1+0x360], R8 ;  /* 0x0003600801007387 */ /* 0x000fe80000100a00 */
[----:B------:R-:W-:Y:S04]  /*4c8d0*/  STL.64 [R1+0x368], R10 ;  /* 0x0003680a01007387 */ /* 0x000fe80000100a00 */
[----:B------:R-:W2:Y:S04]  /*4c8e0*/  LDL.LU R24, [R1+0x1100] ;  /* 0x0011000001187983 */ /* 0x000ea80000300800 */
[----:B------:R-:W3:Y:S04]  /*4c8f0*/  LDS.128 R8, [R23+0x800] ;  /* 0x0008000017087984 */ /* 0x000ee80000000c00 */
[----:B0-----:R-:W-:Y:S04]  /*4c900*/  STL.64 [R1+0x520], R4 ;  /* 0x0005200401007387 */ /* 0x001fe80000100a00 */
[----:B------:R-:W-:Y:S04]  /*4c910*/  STL.64 [R1+0x528], R6 ;  /* 0x0005280601007387 */ /* 0x000fe80000100a00 */
[----:B------:R-:W2:Y:S04]  /*4c920*/  LDL.LU R25, [R1+0x1104] ;  /* 0x0011040001197983 */ /* 0x000ea80000300800 */
[----:B------:R-:W4:Y:S04]  /*4c930*/  LDL.LU R26, [R1+0x1108] ;  /* 0x00110800011a7983 */ /* 0x000f280000300800 */
[----:B------:R-:W4:Y:S04]  /*4c940*/  LDL.LU R27, [R1+0x110c] ;  /* 0x00110c00011b7983 */ /* 0x000f280000300800 */
[----:B------:R-:W0:Y:S04]  /*4c950*/  LDS.128 R4, [R23] ;  /* 0x0000000017047984 */ /* 0x000e280000000c00 */
[----:B----4-:R-:W-:Y:S04]  /*4c960*/  STL.64 [R1+0x1910], R26 ;  /* 0x0019101a01007387 */ /* 0x010fe80000100a00 */
[----:B--2---:R2:W-:Y:S04]  /*4c970*/  STL.64 [R1+0x1908], R24 ;  /* 0x0019081801007387 */ /* 0x0045e80000100a00 */
[----:B-1----:R-:W4:Y:S04]  /*4c980*/  LDL.LU R12, [R1+0x10f0] ;  /* 0x0010f000010c7983 */ /* 0x002f280000300800 */
[----:B------:R-:W4:Y:S04]  /*4c990*/  LDL.LU R13, [R1+0x10f4] ;  /* 0x0010f400010d7983 */ /* 0x000f280000300800 */
[----:B------:R-:W2:Y:S04]  /*4c9a0*/  LDL.LU R14, [R1+0x10f8] ;  /* 0x0010f800010e7983 */ /* 0x000ea80000300800 */
        /* <DEDUP_REMOVED lines=9> */
[----:B-1----:R-:W2:Y:S04]  /*4ca40*/  LDL.LU R24, [R1+0x10c0] ;  /* 0x0010c00001187983 */ /* 0x002ea80000300800 */
        /* <DEDUP_REMOVED lines=46> */
[----:B--2---:R-:W-:Y:S04]  /*4cd30*/  STL.64 [R1+0x19a8], R24 ;  /* 0x0019a81801007387 */ /* 0x004fe80000100a00 */
        /* <DEDUP_REMOVED lines=8> */
[----:B---3--:R-:W-:Y:S04]  /*4cdc0*/  STL [R1+0x17f8], R11 ;  /* 0x0017f80b01007387 */ /* 0x008fe80000100800 */
[----:B0-----:R-:W-:Y:S04]  /*4cdd0*/  STL.64 [R1+0x350], R4 ;  /* 0x0003500401007387 */ /* 0x001fe80000100a00 */
[----:B------:R-:W-:Y:S04]  /*4cde0*/  STL.64 [R1+0x358], R6 ;  /* 0x0003580601007387 */ /* 0x000fe80000100a00 */
[----:B------:R-:W0:Y:S04]  /*4cdf0*/  LDS.128 R4, [R23+0x1000] ;  /* 0x0010000017047984 */ /* 0x000e280000000c00 */
[----:B------:R-:W1:Y:S04]  /*4ce00*/  LDS.128 R24, [R23+0x1800] ;  /* 0x0018000017187984 */ /* 0x000e680000000c00 */
[----:B------:R-:W-:Y:S04]  /*4ce10*/  STL [R1+0x1828], R10 ;  /* 0x0018280a01007387 */ /* 0x000fe80000100800 */
[----:B------:R3:W-:Y:S04]  /*4ce20*/  STL.64 [R1+0x1820], R8 ;  /* 0x0018200801007387 */ /* 0x0007e80000100a00 */
[----:B------:R-:W-:Y:S06]  /*4ce30*/  BAR.SYNC.DEFER_BLOCKING 0x0 ;  /* 0x0000000000007b1d */ /* 0x000fec0000010000 */
[----:B---3--:R-:W3:Y:S04]  /*4ce40*/  LDL.LU R8, [R1+0x1130] ;  /* 0x0011300001087983 */ /* 0x008ee80000300800 */
[----:B------:R-:W3:Y:S04]  /*4ce50*/  LDL.LU R9, [R1+0x1134] ;  /* 0x0011340001097983 */ /* 0x000ee80000300800 */
[----:B------:R-:W3:Y:S04]  /*4ce60*/  LDL.LU R10, [R1+0x1138] ;  /* 0x00113800010a7983 */ /* 0x000ee80000300800 */
[----:B------:R-:W3:Y:S04]  /*4ce70*/  LDL.LU R11, [R1+0x113c] ;  /* 0x00113c00010b7983 */ /* 0x000ee80000300800 */
[----:B0-----:R-:W-:Y:S04]  /*4ce80*/  STL.64 [R1+0x1818], R6 ;  /* 0x0018180601007387 */ /* 0x001fe80000100a00 */
[----:B------:R0:W-:Y:S04]  /*4ce90*/  STL.64 [R1+0x1810], R4 ;  /* 0x0018100401007387 */ /* 0x0001e80000100a00 */
[----:B0-----:R-:W2:Y:S04]  /*4cea0*/  LDL.LU R4, [R1+0x1120] ;  /* 0x0011200001047983 */ /* 0x001ea80000300800 */
[----:B------:R-:W2:Y:S04]  /*4ceb0*/  LDL.LU R5, [R1+0x1124] ;  /* 0x0011240001057983 */ /* 0x000ea80000300800 */
[----:B------:R-:W2:Y:S04]  /*4cec0*/  LDL.LU R6, [R1+0x1128] ;  /* 0x0011280001067983 */ /* 0x000ea80000300800 */
[----:B------:R-:W2:Y:S04]  /*4ced0*/  LDL.LU R7, [R1+0x112c] ;  /* 0x00112c0001077983 */ /* 0x000ea80000300800 */
[----:B-1----:R-:W-:Y:S04]  /*4cee0*/  STL.64 [R1+0x530], R24 ;  /* 0x0005301801007387 */ /* 0x002fe80000100a00 */
        /* <DEDUP_REMOVED lines=34> */
[----:B----4-:R-:W-:Y:S04]  /*4d110*/  STS.128 [R2+0x600], R16 ;  /* 0x0006001002007388 */ /* 0x010fe80000000c00 */
[----:B0-----:R-:W3:Y:S04]  /*4d120*/  LDL.LU R12, [R1+0x1900] ;  /* 0x00190000010c7983 */ /* 0x001ee80000300800 */
[----:B--2---:R0:W-:Y:S04]  /*4d130*/  STS.128 [R2+0x580], R24 ;  /* 0x0005801802007388 */ /* 0x0041e80000000c00 */
[----:B0-----:R-:W2:Y:S04]  /*4d140*/  LDL.LU.64 R26, [R1+0x18f8] ;  /* 0x0018f800011a7983 */ /* 0x001ea80000300a00 */
[----:B------:R-:W4:Y:S04]  /*4d150*/  LDL.LU.64 R24, [R1+0x18f0] ;  /* 0x0018f00001187983 */ /* 0x000f280000300a00 */
[----:B------:R-:W2:Y:S04]  /*4d160*/  LDL.LU.64 R18, [R1+0x18e8] ;  /* 0x0018e80001127983 */ /* 0x000ea80000300a00 */
[----:B------:R-:W2:Y:S04]  /*4d170*/  LDL.LU.64 R16, [R1+0x18e0] ;  /* 0x0018e00001107983 */ /* 0x000ea80000300a00 */
[----:B------:R-:W-:Y:S04]  /*4d180*/  STS.128 [R2+0x680], R4 ;  /* 0x0006800402007388 */ /* 0x000fe80000000c00 */
[----:B------:R-:W-:Y:S04]  /*4d190*/  STS.128 [R2+0x700], R8 ;  /* 0x0007000802007388 */ /* 0x000fe80000000c00 */
[----:B--2---:R-:W-:Y:S04]  /*4d1a0*/  STS.128 [R2+0x780], R16 ;  /* 0x0007801002007388 */ /* 0x004fe80000000c00 */
        /* <DEDUP_REMOVED lines=16> */
[----:B-1----:R-:W-:Y:S04]  /*4d2b0*/  STL.64 [R1+0x5f0], R4 ;  /* 0x0005f00401007387 */ /* 0x002fe80000100a00 */
[----:B------:R-:W-:Y:S04]  /*4d2c0*/  STL.64 [R1+0x5f8], R6 ;  /* 0x0005f80601007387 */ /* 0x000fe80000100a00 */
[----:B------:R-:W1:Y:S04]  /*4d2d0*/  LDS.128 R4, [R27+0x1800] ;  /* 0x001800001b047984 */ /* 0x000e680000000c00 */
[----:B--2---:R-:W-:Y:S04]  /*4d2e0*/  STL.64 [R1+0x630], R16 ;  /* 0x0006301001007387 */ /* 0x004fe80000100a00 */
[----:B------:R-:W-:Y:S04]  /*4d2f0*/  STL.64 [R1+0x638], R18 ;  /* 0x0006381201007387 */ /* 0x000fe80000100a00 */
[----:B------:R-:W-:Y:S04]  /*4d300*/  STL.64 [R1+0x1838], R26 ;  /* 0x0018381a01007387 */ /* 0x000fe80000100a00 */
[----:B---3--:R-:W-:Y:S04]  /*4d310*/  LDS.128 R16, [R12+0x800] ;  /* 0x000800000c107984 */ /* 0x008fe80000000c00 */
[----:B0-----:R-:W-:Y:S04]  /*4d320*/  STL.64 [R1+0x680], R8 ;  /* 0x0006800801007387 */ /* 0x001fe80000100a00 */
[----:B------:R-:W-:Y:S04]  /*4d330*/  STL.64 [R1+0x688], R10 ;  /* 0x0006880a01007387 */ /* 0x000fe80000100a00 */
[----:B----4-:R-:W-:Y:S04]  /*4d340*/  STL.64 [R1+0x1830], R24 ;  /* 0x0018301801007387 */ /* 0x010fe80000100a00 */
[----:B-1----:R-:W-:Y:S04]  /*4d350*/  STL.64 [R1+0x6c0], R4 ;  /* 0x0006c00401007387 */ /* 0x002fe80000100a00 */
[----:B------:R-:W-:Y:S04]  /*4d360*/  STL.64 [R1+0x6c8], R6 ;  /* 0x0006c80601007387 */ /* 0x000fe80000100a00 */
[----:B------:R-:W0:Y:S04]  /*4d370*/  LDS.128 R4, [R12] ;  /* 0x000000000c047984 */ /* 0x000e280000000c00 */
[----:B------:R-:W1:Y:S04]  /*4d380*/  LDS.128 R8, [R12+0x1000] ;  /* 0x001000000c087984 */ /* 0x000e680000000c00 */
[----:B0-----:R-:W-:Y:S04]  /*4d390*/  STL.64 [R1+0x600], R4 ;  /* 0x0006000401007387 */ /* 0x001fe80000100a00 */
[----:B------:R-:W-:Y:S04]  /*4d3a0*/  STL.64 [R1+0x608], R6 ;  /* 0x0006080601007387 */ /* 0x000fe80000100a00 */
[----:B------:R-:W0:Y:S04]  /*4d3b0*/  LDS.128 R4, [R12+0x1800] ;  /* 0x001800000c047984 */ /* 0x000e280000000c00 */
[----:B------:R-:W-:Y:S04]  /*4d3c0*/  STL.64 [R1+0x640], R16 ;  /* 0x0006401001007387 */ /* 0x000fe80000100a00 */
[----:B------:R-:W-:Y:S04]  /*4d3d0*/  STL.64 [R1+0x648], R18 ;  /* 0x0006481201007387 */ /* 0x000fe80000100a00 */
[----:B------:R-:W2:Y:S04]  /*4d3e0*/  LDL.LU R24, [R1+0x1200] ;  /* 0x0012000001187983 */ /* 0x000ea80000300800 */
[----:B-1----:R-:W-:Y:S04]  /*4d3f0*/  STL.64 [R1+0x690], R8 ;  /* 0x0006900801007387 */ /* 0x002fe80000100a00 */
[----:B------:R-:W-:Y:S04]  /*4d400*/  STL.64 [R1+0x698], R10 ;  /* 0x0006980a01007387 */ /* 0x000fe80000100a00 */
[----:B------:R-:W1:Y:S04]  /*4d410*/  LDS.128 R8, [R23] ;  /* 0x0000000017087984 */ /* 0x000e680000000c00 */
[----:B0-----:R-:W-:Y:S04]  /*4d420*/  STL.64 [R1+0x6b0], R4 ;  /* 0x0006b00401007387 */ /* 0x001fe80000100a00 */
[----:B------:R-:W-:Y:S04]  /*4d430*/  STL.64 [R1+0x6b8], R6 ;  /* 0x0006b80601007387 */ /* 0x000fe80000100a00 */
[----:B------:R-:W2:Y:S04]  /*4d440*/  LDL.LU R25, [R1+0x1204] ;  /* 0x0012040001197983 */ /* 0x000ea80000300800 */
[----:B------:R-:W3:Y:S04]  /*4d450*/  LDL.LU R26, [R1+0x1208] ;  /* 0x00120800011a7983 */ /* 0x000ee80000300800 */
[----:B------:R-:W3:Y:S04]  /*4d460*/  LDL.LU R27, [R1+0x120c] ;  /* 0x00120c00011b7983 */ /* 0x000ee80000300800 */
[----:B------:R-:W0:Y:S04]  /*4d470*/  LDS.128 R4, [R23+0x800] ;  /* 0x0008000017047984 */ /* 0x000e280000000c00 */
[----:B---3--:R-:W-:Y:S04]  /*4d480*/  STL.64 [R1+0x1848], R26 ;  /* 0x0018481a01007387 */ /* 0x008fe80000100a00 */
[----:B--2---:R-:W-:Y:S04]  /*4d490*/  STL.64 [R1+0x1840], R24 ;  /* 0x0018401801007387 */ /* 0x004fe80000100a00 */
[----:B------:R-:W2:Y:S04]  /*4d4a0*/  LDL.LU R12, [R1+0x11f0] ;  /* 0x0011f000010c7983 */ /* 0x000ea80000300800 */
[----:B------:R-:W2:Y:S04]  /*4d4b0*/  LDL.LU R13, [R1+0x11f4] ;  /* 0x0011f400010d7983 */ /* 0x000ea80000300800 */
[----:B------:R-:W3:Y:S04]  /*4d4c0*/  LDL.LU R14, [R1+0x11f8] ;  /* 0x0011f800010e7983 */ /* 0x000ee80000300800 */
[----:B------:R-:W3:Y:S04]  /*4d4d0*/  LDL.LU R15, [R1+0x11fc] ;  /* 0x0011fc00010f7983 */ /* 0x000ee80000300800 */
[----:B---3--:R-:W-:Y:S04]  /*4d4e0*/  STL.64 [R1+0x1858], R14 ;  /* 0x0018580e01007387 */ /* 0x008fe80000100a00 */
[----:B--2---:R2:W-:Y:S04]  /*4d4f0*/  STL.64 [R1+0x1850], R12 ;  /* 0x0018500c01007387 */ /* 0x0045e80000100a00 */
[----:B--2---:R-:W2:Y:S04]  /*4d500*/  LDL.LU R12, [R1+0x11d0] ;  /* 0x0011d000010c7983 */ /* 0x004ea80000300800 */
        /* <DEDUP_REMOVED lines=59> */
[----:B-1----:R-:W-:Y:S04]  /*4d8c0*/  STL.64 [R1+0x610], R8 ;  /* 0x0006100801007387 */ /* 0x002fe80000100a00 */
[----:B------:R-:W-:Y:S04]  /*4d8d0*/  STL.64 [R1+0x618], R10 ;  /* 0x0006180a01007387 */ /* 0x000fe80000100a00 */
[----:B------:R-:W1:Y:S04]  /*4d8e0*/  LDS.128 R8, [R23+0x1000] ;  /* 0x0010000017087984 */ /* 0x000e680000000c00 */
[----:B0-----:R-:W-:Y:S04]  /*4d8f0*/  STL.64 [R1+0x650], R4 ;  /* 0x0006500401007387 */ /* 0x001fe80000100a00 */
[----:B------:R-:W-:Y:S04]  /*4d900*/  STL.64 [R1+0x658], R6 ;  /* 0x0006580601007387 */ /* 0x000fe80000100a00 */
[----:B------:R-:W0:Y:S04]  /*4d910*/  LDS.128 R4, [R23+0x1800] ;  /* 0x0018000017047984 */ /* 0x000e280000000c00 */
[----:B------:R-:W-:Y:S06]  /*4d920*/  BAR.SYNC.DEFER_BLOCKING 0x0 ;  /* 0x0000000000007b1d */ /* 0x000fec0000010000 */
[----:B-1----:R1:W-:Y:S04]  /*4d930*/  STL.64 [R1+0x6a0], R8 ;  /* 0x0006a00801007387 */ /* 0x0023e80000100a00 */
[----:B------:R0:W-:Y:S04]  /*4d940*/  STL.64 [R1+0x6a8], R10 ;  /* 0x0006a80a01007387 */ /* 0x0001e80000100a00 */
[----:B-1----:R-:W3:Y:S04]  /*4d950*/  LDL.LU R8, [R1+0x1220] ;  /* 0x0012200001087983 */ /* 0x002ee80000300800 */
[----:B0-----:R0:W-:Y:S04]  /*4d960*/  STL.64 [R1+0x670], R4 ;  /* 0x0006700401007387 */ /* 0x0011e80000100a00 */
[----:B------:R1:W-:Y:S04]  /*4d970*/  STL.64 [R1+0x678], R6 ;  /* 0x0006780601007387 */ /* 0x0003e80000100a00 */
[----:B------:R-:W3:Y:S04]  /*4d980*/  LDL.LU R9, [R1+0x1224] ;  /* 0x0012240001097983 */ /* 0x000ee80000300800 */
[----:B------:R-:W3:Y:S04]  /*4d990*/  LDL.LU R10, [R1+0x1228] ;  /* 0x00122800010a7983 */ /* 0x000ee80000300800 */
[----:B------:R-:W3:Y:S04]  /*4d9a0*/  LDL.LU R11, [R1+0x122c] ;  /* 0x00122c00010b7983 */ /* 0x000ee80000300800 */
[----:B0-----:R-:W3:Y:S04]  /*4d9b0*/  LDL.LU R4, [R1+0x1230] ;  /* 0x0012300001047983 */ /* 0x001ee80000300800 */
[----:B------:R-:W3:Y:S04]  /*4d9c0*/  LDL.LU R5, [R1+0x1234] ;  /* 0x0012340001057983 */ /* 0x000ee80000300800 */
[----:B-1----:R-:W3:Y:S04]  /*4d9d0*/  LDL.LU R6, [R1+0x1238] ;  /* 0x0012380001067983 */ /* 0x002ee80000300800 */
[----:B------:R-:W3:Y:S04]  /*4d9e0*/  LDL.LU R7, [R1+0x123c] ;  /* 0x00123c0001077983 */ /* 0x000ee80000300800 */
[----:B------:R-:W3:Y:S04]  /*4d9f0*/  LDL.LU R20, [R1+0x1240] ;  /* 0x0012400001147983 */ /* 0x000ee80000300800 */
[----:B------:R-:W3:Y:S04]  /*4da00*/  LDL.LU R21, [R1+0x1244] ;  /* 0x0012440001157983 */ /* 0x000ee80000300800 */
[----:B------:R-:W3:Y:S04]  /*4da10*/  LDL.LU R22, [R1+0x1248] ;  /* 0x0012480001167983 */ /* 0x000ee80000300800 */
[----:B------:R-:W3:Y:S04]  /*4da20*/  LDL.LU R23, [R1+0x124c] ;  /* 0x00124c0001177983 */ /* 0x000ee80000300800 */
        /* <DEDUP_REMOVED lines=24> */
[----:B---3--:R-:W-:Y:S04]  /*4dbb0*/  STS.128 [R2+0x480], R24 ;  /* 0x0004801802007388 */ /* 0x008fe80000000c00 */
[----:B--2---:R0:W-:Y:S04]  /*4dbc0*/  STS.128 [R2+0x400], R12 ;  /* 0x0004000c02007388 */ /* 0x0041e80000000c00 */
[----:B0-----:R-:W2:Y:S04]  /*4dbd0*/  LDL.LU.64 R14, [R1+0x1858] ;  /* 0x00185800010e7983 */ /* 0x001ea80000300a00 */
[----:B------:R-:W2:Y:S04]  /*4dbe0*/  LDL.LU.64 R12, [R1+0x1850] ;  /* 0x00185000010c7983 */ /* 0x000ea80000300a00 */
[----:B------:R-:W3:Y:S04]  /*4dbf0*/  LDL.LU.64 R26, [R1+0x1848] ;  /* 0x00184800011a7983 */ /* 0x000ee80000300a00 */
[----:B------:R-:W3:Y:S04]  /*4dc00*/  LDL.LU.64 R24, [R1+0x1840] ;  /* 0x0018400001187983 */ /* 0x000ee80000300a00 */
[----:B----4-:R-:W-:Y:S04]  /*4dc10*/  STS.128 [R2+0x600], R16 ;  /* 0x0006001002007388 */ /* 0x010fe80000000c00 */
[----:B------:R-:W-:Y:S04]  /*4dc20*/  STS.128 [R2+0x680], R8 ;  /* 0x0006800802007388 */ /* 0x000fe80000000c00 */
[----:B------:R-:W-:Y:S04]  /*4dc30*/  STS.128 [R2+0x700], R4 ;  /* 0x0007000402007388 */ /* 0x000fe80000000c00 */
[----:B------:R-:W-:Y:S04]  /*4dc40*/  STS.128 [R2+0x780], R20 ;  /* 0x0007801402007388 */ /* 0x000fe80000000c00 */
[----:B--2---:R0:W-:Y:S04]  /*4dc50*/  STS.128 [R2+0x500], R12 ;  /* 0x0005000c02007388 */ /* 0x0041e80000000c00 */
[----:B---3--:R1:W-:Y:S01]  /*4dc60*/  STS.128 [R2+0x580], R24 ;  /* 0x0005801802007388 */ /* 0x0083e20000000c00 */
[----:B0-----:R-:W-:-:S02]  /*4dc70*/  IMAD R12, R28, c[0x0][0x194], RZ ;  /* 0x000065001c0c7a24 */ /* 0x001fc400078e02ff */
[----:B------:R-:W-:Y:S01]  /*4dc80*/  IMAD.MOV.U32 R14, RZ, RZ, c[0x0][0x194] ;  /* 0x00006500ff0e7624 */ /* 0x000fe200078e00ff */
[----:B------:R-:W-:Y:S02]  /*4dc90*/  BAR.SYNC.DEFER_BLOCKING 0x0 ;  /* 0x0000000000007b1d */ /* 0x000fe40000010000 */
[----:B------:R-:W-:Y:S01]  /*4dca0*/  LEA R16, P3, R12, c[0x0][0x170], 0x1 ;  /* 0x00005c000c107a11 */ /* 0x000fe200078608ff */
[----:B------:R-:W-:-:S03]  /*4dcb0*/  IMAD R14, R14, 0x80, R12 ;  /* 0x000000800e0e7824 */ /* 0x000fc600078e020c */
[----:B-1----:R-:W2:Y:S01]  /*4dcc0*/  LDL.LU.64 R26, [R1+0x1838] ;  /* 0x00183800011a7983 */ /* 0x002ea20000300a00 */
[----:B------:R-:W-:Y:S02]  /*4dcd0*/  LEA.HI.X.SX32 R17, R12, c[0x0][0x174], 0x1, P3 ;  /* 0x00005d000c117a11 */ /* 0x000fe400018f0eff */
[C---:B------:R-:W-:Y:S01]  /*4dce0*/  LEA R18, P3, R14.reuse, c[0x0][0x170], 0x1 ;  /* 0x00005c000e127a11 */ /* 0x040fe200078608ff */
[----:B------:R-:W3:Y:S04]  /*4dcf0*/  LDL.LU.64 R24, [R1+0x1830] ;  /* 0x0018300001187983 */ /* 0x000ee80000300a00 */
[----:B------:R-:W4:Y:S01]  /*4dd00*/  LDL.LU R10, [R1+0x1828] ;  /* 0x00182800010a7983 */ /* 0x000f220000300800 */
[----:B------:R-:W-:-:S03]  /*4dd10*/  LEA.HI.X.SX32 R19, R14, c[0x0][0x174], 0x1, P3 ;  /* 0x00005d000e137a11 */ /* 0x000fc600018f0eff */
[----:B------:R-:W2:Y:S04]  /*4dd20*/  LDL.LU.64 R8, [R1+0x1820] ;  /* 0x0018200001087983 */ /* 0x000ea80000300a00 */
[----:B------:R-:W2:Y:S04]  /*4dd30*/  LDL.LU R11, [R1+0x70] ;  /* 0x00007000010b7983 */ /* 0x000ea80000300800 */
[----:B------:R-:W2:Y:S04]  /*4dd40*/  LDL.LU.64 R6, [R1+0x1818] ;  /* 0x0018180001067983 */ /* 0x000ea80000300a00 */
[----:B------:R-:W2:Y:S04]  /*4dd50*/  LDL.LU.64 R4, [R1+0x1810] ;  /* 0x0018100001047983 */ /* 0x000ea80000300a00 */
[----:B------:R-:W2:Y:S04]  /*4dd60*/  LDL.LU R14, [R1+0x40] ;  /* 0x00004000010e7983 */ /* 0x000ea80000300800 */
[----:B------:R-:W3:Y:S04]  /*4dd70*/  LDL.LU.64 R22, [R1+0x1808] ;  /* 0x0018080001167983 */ /* 0x000ee80000300a00 */
[----:B------:R-:W3:Y:S01]  /*4dd80*/  LDL.LU.64 R20, [R1+0x1800] ;  /* 0x0018000001147983 */ /* 0x000ee20000300a00 */
[----:B------:R-:W-:-:S04]  /*4dd90*/  ISETP.GE.AND P2, PT, R28, c[0x0][0x178], PT ;  /* 0x00005e001c007a0c */ /* 0x000fc80003f46270 */
[C---:B------:R-:W-:Y:S01]  /*4dda0*/  ISETP.LT.AND P2, PT, R3.reuse, c[0x0][0x17c], !P2 ;  /* 0x00005f0003007a0c */ /* 0x040fe20005741270 */
[C---:B------:R-:W-:Y:S01]  /*4ddb0*/  IMAD R15, R3.reuse, c[0x0][0x198], RZ ;  /* 0x00006600030f7a24 */ /* 0x040fe200078e02ff */
[----:B------:R-:W-:-:S03]  /*4ddc0*/  ISETP.GE.AND P1, PT, R3, c[0x0][0x17c], PT ;  /* 0x00005f0003007a0c */ /* 0x000fc60003f26270 */
[----:B------:R-:W-:Y:S01]  /*4ddd0*/  IMAD.WIDE R12, R15, 0x2, R16 ;  /* 0x000000020f0c7825 */ /* 0x000fe200078e0210 */
[----:B------:R-:W-:Y:S02]  /*4dde0*/  ISETP.LT.AND P1, PT, R29, c[0x0][0x178], !P1 ;  /* 0x00005e001d007a0c */ /* 0x000fe40004f21270 */
[----:B------:R-:W-:-:S04]  /*4ddf0*/  IADD3 R2, R3, 0x5, RZ ;  /* 0x0000000503027810 */ /* 0x000fc80007ffe0ff */
[----:B------:R-:W-:Y:S02]  /*4de00*/  ISETP.GE.AND P3, PT, R2, c[0x0][0x17c], PT ;  /* 0x00005f0002007a0c */ /* 0x000fe40003f66270 */
[----:B------:R-:W-:Y:S01]  /*4de10*/  IADD3 R2, R15, c[0x0][0x198], RZ ;  /* 0x000066000f027a10 */ /* 0x000fe20007ffe0ff */
[----:B--2---:R0:W-:Y:S01]  /*4de20*/  @P2 STG.E.U16 [R12.64], R14 ;  /* 0x0000000e0c002986 */ /* 0x0041e2000c101506 */
[----:B------:R-:W-:Y:S02]  /*4de30*/  ISETP.LT.AND P2, PT, R28, c[0x0][0x178], !P5 ;  /* 0x00005e001c007a0c */ /* 0x000fe40006f41270 */
[----:B------:R-:W-:Y:S01]  /*4de40*/  ISETP.LT.AND P5, PT, R29, c[0x0][0x178], !P5 ;  /* 0x00005e001d007a0c */ /* 0x000fe20006fa1270 */
[----:B0-----:R-:W-:Y:S01]  /*4de50*/  IMAD.WIDE R12, R15, 0x2, R18 ;  /* 0x000000020f0c7825 */ /* 0x001fe200078e0212 */
[----:B---3--:R-:W-:-:S04]  /*4de60*/  PRMT R20, R14, 0x7632, R20 ;  /* 0x000076320e147816 */ /* 0x008fc80000000014 */
[----:B------:R0:W-:Y:S01]  /*4de70*/  @P1 STG.E.U16 [R12.64], R22 ;  /* 0x000000160c001986 */ /* 0x0001e2000c101506 */
[----:B------:R-:W-:Y:S01]  /*4de80*/  ISETP.LT.AND P1, PT, R28, c[0x0][0x178], !P4 ;  /* 0x00005e001c007a0c */ /* 0x000fe20006721270 */
[----:B------:R-:W-:Y:S01]  /*4de90*/  IMAD.WIDE R14, R2, 0x2, R16 ;  /* 0x00000002020e7825 */ /* 0x000fe200078e0210 */
[----:B------:R-:W-:Y:S02]  /*4dea0*/  ISETP.LT.AND P4, PT, R29, c[0x0][0x178], !P4 ;  /* 0x00005e001d007a0c */ /* 0x000fe40006781270 */
[----:B------:R-:W-:Y:S02]  /*4deb0*/  PRMT R21, R22, 0x7632, R21 ;  /* 0x0000763216157816 */ /* 0x000fe40000000015 */
[----:B------:R1:W-:Y:S01]  /*4dec0*/  @P2 STG.E.U16 [R14.64], R20 ;  /* 0x000000140e002986 */ /* 0x0003e2000c101506 */
[C---:B0-----:R-:W-:Y:S01]  /*4ded0*/  IMAD.WIDE R12, R2.reuse, 0x2, R18 ;  /* 0x00000002020c7825 */ /* 0x041fe200078e0212 */
[----:B------:R-:W-:-:S04]  /*4dee0*/  IADD3 R2, R2, c[0x0][0x198], RZ ;  /* 0x0000660002027a10 */ /* 0x000fc80007ffe0ff */
[----:B------:R0:W-:Y:S01]  /*4def0*/  @P5 STG.E.U16 [R12.64], R21 ;  /* 0x000000150c005986 */ /* 0x0001e2000c101506 */
[----:B------:R-:W-:Y:S01]  /*4df00*/  ISETP.LT.AND P5, PT, R28, c[0x0][0x178], !P0 ;  /* 0x00005e001c007a0c */ /* 0x000fe200047a1270 */
[C---:B-1----:R-:W-:Y:S01]  /*4df10*/  IMAD.WIDE R14, R2.reuse, 0x2, R18 ;  /* 0x00000002020e7825 */ /* 0x042fe200078e0212 */
[----:B------:R-:W-:Y:S02]  /*4df20*/  ISETP.LT.AND P0, PT, R29, c[0x0][0x178], !P0 ;  /* 0x00005e001d007a0c */ /* 0x000fe40004701270 */
[----:B------:R-:W-:Y:S01]  /*4df30*/  IADD3 R20, R3, 0x7, RZ ;  /* 0x0000000703147810 */ /* 0x000fe20007ffe0ff */
[C---:B0-----:R-:W-:Y:S01]  /*4df40*/  IMAD.WIDE R12, R2.reuse, 0x2, R16 ;  /* 0x00000002020c7825 */ /* 0x041fe200078e0210 */
[----:B------:R-:W-:-:S04]  /*4df50*/  IADD3 R2, R2, c[0x0][0x198], RZ ;  /* 0x0000660002027a10 */ /* 0x000fc80007ffe0ff */
[----:B------:R0:W-:Y:S01]  /*4df60*/  @P1 STG.E.U16 [R12.64], R11 ;  /* 0x0000000b0c001986 */ /* 0x0001e2000c101506 */
[----:B------:R-:W-:-:S03]  /*4df70*/  PRMT R21, R11, 0x7632, R21 ;  /* 0x000076320b157816 */ /* 0x000fc60000000015 */
[----:B------:R1:W-:Y:S01]  /*4df80*/  @P4 STG.E.U16 [R14.64], R25 ;  /* 0x000000190e004986 */ /* 0x0003e2000c101506 */
[----:B------:R-:W-:Y:S02]  /*4df90*/  ISETP.LT.AND P4, PT, R28, c[0x0][0x178], !P6 ;  /* 0x00005e001c007a0c */ /* 0x000fe40007781270 */
[----:B------:R-:W-:Y:S02]  /*4dfa0*/  ISETP.GE.AND P1, PT, R20, c[0x0][0x17c], PT ;  /* 0x00005f0014007a0c */ /* 0x000fe40003f26270 */
[----:B------:R-:W-:Y:S01]  /*4dfb0*/  PRMT R20, R25, 0x7632, R20 ;  /* 0x0000763219147816 */ /* 0x000fe20000000014 */
[----:B0-----:R-:W-:-:S04]  /*4dfc0*/  IMAD.WIDE R12, R2, 0x2, R16 ;  /* 0x00000002020c7825 */ /* 0x001fc800078e0210 */
[C---:B-1----:R-:W-:Y:S01]  /*4dfd0*/  IMAD.WIDE R14, R2.reuse, 0x2, R18 ;  /* 0x00000002020e7825 */ /* 0x042fe200078e0212 */
[----:B------:R-:W-:Y:S01]  /*4dfe0*/  IADD3 R2, R2, c[0x0][0x198], RZ ;  /* 0x0000660002027a10 */ /* 0x000fe20007ffe0ff */
[----:B------:R0:W-:Y:S01]  /*4dff0*/  @P5 STG.E.U16 [R12.64], R21 ;  /* 0x000000150c005986 */ /* 0x0001e2000c101506 */
[----:B------:R-:W-:-:S03]  /*4e000*/  ISETP.LT.AND P6, PT, R29, c[0x0][0x178], !P6 ;  /* 0x00005e001d007a0c */ /* 0x000fc600077c1270 */
[----:B------:R1:W-:Y:S01]  /*4e010*/  @P0 STG.E.U16 [R14.64], R20 ;  /* 0x000000140e000986 */ /* 0x0003e2000c101506 */
[----:B------:R-:W-:Y:S02]  /*4e020*/  ISETP.LT.AND P0, PT, R28, c[0x0][0x178], !P3 ;  /* 0x00005e001c007a0c */ /* 0x000fe40005f01270 */
[C---:B------:R-:W-:Y:S01]  /*4e030*/  IADD3 R22, R3.reuse, 0x6, RZ ;  /* 0x0000000603167810 */ /* 0x040fe20007ffe0ff */
[----:B------:R-:W2:Y:S01]  /*4e040*/  LDL.LU R25, [R1+0x17fc] ;  /* 0x0017fc0001197983 */ /* 0x000ea20000300800 */
[----:B0-----:R-:W-:Y:S01]  /*4e050*/  IMAD.WIDE R12, R2, 0x2, R16 ;  /* 0x00000002020c7825 */ /* 0x001fe200078e0210 */
[----:B-1----:R-:W-:-:S04]  /*4e060*/  IADD3 R14, R3, 0x9, RZ ;  /* 0x00000009030e7810 */ /* 0x002fc80007ffe0ff */
[----:B------:R0:W-:Y:S01]  /*4e070*/  @P4 STG.E.U16 [R12.64], R24 ;  /* 0x000000180c004986 */ /* 0x0001e2000c101506 */
[----:B------:R-:W-:Y:S02]  /*4e080*/  IADD3 R20, R2, c[0x0][0x198], RZ ;  /* 0x0000660002147a10 */ /* 0x000fe40007ffe0ff */
[----:B------:R-:W-:Y:S01]  /*4e090*/  ISETP.GE.AND P2, PT, R22, c[0x0][0x17c], PT ;  /* 0x00005f0016007a0c */ /* 0x000fe20003f46270 */
[----:B------:R-:W3:Y:S01]  /*4e0a0*/  LDL.LU R11, [R1+0x60] ;  /* 0x00006000010b7983 */ /* 0x000ee20000300800 */
[----:B------:R-:W-:Y:S01]  /*4e0b0*/  ISETP.GE.AND P4, PT, R14, c[0x0][0x17c], PT ;  /* 0x00005f000e007a0c */ /* 0x000fe20003f86270 */
[----:B------:R-:W-:Y:S01]  /*4e0c0*/  IMAD.WIDE R14, R20, 0x2, R16 ;  /* 0x00000002140e7825 */ /* 0x000fe200078e0210 */
[----:B------:R-:W-:-:S03]  /*4e0d0*/  PRMT R22, R23, 0x7632, R22 ;  /* 0x0000763217167816 */ /* 0x000fc60000000016 */
[----:B0-----:R-:W-:Y:S01]  /*4e0e0*/  IMAD.WIDE R12, R2, 0x2, R18 ;  /* 0x00000002020c7825 */ /* 0x001fe200078e0212 */
[----:B------:R-:W-:-:S04]  /*4e0f0*/  PRMT R2, R24, 0x7632, R2 ;  /* 0x0000763218027816 */ /* 0x000fc80000000002 */
[----:B------:R0:W-:Y:S04]  /*4e100*/  @P6 STG.E.U16 [R12.64], R23 ;  /* 0x000000170c006986 */ /* 0x0001e8000c101506 */
[----:B------:R1:W-:Y:S01]  /*4e110*/  @P0 STG.E.U16 [R14.64], R2 ;  /* 0x000000020e000986 */ /* 0x0003e2000c101506 */
[----:B0-----:R-:W-:-:S04]  /*4e120*/  IADD3 R23, R3, 0xa, RZ ;  /* 0x0000000a03177810 */ /* 0x001fc80007ffe0ff */
[----:B------:R-:W-:Y:S02]  /*4e130*/  ISETP.GE.AND P0, PT, R23, c[0x0][0x17c], PT ;  /* 0x00005f0017007a0c */ /* 0x000fe40003f06270 */
[----:B------:R-:W2:Y:S01]  /*4e140*/  LDL.LU R23, [R1+0x1f0] ;  /* 0x0001f00001177983 */ /* 0x000ea20000300800 */
[C---:B------:R-:W-:Y:S02]  /*4e150*/  ISETP.LT.AND P3, PT, R29.reuse, c[0x0][0x178], !P3 ;  /* 0x00005e001d007a0c */ /* 0x040fe40005f61270 */
[----:B------:R-:W-:Y:S02]  /*4e160*/  ISETP.LT.AND P6, PT, R28, c[0x0][0x178], !P2 ;  /* 0x00005e001c007a0c */ /* 0x000fe400057c1270 */
[----:B------:R-:W-:Y:S02]  /*4e170*/  ISETP.LT.AND P2, PT, R29, c[0x0][0x178], !P2 ;  /* 0x00005e001d007a0c */ /* 0x000fe40005741270 */
[C---:B-1----:R-:W-:Y:S02]  /*4e180*/  IADD3 R2, R20.reuse, c[0x0][0x198], RZ ;  /* 0x0000660014027a10 */ /* 0x042fe40007ffe0ff */
[----:B------:R-:W-:Y:S01]  /*4e190*/  IADD3 R21, R3, 0x8, RZ ;  /* 0x0000000803157810 */ /* 0x000fe20007ffe0ff */
[----:B------:R-:W-:-:S03]  /*4e1a0*/  IMAD.WIDE R12, R20, 0x2, R18 ;  /* 0x00000002140c7825 */ /* 0x000fc600078e0212 */
[----:B------:R-:W-:Y:S01]  /*4e1b0*/  ISETP.GE.AND P5, PT, R21, c[0x0][0x17c], PT ;  /* 0x00005f0015007a0c */ /* 0x000fe20003fa6270 */
[C---:B------:R-:W-:Y:S01]  /*4e1c0*/  IMAD.WIDE R14, R2.reuse, 0x2, R16 ;  /* 0x00000002020e7825 */ /* 0x040fe200078e0210 */
[----:B------:R-:W-:Y:S03]  /*4e1d0*/  @P3 STG.E.U16 [R12.64], R22 ;  /* 0x000000160c003986 */ /* 0x000fe6000c101506 */
[----:B------:R-:W-:Y:S01]  /*4e1e0*/  IMAD.WIDE R20, R2, 0x2, R18 ;  /* 0x0000000202147825 */ /* 0x000fe200078e0212 */
[----:B------:R-:W-:-:S04]  /*4e1f0*/  IADD3 R24, R3, 0xb, RZ ;  /* 0x0000000b03187810 */ /* 0x000fc80007ffe0ff */
[----:B------:R-:W-:Y:S01]  /*4e200*/  ISETP.GE.AND P3, PT, R24, c[0x0][0x17c], PT ;  /* 0x00005f0018007a0c */ /* 0x000fe20003f66270 */
[----:B--2---:R0:W-:Y:S04]  /*4e210*/  @P6 STG.E.U16 [R14.64], R23 ;  /* 0x000000170e006986 */ /* 0x0041e8000c101506 */
[----:B------:R-:W-:Y:S01]  /*4e220*/  @P2 STG.E.U16 [R20.64], R26 ;  /* 0x0000001a14002986 */ /* 0x000fe2000c101506 */
[----:B------:R-:W-:Y:S02]  /*4e230*/  ISETP.LT.AND P2, PT, R28, c[0x0][0x178], !P1 ;  /* 0x00005e001c007a0c */ /* 0x000fe40004f41270 */
[----:B------:R-:W-:Y:S02]  /*4e240*/  PRMT R24, R23, 0x7632, R24 ;  /* 0x0000763217187816 */ /* 0x000fe40000000018 */
[----:B0-----:R-:W-:-:S05]  /*4e250*/  IADD3 R14, R2, c[0x0][0x198], RZ ;  /* 0x00006600020e7a10 */ /* 0x001fca0007ffe0ff */
[----:B------:R-:W-:-:S05]  /*4e260*/  IMAD.WIDE R12, R14, 0x2, R16 ;  /* 0x000000020e0c7825 */ /* 0x000fca00078e0210 */
[----:B------:R0:W-:Y:S04]  /*4e270*/  @P2 STG.E.U16 [R12.64], R24 ;  /* 0x000000180c002986 */ /* 0x0001e8000c101506 */
[----:B0-----:R-:W2:Y:S01]  /*4e280*/  LDL.LU R24, [R1+0x200] ;  /* 0x0002000001187983 */ /* 0x001ea20000300800 */
[----:B------:R-:W-:Y:S02]  /*4e290*/  ISETP.LT.AND P1, PT, R29, c[0x0][0x178], !P1 ;  /* 0x00005e001d007a0c */ /* 0x000fe40004f21270 */
[----:B------:R-:W-:Y:S02]  /*4e2a0*/  ISETP.LT.AND P6, PT, R28, c[0x0][0x178], !P5 ;  /* 0x00005e001c007a0c */ /* 0x000fe40006fc1270 */
[C---:B------:R-:W-:Y:S01]  /*4e2b0*/  IADD3 R2, R14.reuse, c[0x0][0x198], RZ ;  /* 0x000066000e027a10 */ /* 0x040fe20007ffe0ff */
[----:B------:R-:W-:Y:S01]  /*4e2c0*/  IMAD.WIDE R14, R14, 0x2, R18 ;  /* 0x000000020e0e7825 */ /* 0x000fe200078e0212 */
[----:B------:R-:W-:-:S03]  /*4e2d0*/  PRMT R25, R26, 0x7632, R25 ;  /* 0x000076321a197816 */ /* 0x000fc60000000019 */
[----:B------:R-:W-:Y:S01]  /*4e2e0*/  IMAD.WIDE R20, R2, 0x2, R16 ;  /* 0x0000000202147825 */ /* 0x000fe200078e0210 */
[----:B------:R-:W-:-:S03]  /*4e2f0*/  ISETP.LT.AND P5, PT, R29, c[0x0][0x178], !P5 ;  /* 0x00005e001d007a0c */ /* 0x000fc60006fa1270 */
[----:B------:R-:W-:Y:S01]  /*4e300*/  @P1 STG.E.U16 [R14.64], R25 ;  /* 0x000000190e001986 */ /* 0x000fe2000c101506 */
[----:B------:R-:W-:Y:S01]  /*4e310*/  IADD3 R26, R3, 0xc, RZ ;  /* 0x0000000c031a7810 */ /* 0x000fe20007ffe0ff */
[----:B------:R-:W-:Y:S01]  /*4e320*/  IMAD.WIDE R22, R2, 0x2, R18 ;  /* 0x0000000202167825 */ /* 0x000fe200078e0212 */
[----:B---3--:R-:W-:Y:S02]  /*4e330*/  PRMT R13, R11, 0x7632, R13 ;  /* 0x000076320b0d7816 */ /* 0x008fe4000000000d */
[----:B------:R-:W-:Y:S02]  /*4e340*/  ISETP.GE.AND P2, PT, R26, c[0x0][0x17c], PT ;  /* 0x00005f001a007a0c */ /* 0x000fe40003f46270 */
[----:B------:R-:W3:Y:S04]  /*4e350*/  LDL.LU R26, [R1+0x220] ;  /* 0x00022000011a7983 */ /* 0x000ee80000300800 */
[----:B--2---:R0:W-:Y:S01]  /*4e360*/  @P6 STG.E.U16 [R20.64], R24 ;  /* 0x0000001814006986 */ /* 0x0041e2000c101506 */
[----:B------:R-:W-:-:S02]  /*4e370*/  ISETP.LT.AND P6, PT, R28, c[0x0][0x178], !P4 ;  /* 0x00005e001c007a0c */ /* 0x000fc400067c1270 */
[----:B------:R-:W-:Y:S02]  /*4e380*/  PRMT R12, R24, 0x7632, R12 ;  /* 0x00007632180c7816 */ /* 0x000fe4000000000c */
[----:B0-----:R-:W-:Y:S01]  /*4e390*/  IADD3 R20, R2, c[0x0][0x198], RZ ;  /* 0x0000660002147a10 */ /* 0x001fe20007ffe0ff */
[----:B------:R0:W-:Y:S04]  /*4e3a0*/  @P5 STG.E.U16 [R22.64], R11 ;  /* 0x0000000b16005986 */ /* 0x0001e8000c101506 */
[----:B------:R-:W-:-:S05]  /*4e3b0*/  IMAD.WIDE R14, R20, 0x2, R16 ;  /* 0x00000002140e7825 */ /* 0x000fca00078e0210 */
[----:B------:R1:W-:Y:S04]  /*4e3c0*/  @P6 STG.E.U16 [R14.64], R12 ;  /* 0x0000000c0e006986 */ /* 0x0003e8000c101506 */
[----:B0-----:R-:W2:Y:S04]  /*4e3d0*/  LDL.LU R11, [R1+0x90] ;  /* 0x00009000010b7983 */ /* 0x001ea80000300800 */
[----:B-1----:R-:W2:Y:S04]  /*4e3e0*/  LDL.LU R14, [R1+0x210] ;  /* 0x00021000010e7983 */ /* 0x002ea80000300800 */
[----:B------:R-:W3:Y:S01]  /*4e3f0*/  LDL.LU R15, [R1+0xa0] ;  /* 0x0000a000010f7983 */ /* 0x000ee20000300800 */
[----:B------:R-:W-:-:S02]  /*4e400*/  ISETP.LT.AND P4, PT, R29, c[0x0][0x178], !P4 ;  /* 0x00005e001d007a0c */ /* 0x000fc40006781270 */
[----:B------:R-:W-:Y:S02]  /*4e410*/  ISETP.LT.AND P5, PT, R28, c[0x0][0x178], !P0 ;  /* 0x00005e001c007a0c */ /* 0x000fe400047a1270 */
[C---:B------:R-:W-:Y:S02]  /*4e420*/  IADD3 R22, R3.reuse, 0xd, RZ ;  /* 0x0000000d03167810 */ /* 0x040fe40007ffe0ff */
[C---:B------:R-:W-:Y:S02]  /*4e430*/  IADD3 R24, R20.reuse, c[0x0][0x198], RZ ;  /* 0x0000660014187a10 */ /* 0x040fe40007ffe0ff */
[----:B------:R-:W-:Y:S01]  /*4e440*/  IADD3 R2, R3, 0xe, RZ ;  /* 0x0000000e03027810 */ /* 0x000fe20007ffe0ff */
[----:B------:R-:W-:Y:S01]  /*4e450*/  IMAD.WIDE R20, R20, 0x2, R18 ;  /* 0x0000000214147825 */ /* 0x000fe200078e0212 */
[----:B------:R-:W-:Y:S02]  /*4e460*/  ISETP.LT.AND P0, PT, R29, c[0x0][0x178], !P0 ;  /* 0x00005e001d007a0c */ /* 0x000fe40004701270 */
[----:B------:R-:W-:Y:S01]  /*4e470*/  ISETP.GE.AND P1, PT, R22, c[0x0][0x17c], PT ;  /* 0x00005f0016007a0c */ /* 0x000fe20003f26270 */
[----:B------:R-:W-:Y:S01]  /*4e480*/  IMAD.WIDE R22, R24, 0x2, R16 ;  /* 0x0000000218167825 */ /* 0x000fe200078e0210 */
[----:B------:R-:W-:-:S02]  /*4e490*/  ISETP.GE.AND P6, PT, R2, c[0x0][0x17c], PT ;  /* 0x00005f0002007a0c */ /* 0x000fc40003fc6270 */
[----:B------:R-:W-:Y:S01]  /*4e4a0*/  IADD3 R2, R3, 0xf, RZ ;  /* 0x0000000f03027810 */ /* 0x000fe20007ffe0ff */
[----:B------:R0:W-:Y:S01]  /*4e4b0*/  @P4 STG.E.U16 [R20.64], R13 ;  /* 0x0000000d14004986 */ /* 0x0001e2000c101506 */
[----:B------:R-:W-:Y:S02]  /*4e4c0*/  ISETP.LT.AND P4, PT, R28, c[0x0][0x178], !P3 ;  /* 0x00005e001c007a0c */ /* 0x000fe40005f81270 */
[----:B------:R-:W-:Y:S01]  /*4e4d0*/  ISETP.LT.AND P3, PT, R29, c[0x0][0x178], !P3 ;  /* 0x00005e001d007a0c */ /* 0x000fe20005f61270 */
[----:B0-----:R-:W-:Y:S01]  /*4e4e0*/  IMAD.WIDE R12, R24, 0x2, R18 ;  /* 0x00000002180c7825 */ /* 0x001fe200078e0212 */
[----:B--2---:R0:W-:Y:S01]  /*4e4f0*/  @P5 STG.E.U16 [R22.64], R14 ;  /* 0x0000000e16005986 */ /* 0x0041e2000c101506 */
[----:B------:R-:W-:Y:S02]  /*4e500*/  ISETP.GE.AND P5, PT, R2, c[0x0][0x17c], PT ;  /* 0x00005f0002007a0c */ /* 0x000fe40003fa6270 */
[----:B------:R-:W-:Y:S02]  /*4e510*/  IADD3 R2, R24, c[0x0][0x198], RZ ;  /* 0x0000660018027a10 */ /* 0x000fe40007ffe0ff */
[----:B------:R-:W2:Y:S01]  /*4e520*/  LDL.LU R24, [R1+0x2e0] ;  /* 0x0002e00001187983 */ /* 0x000ea20000300800 */
[----:B------:R-:W-:-:S02]  /*4e530*/  PRMT R20, R14, 0x7632, R20 ;  /* 0x000076320e147816 */ /* 0x000fc40000000014 */
[----:B---3--:R-:W-:Y:S01]  /*4e540*/  PRMT R21, R15, 0x7632, R21 ;  /* 0x000076320f157816 */ /* 0x008fe20000000015 */
[----:B------:R1:W-:Y:S01]  /*4e550*/  @P0 STG.E.U16 [R12.64], R15 ;  /* 0x0000000f0c000986 */ /* 0x0003e2000c101506 */
[----:B------:R-:W-:Y:S02]  /*4e560*/  ISETP.LT.AND P0, PT, R28, c[0x0][0x178], !P2 ;  /* 0x00005e001c007a0c */ /* 0x000fe40005701270 */
[----:B------:R-:W-:Y:S01]  /*4e570*/  ISETP.LT.AND P2, PT, R29, c[0x0][0x178], !P2 ;  /* 0x00005e001d007a0c */ /* 0x000fe20005741270 */
[----:B0-----:R-:W3:Y:S01]  /*4e580*/  LDL.LU R23, [R1+0xb0] ;  /* 0x0000b00001177983 */ /* 0x001ee20000300800 */
[----:B-1----:R-:W-:-:S04]  /*4e590*/  IMAD.WIDE R14, R2, 0x2, R16 ;  /* 0x00000002020e7825 */ /* 0x002fc800078e0210 */
[C-C-:B------:R-:W-:Y:S01]  /*4e5a0*/  IMAD.WIDE R12, R2.reuse, 0x2, R18.reuse ;  /* 0x00000002020c7825 */ /* 0x140fe200078e0212 */
[----:B------:R-:W-:Y:S01]  /*4e5b0*/  IADD3 R2, R2, c[0x0][0x198], RZ ;  /* 0x0000660002027a10 */ /* 0x000fe20007ffe0ff */
[----:B------:R0:W-:Y:S04]  /*4e5c0*/  @P4 STG.E.U16 [R14.64], R20 ;  /* 0x000000140e004986 */ /* 0x0001e8000c101506 */
[----:B------:R1:W-:Y:S01]  /*4e5d0*/  @P3 STG.E.U16 [R12.64], R21 ;  /* 0x000000150c003986 */ /* 0x0003e2000c101506 */
[----:B0-----:R-:W-:Y:S01]  /*4e5e0*/  IADD3 R20, R3, 0x11, RZ ;  /* 0x0000001103147810 */ /* 0x001fe20007ffe0ff */
[----:B------:R-:W-:-:S04]  /*4e5f0*/  IMAD.WIDE R14, R2, 0x2, R18 ;  /* 0x00000002020e7825 */ /* 0x000fc800078e0212 */
[----:B-1----:R-:W-:Y:S01]  /*4e600*/  IMAD.WIDE R12, R2, 0x2, R16 ;  /* 0x00000002020c7825 */ /* 0x002fe200078e0210 */
[----:B------:R-:W-:-:S04]  /*4e610*/  PRMT R21, R26, 0x7632, R21 ;  /* 0x000076321a157816 */ /* 0x000fc80000000015 */
[----:B------:R0:W-:Y:S01]  /*4e620*/  @P0 STG.E.U16 [R12.64], R26 ;  /* 0x0000001a0c000986 */ /* 0x0001e2000c101506 */
[----:B------:R-:W-:Y:S02]  /*4e630*/  ISETP.GE.AND P0, PT, R20, c[0x0][0x17c], PT ;  /* 0x00005f0014007a0c */ /* 0x000fe40003f06270 */
[----:B------:R-:W-:Y:S01]  /*4e640*/  PRMT R20, R11, 0x7632, R20 ;  /* 0x000076320b147816 */ /* 0x000fe20000000014 */
[----:B------:R1:W-:Y:S04]  /*4e650*/  @P2 STG.E.U16 [R14.64], R11 ;  /* 0x0000000b0e002986 */ /* 0x0003e8000c101506 */
[----:B0-----:R-:W4:Y:S04]  /*4e660*/  LDL.LU R26, [R1+0x2f0] ;  /* 0x0002f000011a7983 */ /* 0x001f280000300800 */
[----:B-1----:R-:W4:Y:S01]  /*4e670*/  LDL.LU R11, [R1+0xc0] ;  /* 0x0000c000010b7983 */ /* 0x002f220000300800 */
[----:B------:R-:W-:-:S02]  /*4e680*/  ISETP.LT.AND P3, PT, R28, c[0x0][0x178], !P1 ;  /* 0x00005e001c007a0c */ /* 0x000fc40004f61270 */
[----:B------:R-:W-:Y:S02]  /*4e690*/  ISETP.LT.AND P1, PT, R29, c[0x0][0x178], !P1 ;  /* 0x00005e001d007a0c */ /* 0x000fe40004f21270 */
[----:B------:R-:W-:Y:S02]  /*4e6a0*/  IADD3 R2, R2, c[0x0][0x198], RZ ;  /* 0x0000660002027a10 */ /* 0x000fe40007ffe0ff */
[----:B------:R-:W-:-:S03]  /*4e6b0*/  ISETP.LT.AND P2, PT, R28, c[0x0][0x178], !P6 ;  /* 0x00005e001c007a0c */ /* 0x000fc60007741270 */
[----:B------:R-:W-:-:S04]  /*4e6c0*/  IMAD.WIDE R12, R2, 0x2, R16 ;  /* 0x00000002020c7825 */ /* 0x000fc800078e0210 */
[C---:B------:R-:W-:Y:S01]  /*4e6d0*/  IMAD.WIDE R14, R2.reuse, 0x2, R18 ;  /* 0x00000002020e7825 */ /* 0x040fe200078e0212 */
[----:B------:R-:W-:Y:S01]  /*4e6e0*/  IADD3 R2, R2, c[0x0][0x198], RZ ;  /* 0x0000660002027a10 */ /* 0x000fe20007ffe0ff */
[----:B------:R0:W-:Y:S01]  /*4e6f0*/  @P3 STG.E.U16 [R12.64], R21 ;  /* 0x000000150c003986 */ /* 0x0001e2000c101506 */
[----:B------:R-:W-:-:S03]  /*4e700*/  ISETP.LT.AND P6, PT, R29, c[0x0][0x178], !P6 ;  /* 0x00005e001d007a0c */ /* 0x000fc600077c1270 */
[----:B------:R1:W-:Y:S01]  /*4e710*/  @P1 STG.E.U16 [R14.64], R20 ;  /* 0x000000140e001986 */ /* 0x0003e2000c101506 */
[----:B------:R-:W-:Y:S02]  /*4e720*/  ISETP.LT.AND P1, PT, R28, c[0x0][0x178], !P5 ;  /* 0x00005e001c007a0c */ /* 0x000fe40006f21270 */
[C---:B------:R-:W-:Y:S01]  /*4e730*/  IADD3 R22, R3.reuse, 0x10, RZ ;  /* 0x0000001003167810 */ /* 0x040fe20007ffe0ff */
[C---:B0-----:R-:W-:Y:S01]  /*4e740*/  IMAD.WIDE R12, R2.reuse, 0x2, R16 ;  /* 0x00000002020c7825 */ /* 0x041fe200078e0210 */
[----:B-1----:R-:W-:Y:S02]  /*4e750*/  IADD3 R14, R3, 0x13, RZ ;  /* 0x00000013030e7810 */ /* 0x002fe40007ffe0ff */
[----:B------:R-:W-:Y:S02]  /*4e760*/  IADD3 R20, R2, c[0x0][0x198], RZ ;  /* 0x0000660002147a10 */ /* 0x000fe40007ffe0ff */
[----:B------:R-:W-:Y:S02]  /*4e770*/  ISETP.GE.AND P4, PT, R22, c[0x0][0x17c], PT ;  /* 0x00005f0016007a0c */ /* 0x000fe40003f86270 */
[----:B------:R-:W-:-:S02]  /*4e780*/  ISETP.LT.AND P5, PT, R29, c[0x0][0x178], !P5 ;  /* 0x00005e001d007a0c */ /* 0x000fc40006fa1270 */
[----:B------:R-:W-:-:S04]  /*4e790*/  IADD3 R21, R3, 0x12, RZ ;  /* 0x0000001203157810 */ /* 0x000fc80007ffe0ff */
[----:B------:R-:W-:Y:S01]  /*4e7a0*/  ISETP.GE.AND P3, PT, R21, c[0x0][0x17c], PT ;  /* 0x00005f0015007a0c */ /* 0x000fe20003f66270 */
[----:B--2---:R0:W-:Y:S01]  /*4e7b0*/  @P2 STG.E.U16 [R12.64], R24 ;  /* 0x000000180c002986 */ /* 0x0041e2000c101506 */
[----:B------:R-:W-:Y:S01]  /*4e7c0*/  ISETP.GE.AND P2, PT, R14, c[0x0][0x17c], PT ;  /* 0x00005f000e007a0c */ /* 0x000fe20003f46270 */
[----:B------:R-:W-:-:S04]  /*4e7d0*/  IMAD.WIDE R14, R20, 0x2, R16 ;  /* 0x00000002140e7825 */ /* 0x000fc800078e0210 */
[----:B0-----:R-:W-:Y:S01]  /*4e7e0*/  IMAD.WIDE R12, R2, 0x2, R18 ;  /* 0x00000002020c7825 */ /* 0x001fe200078e0212 */
[----:B------:R-:W-:-:S04]  /*4e7f0*/  PRMT R2, R24, 0x7632, R2 ;  /* 0x0000763218027816 */ /* 0x000fc80000000002 */
[----:B---3--:R0:W-:Y:S01]  /*4e800*/  @P6 STG.E.U16 [R12.64], R23 ;  /* 0x000000170c006986 */ /* 0x0081e2000c101506 */
[----:B------:R-:W-:Y:S02]  /*4e810*/  ISETP.LT.AND P6, PT, R28, c[0x0][0x178], !P4 ;  /* 0x00005e001c007a0c */ /* 0x000fe400067c1270 */
[----:B------:R-:W-:Y:S01]  /*4e820*/  ISETP.LT.AND P4, PT, R29, c[0x0][0x178], !P4 ;  /* 0x00005e001d007a0c */ /* 0x000fe20006781270 */
[----:B------:R1:W-:Y:S01]  /*4e830*/  @P1 STG.E.U16 [R14.64], R2 ;  /* 0x000000020e001986 */ /* 0x0003e2000c101506 */
[----:B------:R-:W-:Y:S01]  /*4e840*/  PRMT R22, R23, 0x7632, R22 ;  /* 0x0000763217167816 */ /* 0x000fe20000000016 */
[C---:B0-----:R-:W-:Y:S01]  /*4e850*/  IMAD.WIDE R12, R20.reuse, 0x2, R18 ;  /* 0x00000002140c7825 */ /* 0x041fe200078e0212 */
[----:B-1----:R-:W-:-:S04]  /*4e860*/  IADD3 R2, R20, c[0x0][0x198], RZ ;  /* 0x0000660014027a10 */ /* 0x002fc80007ffe0ff */
[----:B------:R-:W-:Y:S01]  /*4e870*/  @P5 STG.E.U16 [R12.64], R22 ;  /* 0x000000160c005986 */ /* 0x000fe2000c101506 */
[----:B------:R-:W-:-:S04]  /*4e880*/  IMAD.WIDE R14, R2, 0x2, R16 ;  /* 0x00000002020e7825 */ /* 0x000fc800078e0210 */
[----:B------:R-:W-:Y:S01]  /*4e890*/  IMAD.WIDE R20, R2, 0x2, R18 ;  /* 0x0000000202147825 */ /* 0x000fe200078e0212 */
[----:B------:R-:W-:-:S04]  /*4e8a0*/  IADD3 R24, R3, 0x15, RZ ;  /* 0x0000001503187810 */ /* 0x000fc80007ffe0ff */
[----:B------:R-:W-:Y:S01]  /*4e8b0*/  ISETP.GE.AND P5, PT, R24, c[0x0][0x17c], PT ;  /* 0x00005f0018007a0c */ /* 0x000fe20003fa6270 */
[----:B----4-:R0:W-:Y:S04]  /*4e8c0*/  @P6 STG.E.U16 [R14.64], R26 ;  /* 0x0000001a0e006986 */ /* 0x0101e8000c101506 */
[----:B------:R1:W-:Y:S01]  /*4e8d0*/  @P4 STG.E.U16 [R20.64], R11 ;  /* 0x0000000b14004986 */ /* 0x0003e2000c101506 */
[----:B------:R-:W-:Y:S02]  /*4e8e0*/  ISETP.LT.AND P4, PT, R28, c[0x0][0x178], !P0 ;  /* 0x00005e001c007a0c */ /* 0x000fe40004781270 */
[----:B------:R-:W-:Y:S02]  /*4e8f0*/  PRMT R24, R26, 0x7632, R24 ;  /* 0x000076321a187816 */ /* 0x000fe40000000018 */
[----:B0-----:R-:W-:-:S02]  /*4e900*/  IADD3 R14, R2, c[0x0][0x198], RZ ;  /* 0x00006600020e7a10 */ /* 0x001fc40007ffe0ff */
[----:B------:R-:W-:-:S03]  /*4e910*/  IADD3 R26, R3, 0x16, RZ ;  /* 0x00000016031a7810 */ /* 0x000fc60007ffe0ff */
[----:B------:R-:W-:Y:S01]  /*4e920*/  IMAD.WIDE R12, R14, 0x2, R16 ;  /* 0x000000020e0c7825 */ /* 0x000fe200078e0210 */
[----:B------:R-:W-:Y:S02]  /*4e930*/  PRMT R25, R11, 0x7632, R25 ;  /* 0x000076320b197816 */ /* 0x000fe40000000019 */
[----:B-1----:R-:W2:Y:S04]  /*4e940*/  LDL.LU R11, [R1+0xd0] ;  /* 0x0000d000010b7983 */ /* 0x002ea80000300800 */
[----:B------:R0:W-:Y:S01]  /*4e950*/  @P4 STG.E.U16 [R12.64], R24 ;  /* 0x000000180c004986 */ /* 0x0001e2000c101506 */
[----:B------:R-:W-:-:S03]  /*4e960*/  ISETP.GE.AND P4, PT, R26, c[0x0][0x17c], PT ;  /* 0x00005f001a007a0c */ /* 0x000fc60003f86270 */
[----:B0-----:R-:W3:Y:S04]  /*4e970*/  LDL.LU R24, [R1+0xe0] ;  /* 0x0000e00001187983 */ /* 0x001ee80000300800 */
[----:B------:R-:W4:Y:S01]  /*4e980*/  LDL.LU R26, [R1+0x300] ;  /* 0x00030000011a7983 */ /* 0x000f220000300800 */
[----:B------:R-:W-:Y:S02]  /*4e990*/  ISETP.LT.AND P0, PT, R29, c[0x0][0x178], !P0 ;  /* 0x00005e001d007a0c */ /* 0x000fe40004701270 */
[----:B------:R-:W-:Y:S02]  /*4e9a0*/  ISETP.LT.AND P6, PT, R28, c[0x0][0x178], !P3 ;  /* 0x00005e001c007a0c */ /* 0x000fe40005fc1270 */
[C---:B------:R-:W-:Y:S01]  /*4e9b0*/  IADD3 R2, R14.reuse, c[0x0][0x198], RZ ;  /* 0x000066000e027a10 */ /* 0x040fe20007ffe0ff */
[----:B------:R-:W-:-:S04]  /*4e9c0*/  IMAD.WIDE R14, R14, 0x2, R18 ;  /* 0x000000020e0e7825 */ /* 0x000fc800078e0212 */
[----:B------:R-:W-:Y:S01]  /*4e9d0*/  IMAD.WIDE R20, R2, 0x2, R16 ;  /* 0x0000000202147825 */ /* 0x000fe200078e0210 */
[----:B------:R-:W-:-:S03]  /*4e9e0*/  ISETP.LT.AND P3, PT, R29, c[0x0][0x178], !P3 ;  /* 0x00005e001d007a0c */ /* 0x000fc60005f61270 */
[----:B------:R-:W-:Y:S01]  /*4e9f0*/  @P0 STG.E.U16 [R14.64], R25 ;  /* 0x000000190e000986 */ /* 0x000fe2000c101506 */
[----:B------:R-:W-:-:S04]  /*4ea00*/  IADD3 R23, R3, 0x14, RZ ;  /* 0x0000001403177810 */ /* 0x000fc80007ffe0ff */
[----:B------:R-:W-:Y:S01]  /*4ea10*/  ISETP.GE.AND P1, PT, R23, c[0x0][0x17c], PT ;  /* 0x00005f0017007a0c */ /* 0x000fe20003f26270 */
[----:B------:R-:W-:Y:S01]  /*4ea20*/  IMAD.WIDE R22, R2, 0x2, R18 ;  /* 0x0000000202167825 */ /* 0x000fe200078e0212 */
[----:B----4-:R0:W-:Y:S01]  /*4ea30*/  @P6 STG.E.U16 [R20.64], R26 ;  /* 0x0000001a14006986 */ /* 0x0101e2000c101506 */
[----:B------:R-:W-:Y:S02]  /*4ea40*/  ISETP.LT.AND P6, PT, R28, c[0x0][0x178], !P2 ;  /* 0x00005e001c007a0c */ /* 0x000fe400057c1270 */
[----:B------:R-:W-:Y:S02]  /*4ea50*/  PRMT R12, R26, 0x7632, R12 ;  /* 0x000076321a0c7816 */ /* 0x000fe4000000000c */
[----:B0-----:R-:W-:Y:S01]  /*4ea60*/  IADD3 R20, R2, c[0x0][0x198], RZ ;  /* 0x0000660002147a10 */ /* 0x001fe20007ffe0ff */
[----:B---3--:R-:W-:Y:S04]  /*4ea70*/  @P3 STG.E.U16 [R22.64], R24 ;  /* 0x0000001816003986 */ /* 0x008fe8000c101506 */
[----:B------:R-:W-:Y:S01]  /*4ea80*/  IMAD.WIDE R14, R20, 0x2, R16 ;  /* 0x00000002140e7825 */ /* 0x000fe200078e0210 */
[----:B------:R-:W3:Y:S04]  /*4ea90*/  LDL.LU R26, [R1+0xf0] ;  /* 0x0000f000011a7983 */ /* 0x000ee80000300800 */
[----:B------:R0:W-:Y:S04]  /*4eaa0*/  @P6 STG.E.U16 [R14.64], R12 ;  /* 0x0000000c0e006986 */ /* 0x0001e8000c101506 */
[----:B0-----:R-:W4:Y:S01]  /*4eab0*/  LDL.LU R15, [R1+0x310] ;  /* 0x00031000010f7983 */ /* 0x001f220000300800 */
[----:B------:R-:W-:-:S02]  /*4eac0*/  ISETP.LT.AND P2, PT, R29, c[0x0][0x178], !P2 ;  /* 0x00005e001d007a0c */ /* 0x000fc40005741270 */
[----:B------:R-:W-:Y:S02]  /*4ead0*/  ISETP.LT.AND P3, PT, R28, c[0x0][0x178], !P1 ;  /* 0x00005e001c007a0c */ /* 0x000fe40004f61270 */
[----:B------:R-:W-:Y:S02]  /*4eae0*/  PRMT R13, R24, 0x7632, R13 ;  /* 0x00007632180d7816 */ /* 0x000fe4000000000d */
[C---:B------:R-:W-:Y:S02]  /*4eaf0*/  IADD3 R22, R3.reuse, 0x17, RZ ;  /* 0x0000001703167810 */ /* 0x040fe40007ffe0ff */
[C---:B------:R-:W-:Y:S02]  /*4eb00*/  IADD3 R24, R20.reuse, c[0x0][0x198], RZ ;  /* 0x0000660014187a10 */ /* 0x040fe40007ffe0ff */
[----:B------:R-:W-:Y:S01]  /*4eb10*/  IADD3 R2, R3, 0x18, RZ ;  /* 0x0000001803027810 */ /* 0x000fe20007ffe0ff */
[----:B------:R-:W-:Y:S01]  /*4eb20*/  IMAD.WIDE R20, R20, 0x2, R18 ;  /* 0x0000000214147825 */ /* 0x000fe200078e0212 */
[----:B------:R-:W-:-:S02]  /*4eb30*/  ISETP.GE.AND P0, PT, R22, c[0x0][0x17c], PT ;  /* 0x00005f0016007a0c */ /* 0x000fc40003f06270 */
[----:B------:R-:W-:Y:S01]  /*4eb40*/  ISETP.GE.AND P6, PT, R2, c[0x0][0x17c], PT ;  /* 0x00005f0002007a0c */ /* 0x000fe20003fc6270 */
[C---:B------:R-:W-:Y:S01]  /*4eb50*/  IMAD.WIDE R22, R24.reuse, 0x2, R16 ;  /* 0x0000000218167825 */ /* 0x040fe200078e0210 */
[----:B------:R-:W-:Y:S01]  /*4eb60*/  IADD3 R2, R3, 0x19, RZ ;  /* 0x0000001903027810 */ /* 0x000fe20007ffe0ff */
[----:B------:R0:W-:Y:S01]  /*4eb70*/  @P2 STG.E.U16 [R20.64], R13 ;  /* 0x0000000d14002986 */ /* 0x0001e2000c101506 */
[----:B------:R-:W-:Y:S01]  /*4eb80*/  ISETP.LT.AND P1, PT, R29, c[0x0][0x178], !P1 ;  /* 0x00005e001d007a0c */ /* 0x000fe20004f21270 */
[----:B0-----:R-:W-:Y:S01]  /*4eb90*/  IMAD.WIDE R12, R24, 0x2, R18 ;  /* 0x00000002180c7825 */ /* 0x001fe200078e0212 */
[----:B--2---:R-:W-:Y:S01]  /*4eba0*/  PRMT R21, R11, 0x7632, R21 ;  /* 0x000076320b157816 */ /* 0x004fe20000000015 */
[----:B----4-:R-:W-:Y:S01]  /*4ebb0*/  @P3 STG.E.U16 [R22.64], R15 ;  /* 0x0000000f16003986 */ /* 0x010fe2000c101506 */
[----:B------:R-:W-:Y:S02]  /*4ebc0*/  ISETP.GE.AND P3, PT, R2, c[0x0][0x17c], PT ;  /* 0x00005f0002007a0c */ /* 0x000fe40003f66270 */
[----:B------:R-:W-:-:S02]  /*4ebd0*/  IADD3 R2, R24, c[0x0][0x198], RZ ;  /* 0x0000660018027a10 */ /* 0x000fc40007ffe0ff */
[----:B------:R-:W2:Y:S05]  /*4ebe0*/  LDL.LU R24, [R1+0x3c0] ;  /* 0x0003c00001187983 */ /* 0x000eaa0000300800 */
[----:B------:R0:W-:Y:S04]  /*4ebf0*/  @P1 STG.E.U16 [R12.64], R11 ;  /* 0x0000000b0c001986 */ /* 0x0001e8000c101506 */
[----:B0-----:R-:W4:Y:S04]  /*4ec00*/  LDL.LU R11, [R1+0x3d0] ;  /* 0x0003d000010b7983 */ /* 0x001f280000300800 */
[----:B------:R-:W4:Y:S01]  /*4ec10*/  LDL.LU R23, [R1+0x100] ;  /* 0x0001000001177983 */ /* 0x000f220000300800 */
[----:B------:R-:W-:-:S02]  /*4ec20*/  ISETP.LT.AND P2, PT, R28, c[0x0][0x178], !P5 ;  /* 0x00005e001c007a0c */ /* 0x000fc40006f41270 */
[----:B------:R-:W-:Y:S02]  /*4ec30*/  ISETP.LT.AND P5, PT, R29, c[0x0][0x178], !P5 ;  /* 0x00005e001d007a0c */ /* 0x000fe40006fa1270 */
[----:B------:R-:W-:Y:S01]  /*4ec40*/  PRMT R20, R15, 0x7632, R20 ;  /* 0x000076320f147816 */ /* 0x000fe20000000014 */
[----:B------:R-:W-:Y:S01]  /*4ec50*/  IMAD.WIDE R14, R2, 0x2, R16 ;  /* 0x00000002020e7825 */ /* 0x000fe200078e0210 */
[----:B------:R-:W-:Y:S02]  /*4ec60*/  ISETP.LT.AND P1, PT, R28, c[0x0][0x178], !P4 ;  /* 0x00005e001c007a0c */ /* 0x000fe40006721270 */
[----:B------:R-:W-:Y:S01]  /*4ec70*/  ISETP.LT.AND P4, PT, R29, c[0x0][0x178], !P4 ;  /* 0x00005e001d007a0c */ /* 0x000fe20006781270 */
[C---:B------:R-:W-:Y:S01]  /*4ec80*/  IMAD.WIDE R12, R2.reuse, 0x2, R18 ;  /* 0x00000002020c7825 */ /* 0x040fe200078e0212 */
[----:B------:R-:W-:-:S03]  /*4ec90*/  IADD3 R2, R2, c[0x0][0x198], RZ ;  /* 0x0000660002027a10 */ /* 0x000fc60007ffe0ff */
[----:B------:R0:W-:Y:S04]  /*4eca0*/  @P2 STG.E.U16 [R14.64], R20 ;  /* 0x000000140e002986 */ /* 0x0001e8000c101506 */
[----:B------:R1:W-:Y:S01]  /*4ecb0*/  @P5 STG.E.U16 [R12.64], R21 ;  /* 0x000000150c005986 */ /* 0x0003e2000c101506 */
[----:B------:R-:W-:Y:S02]  /*4ecc0*/  ISETP.LT.AND P5, PT, R28, c[0x0][0x178], !P0 ;  /* 0x00005e001c007a0c */ /* 0x000fe400047a1270 */
[----:B------:R-:W-:Y:S01]  /*4ecd0*/  ISETP.LT.AND P0, PT, R29, c[0x0][0x178], !P0 ;  /* 0x00005e001d007a0c */ /* 0x000fe20004701270 */
[----:B0-----:R-:W-:-:S04]  /*4ece0*/  IMAD.WIDE R14, R2, 0x2, R18 ;  /* 0x00000002020e7825 */ /* 0x001fc800078e0212 */
[C---:B-1----:R-:W-:Y:S01]  /*4ecf0*/  IMAD.WIDE R12, R2.reuse, 0x2, R16 ;  /* 0x00000002020c7825 */ /* 0x042fe200078e0210 */
[----:B------:R-:W-:Y:S02]  /*4ed00*/  IADD3 R2, R2, c[0x0][0x198], RZ ;  /* 0x0000660002027a10 */ /* 0x000fe40007ffe0ff */
[C---:B------:R-:W-:Y:S02]  /*4ed10*/  IADD3 R20, R3.reuse, 0x1b, RZ ;  /* 0x0000001b03147810 */ /* 0x040fe40007ffe0ff */
[----:B------:R-:W-:-:S04]  /*4ed20*/  IADD3 R22, R3, 0x1a, RZ ;  /* 0x0000001a03167810 */ /* 0x000fc80007ffe0ff */
[----:B------:R-:W-:Y:S01]  /*4ed30*/  ISETP.GE.AND P2, PT, R22, c[0x0][0x17c], PT ;  /* 0x00005f0016007a0c */ /* 0x000fe20003f46270 */
[----:B--2---:R0:W-:Y:S01]  /*4ed40*/  @P1 STG.E.U16 [R12.64], R24 ;  /* 0x000000180c001986 */ /* 0x0041e2000c101506 */
[----:B------:R-:W-:-:S03]  /*4ed50*/  PRMT R21, R24, 0x7632, R21 ;  /* 0x0000763218157816 */ /* 0x000fc60000000015 */
[----:B---3--:R1:W-:Y:S01]  /*4ed60*/  @P4 STG.E.U16 [R14.64], R26 ;  /* 0x0000001a0e004986 */ /* 0x0083e2000c101506 */
        /* <DEDUP_REMOVED lines=10> */
[----:B----4-:R-:W-:Y:S01]  /*4ee10*/  PRMT R22, R23, 0x7632, R22 ;  /* 0x0000763217167816 */ /* 0x010fe20000000016 */
[----:B------:R-:W2:Y:S01]  /*4ee20*/  LDL.LU R26, [R1+0x120] ;  /* 0x00012000011a7983 */ /* 0x000ea20000300800 */
[----:B0-----:R-:W-:Y:S01]  /*4ee30*/  IMAD.WIDE R12, R2, 0x2, R16 ;  /* 0x00000002020c7825 */ /* 0x001fe200078e0210 */
[----:B-1----:R-:W-:-:S04]  /*4ee40*/  IADD3 R14, R3, 0x1d, RZ ;  /* 0x0000001d030e7810 */ /* 0x002fc80007ffe0ff */
[----:B------:R0:W-:Y:S01]  /*4ee50*/  @P4 STG.E.U16 [R12.64], R11 ;  /* 0x0000000b0c004986 */ /* 0x0001e2000c101506 */
[----:B------:R-:W-:Y:S02]  /*4ee60*/  IADD3 R20, R2, c[0x0][0x198], RZ ;  /* 0x0000660002147a10 */ /* 0x000fe40007ffe0ff */
[----:B------:R-:W-:-:S03]  /*4ee70*/  ISETP.GE.AND P4, PT, R14, c[0x0][0x17c], PT ;  /* 0x00005f000e007a0c */ /* 0x000fc60003f86270 */
[----:B------:R-:W-:-:S04]  /*4ee80*/  IMAD.WIDE R14, R20, 0x2, R16 ;  /* 0x00000002140e7825 */ /* 0x000fc800078e0210 */
[----:B0-----:R-:W-:Y:S01]  /*4ee90*/  IMAD.WIDE R12, R2, 0x2, R18 ;  /* 0x00000002020c7825 */ /* 0x001fe200078e0212 */
[----:B------:R-:W-:Y:S02]  /*4eea0*/  PRMT R2, R11, 0x7632, R2 ;  /* 0x000076320b027816 */ /* 0x000fe40000000002 */
[----:B------:R-:W3:Y:S04]  /*4eeb0*/  LDL.LU R11, [R1+0x110] ;  /* 0x00011000010b7983 */ /* 0x000ee80000300800 */
[----:B------:R0:W-:Y:S04]  /*4eec0*/  @P6 STG.E.U16 [R12.64], R23 ;  /* 0x000000170c006986 */ /* 0x0001e8000c101506 */
[----:B------:R1:W-:Y:S01]  /*4eed0*/  @P0 STG.E.U16 [R14.64], R2 ;  /* 0x000000020e000986 */ /* 0x0003e2000c101506 */
[----:B0-----:R-:W-:-:S04]  /*4eee0*/  IADD3 R23, R3, 0x1e, RZ ;  /* 0x0000001e03177810 */ /* 0x001fc80007ffe0ff */
[----:B------:R-:W-:Y:S02]  /*4eef0*/  ISETP.GE.AND P0, PT, R23, c[0x0][0x17c], PT ;  /* 0x00005f0017007a0c */ /* 0x000fe40003f06270 */
[----:B------:R-:W4:Y:S01]  /*4ef00*/  LDL.LU R23, [R1+0x3e0] ;  /* 0x0003e00001177983 */ /* 0x000f220000300800 */
        /* <DEDUP_REMOVED lines=12> */
[----:B----4-:R0:W-:Y:S04]  /*4efd0*/  @P6 STG.E.U16 [R14.64], R23 ;  /* 0x000000170e006986 */ /* 0x0101e8000c101506 */
[----:B--2---:R-:W-:Y:S01]  /*4efe0*/  @P2 STG.E.U16 [R20.64], R26 ;  /* 0x0000001a14002986 */ /* 0x004fe2000c101506 */
        /* <DEDUP_REMOVED lines=27> */
[----:B-1----:R-:W4:Y:S04]  /*4f1a0*/  LDL.LU R14, [R1+0x400] ;  /* 0x00040000010e7983 */ /* 0x002f280000300800 */
[----:B------:R-:W2:Y:S01]  /*4f1b0*/  LDL.LU R15, [R1] ;  /* 0x00000000010f7983 */ /* 0x000ea20000300800 */
        /* <DEDUP_REMOVED lines=15> */
[----:B----4-:R0:W-:Y:S01]  /*4f2b0*/  @P5 STG.E.U16 [R22.64], R14 ;  /* 0x0000000e16005986 */ /* 0x0101e2000c101506 */
[----:B------:R-:W-:Y:S02]  /*4f2c0*/  ISETP.GE.AND P5, PT, R2, c[0x0][0x17c], PT ;  /* 0x00005f0002007a0c */ /* 0x000fe40003fa6270 */
[----:B------:R-:W-:Y:S02]  /*4f2d0*/  IADD3 R2, R24, c[0x0][0x198], RZ ;  /* 0x0000660018027a10 */ /* 0x000fe40007ffe0ff */
[----:B------:R-:W4:Y:S01]  /*4f2e0*/  LDL.LU R24, [R1+0x74] ;  /* 0x0000740001187983 */ /* 0x000f220000300800 */
[----:B------:R-:W-:-:S02]  /*4f2f0*/  PRMT R20, R14, 0x7632, R20 ;  /* 0x000076320e147816 */ /* 0x000fc40000000014 */
[----:B--2---:R-:W-:Y:S01]  /*4f300*/  PRMT R21, R15, 0x7632, R21 ;  /* 0x000076320f157816 */ /* 0x004fe20000000015 */
[----:B------:R1:W-:Y:S01]  /*4f310*/  @P0 STG.E.U16 [R12.64], R15 ;  /* 0x0000000f0c000986 */ /* 0x0003e2000c101506 */
[----:B------:R-:W-:Y:S02]  /*4f320*/  ISETP.LT.AND P0, PT, R28, c[0x0][0x178], !P2 ;  /* 0x00005e001c007a0c */ /* 0x000fe40005701270 */
[----:B------:R-:W-:Y:S01]  /*4f330*/  ISETP.LT.AND P2, PT, R29, c[0x0][0x178], !P2 ;  /* 0x00005e001d007a0c */ /* 0x000fe20005741270 */
[----:B0-----:R-:W2:Y:S01]  /*4f340*/  LDL.LU R23, [R1+0x34] ;  /* 0x0000340001177983 */ /* 0x001ea20000300800 */
        /* <DEDUP_REMOVED lines=8> */
[----:B---3--:R-:W-:-:S04]  /*4f3d0*/  PRMT R21, R26, 0x7632, R21 ;  /* 0x000076321a157816 */ /* 0x008fc80000000015 */
[----:B------:R0:W-:Y:S01]  /*4f3e0*/  @P0 STG.E.U16 [R12.64], R26 ;  /* 0x0000001a0c000986 */ /* 0x0001e2000c101506 */
[----:B------:R-:W-:Y:S02]  /*4f3f0*/  ISETP.GE.AND P0, PT, R20, c[0x0][0x17c], PT ;  /* 0x00005f0014007a0c */ /* 0x000fe40003f06270 */
[----:B------:R-:W-:Y:S01]  /*4f400*/  PRMT R20, R11, 0x7632, R20 ;  /* 0x000076320b147816 */ /* 0x000fe20000000014 */
[----:B------:R1:W-:Y:S04]  /*4f410*/  @P2 STG.E.U16 [R14.64], R11 ;  /* 0x0000000b0e002986 */ /* 0x0003e8000c101506 */
[----:B0-----:R-:W3:Y:S04]  /*4f420*/  LDL.LU R26, [R1+0x84] ;  /* 0x00008400011a7983 */ /* 0x001ee80000300800 */
[----:B-1----:R-:W3:Y:S01]  /*4f430*/  LDL.LU R11, [R1+0x24] ;  /* 0x00002400010b7983 */ /* 0x002ee20000300800 */
        /* <DEDUP_REMOVED lines=19> */
[----:B----4-:R0:W-:Y:S01]  /*4f570*/  @P2 STG.E.U16 [R12.64], R24 ;  /* 0x000000180c002986 */ /* 0x0101e2000c101506 */
[----:B------:R-:W-:Y:S01]  /*4f580*/  ISETP.GE.AND P2, PT, R14, c[0x0][0x17c], PT ;  /* 0x00005f000e007a0c */ /* 0x000fe20003f46270 */
[----:B------:R-:W-:-:S04]  /*4f590*/  IMAD.WIDE R14, R20, 0x2, R16 ;  /* 0x00000002140e7825 */ /* 0x000fc800078e0210 */
[----:B0-----:R-:W-:Y:S01]  /*4f5a0*/  IMAD.WIDE R12, R2, 0x2, R18 ;  /* 0x00000002020c7825 */ /* 0x001fe200078e0212 */
[----:B------:R-:W-:-:S04]  /*4f5b0*/  PRMT R2, R24, 0x7632, R2 ;  /* 0x0000763218027816 */ /* 0x000fc80000000002 */
[----:B--2---:R0:W-:Y:S01]  /*4f5c0*/  @P6 STG.E.U16 [R12.64], R23 ;  /* 0x000000170c006986 */ /* 0x0041e2000c101506 */
        /* <DEDUP_REMOVED lines=9> */
[----:B---3--:R0:W-:Y:S04]  /*4f660*/  @P6 STG.E.U16 [R14.64], R26 ;  /* 0x0000001a0e006986 */ /* 0x0081e8000c101506 */
[----:B------:R1:W-:Y:S01]  /*4f670*/  @P4 STG.E.U16 [R20.64], R11 ;  /* 0x0000000b14004986 */ /* 0x0003e2000c101506 */
[----:B------:R-:W-:Y:S02]  /*4f680*/  ISETP.LT.AND P4, PT, R28, c[0x0][0x178], !P0 ;  /* 0x00005e001c007a0c */ /* 0x000fe40004781270 */
[----:B0-----:R-:W-:Y:S02]  /*4f690*/  IADD3 R14, R2, c[0x0][0x198], RZ ;  /* 0x00006600020e7a10 */ /* 0x001fe40007ffe0ff */
[----:B------:R-:W-:-:S03]  /*4f6a0*/  PRMT R2, R26, 0x7632, R2 ;  /* 0x000076321a027816 */ /* 0x000fc60000000002 */
[----:B------:R-:W-:Y:S01]  /*4f6b0*/  IMAD.WIDE R12, R14, 0x2, R16 ;  /* 0x000000020e0c7825 */ /* 0x000fe200078e0210 */
[----:B------:R-:W-:Y:S02]  /*4f6c0*/  PRMT R25, R11, 0x7632, R25 ;  /* 0x000076320b197816 */ /* 0x000fe40000000019 */
[----:B-1----:R-:W2:Y:S04]  /*4f6d0*/  LDL.LU R11, [R1+0x64] ;  /* 0x00006400010b7983 */ /* 0x002ea80000300800 */
[----:B------:R0:W-:Y:S04]  /*4f6e0*/  @P4 STG.E.U16 [R12.64], R2 ;  /* 0x000000020c004986 */ /* 0x0001e8000c101506 */
[----:B0-----:R-:W3:Y:S04]  /*4f6f0*/  LDL.LU R12, [R1+0x1f4] ;  /* 0x0001f400010c7983 */ /* 0x001ee80000300800 */
[----:B------:R-:W4:Y:S01]  /*4f700*/  LDL.LU R13, [R1+0x54] ;  /* 0x00005400010d7983 */ /* 0x000f220000300800 */
[----:B------:R-:W-:-:S02]  /*4f710*/  IADD3 R24, R3, 0x29, RZ ;  /* 0x0000002903187810 */ /* 0x000fc40007ffe0ff */
[C---:B------:R-:W-:Y:S02]  /*4f720*/  ISETP.LT.AND P0, PT, R29.reuse, c[0x0][0x178], !P0 ;  /* 0x00005e001d007a0c */ /* 0x040fe40004701270 */
[----:B------:R-:W-:Y:S02]  /*4f730*/  ISETP.LT.AND P6, PT, R28, c[0x0][0x178], !P3 ;  /* 0x00005e001c007a0c */ /* 0x000fe40005fc1270 */
[----:B------:R-:W-:Y:S02]  /*4f740*/  ISETP.GE.AND P5, PT, R24, c[0x0][0x17c], PT ;  /* 0x00005f0018007a0c */ /* 0x000fe40003fa6270 */
[C---:B------:R-:W-:Y:S01]  /*4f750*/  IADD3 R24, R14.reuse, c[0x0][0x198], RZ ;  /* 0x000066000e187a10 */ /* 0x040fe20007ffe0ff */
[----:B------:R-:W-:Y:S01]  /*4f760*/  IMAD.WIDE R14, R14, 0x2, R18 ;  /* 0x000000020e0e7825 */ /* 0x000fe200078e0212 */
[----:B------:R-:W-:-:S03]  /*4f770*/  ISETP.LT.AND P3, PT, R29, c[0x0][0x178], !P3 ;  /* 0x00005e001d007a0c */ /* 0x000fc60005f61270 */
[C---:B------:R-:W-:Y:S01]  /*4f780*/  IMAD.WIDE R20, R24.reuse, 0x2, R16 ;  /* 0x0000000218147825 */ /* 0x040fe200078e0210 */
[----:B------:R-:W-:Y:S01]  /*4f790*/  IADD3 R23, R3, 0x28, RZ ;  /* 0x0000002803177810 */ /* 0x000fe20007ffe0ff */
[----:B------:R0:W-:Y:S03]  /*4f7a0*/  @P0 STG.E.U16 [R14.64], R25 ;  /* 0x000000190e000986 */ /* 0x0001e6000c101506 */
[----:B------:R-:W-:Y:S01]  /*4f7b0*/  ISETP.GE.AND P1, PT, R23, c[0x0][0x17c], PT ;  /* 0x00005f0017007a0c */ /* 0x000fe20003f26270 */
[C---:B------:R-:W-:Y:S01]  /*4f7c0*/  IMAD.WIDE R22, R24.reuse, 0x2, R18 ;  /* 0x0000000218167825 */ /* 0x040fe200078e0212 */
[----:B------:R-:W-:Y:S02]  /*4f7d0*/  IADD3 R26, R3, 0x2a, RZ ;  /* 0x0000002a031a7810 */ /* 0x000fe40007ffe0ff */
[----:B0-----:R-:W-:Y:S02]  /*4f7e0*/  IADD3 R14, R24, c[0x0][0x198], RZ ;  /* 0x00006600180e7a10 */ /* 0x001fe40007ffe0ff */
[----:B------:R-:W-:-:S02]  /*4f7f0*/  ISETP.GE.AND P4, PT, R26, c[0x0][0x17c], PT ;  /* 0x00005f001a007a0c */ /* 0x000fc40003f86270 */
[----:B------:R-:W2:Y:S04]  /*4f800*/  LDL.LU R26, [R1+0xa4] ;  /* 0x0000a400011a7983 */ /* 0x000ea80000300800 */
[----:B---3--:R-:W-:Y:S01]  /*4f810*/  @P6 STG.E.U16 [R20.64], R12 ;  /* 0x0000000c14006986 */ /* 0x008fe2000c101506 */
[----:B------:R-:W-:-:S03]  /*4f820*/  ISETP.LT.AND P6, PT, R28, c[0x0][0x178], !P2 ;  /* 0x00005e001c007a0c */ /* 0x000fc600057c1270 */
[----:B----4-:R0:W-:Y:S01]  /*4f830*/  @P3 STG.E.U16 [R22.64], R13 ;  /* 0x0000000d16003986 */ /* 0x0101e2000c101506 */
[----:B------:R-:W-:Y:S02]  /*4f840*/  PRMT R2, R13, 0x7632, R2 ;  /* 0x000076320d027816 */ /* 0x000fe40000000002 */
[----:B0-----:R-:W-:Y:S01]  /*4f850*/  PRMT R22, R12, 0x7632, R22 ;  /* 0x000076320c167816 */ /* 0x001fe20000000016 */
[----:B------:R-:W-:-:S06]  /*4f860*/  IMAD.WIDE R12, R14, 0x2, R16 ;  /* 0x000000020e0c7825 */ /* 0x000fcc00078e0210 */
[----:B------:R0:W-:Y:S04]  /*4f870*/  @P6 STG.E.U16 [R12.64], R22 ;  /* 0x000000160c006986 */ /* 0x0001e8000c101506 */
[----:B0-----:R-:W3:Y:S01]  /*4f880*/  LDL.LU R22, [R1+0x204] ;  /* 0x0002040001167983 */ /* 0x001ee20000300800 */
[----:B------:R-:W-:Y:S02]  /*4f890*/  ISETP.LT.AND P2, PT, R29, c[0x0][0x178], !P2 ;  /* 0x00005e001d007a0c */ /* 0x000fe40005741270 */
[----:B------:R-:W-:Y:S02]  /*4f8a0*/  ISETP.LT.AND P3, PT, R28, c[0x0][0x178], !P1 ;  /* 0x00005e001c007a0c */ /* 0x000fe40004f61270 */
[----:B------:R-:W-:Y:S02]  /*4f8b0*/  IADD3 R20, R3, 0x2b, RZ ;  /* 0x0000002b03147810 */ /* 0x000fe40007ffe0ff */
[C---:B------:R-:W-:Y:S01]  /*4f8c0*/  IADD3 R24, R14.reuse, c[0x0][0x198], RZ ;  /* 0x000066000e187a10 */ /* 0x040fe20007ffe0ff */
[----:B------:R-:W-:Y:S01]  /*4f8d0*/  IMAD.WIDE R14, R14, 0x2, R18 ;  /* 0x000000020e0e7825 */ /* 0x000fe200078e0212 */
[----:B------:R-:W-:-:S03]  /*4f8e0*/  ISETP.GE.AND P0, PT, R20, c[0x0][0x17c], PT ;  /* 0x00005f0014007a0c */ /* 0x000fc60003f06270 */
[C---:B------:R-:W-:Y:S02]  /*4f8f0*/  IMAD.WIDE R20, R24.reuse, 0x2, R16 ;  /* 0x0000000218147825 */ /* 0x040fe400078e0210 */
[----:B------:R0:W-:Y:S02]  /*4f900*/  @P2 STG.E.U16 [R14.64], R2 ;  /* 0x000000020e002986 */ /* 0x0001e4000c101506 */
[----:B------:R-:W-:Y:S01]  /*4f910*/  IMAD.WIDE R12, R24, 0x2, R18 ;  /* 0x00000002180c7825 */ /* 0x000fe200078e0212 */
[----:B------:R-:W-:Y:S02]  /*4f920*/  ISETP.LT.AND P1, PT, R29, c[0x0][0x178], !P1 ;  /* 0x00005e001d007a0c */ /* 0x000fe40004f21270 */
[C---:B0-----:R-:W-:Y:S02]  /*4f930*/  IADD3 R2, R3.reuse, 0x2d, RZ ;  /* 0x0000002d03027810 */ /* 0x041fe40007ffe0ff */
[----:B------:R-:W-:-:S04]  /*4f940*/  IADD3 R23, R3, 0x2c, RZ ;  /* 0x0000002c03177810 */ /* 0x000fc80007ffe0ff */
[----:B------:R-:W-:Y:S01]  /*4f950*/  ISETP.GE.AND P6, PT, R23, c[0x0][0x17c], PT ;  /* 0x00005f0017007a0c */ /* 0x000fe20003fc6270 */
[----:B---3--:R0:W-:Y:S01]  /*4f960*/  @P3 STG.E.U16 [R20.64], R22 ;  /* 0x0000001614003986 */ /* 0x0081e2000c101506 */
[----:B------:R-:W-:Y:S02]  /*4f970*/  ISETP.GE.AND P3, PT, R2, c[0x0][0x17c], PT ;  /* 0x00005f0002007a0c */ /* 0x000fe40003f66270 */
[----:B------:R-:W-:Y:S02]  /*4f980*/  IADD3 R2, R24, c[0x0][0x198], RZ ;  /* 0x0000660018027a10 */ /* 0x000fe40007ffe0ff */
[----:B------:R-:W3:Y:S04]  /*4f990*/  LDL.LU R24, [R1+0x214] ;  /* 0x0002140001187983 */ /* 0x000ee80000300800 */
[----:B--2---:R1:W-:Y:S01]  /*4f9a0*/  @P1 STG.E.U16 [R12.64], R11 ;  /* 0x0000000b0c001986 */ /* 0x0043e2000c101506 */
[----:B0-----:R-:W-:-:S03]  /*4f9b0*/  PRMT R21, R11, 0x7632, R21 ;  /* 0x000076320b157816 */ /* 0x001fc60000000015 */
[----:B-1----:R-:W2:Y:S04]  /*4f9c0*/  LDL.LU R11, [R1+0x224] ;  /* 0x00022400010b7983 */ /* 0x002ea80000300800 */
[----:B------:R-:W4:Y:S01]  /*4f9d0*/  LDL.LU R23, [R1+0x94] ;  /* 0x0000940001177983 */ /* 0x000f220000300800 */
[----:B------:R-:W-:Y:S02]  /*4f9e0*/  ISETP.LT.AND P2, PT, R28, c[0x0][0x178], !P5 ;  /* 0x00005e001c007a0c */ /* 0x000fe40006f41270 */
[C---:B------:R-:W-:Y:S01]  /*4f9f0*/  ISETP.LT.AND P5, PT, R29.reuse, c[0x0][0x178], !P5 ;  /* 0x00005e001d007a0c */ /* 0x040fe20006fa1270 */
[----:B------:R-:W-:Y:S01]  /*4fa00*/  IMAD.WIDE R14, R2, 0x2, R16 ;  /* 0x00000002020e7825 */ /* 0x000fe200078e0210 */
[----:B------:R-:W-:Y:S02]  /*4fa10*/  ISETP.LT.AND P1, PT, R28, c[0x0][0x178], !P4 ;  /* 0x00005e001c007a0c */ /* 0x000fe40006721270 */
[----:B------:R-:W-:Y:S01]  /*4fa20*/  PRMT R20, R22, 0x7632, R20 ;  /* 0x0000763216147816 */ /* 0x000fe20000000014 */
[----:B------:R-:W-:Y:S01]  /*4fa30*/  IMAD.WIDE R12, R2, 0x2, R18 ;  /* 0x00000002020c7825 */ /* 0x000fe200078e0212 */
[----:B------:R-:W-:-:S02]  /*4fa40*/  ISETP.LT.AND P4, PT, R29, c[0x0][0x178], !P4 ;  /* 0x00005e001d007a0c */ /* 0x000fc40006781270 */
        /* <DEDUP_REMOVED lines=11> */
[----:B---3--:R0:W-:Y:S01]  /*4fb00*/  @P1 STG.E.U16 [R12.64], R24 ;  /* 0x000000180c001986 */ /* 0x0081e2000c101506 */
        /* <DEDUP_REMOVED lines=13> */
[----:B------:R-:W3:Y:S01]  /*4fbe0*/  LDL.LU R26, [R1+0xb4] ;  /* 0x0000b400011a7983 */ /* 0x000ee20000300800 */
[----:B0-----:R-:W-:Y:S01]  /*4fbf0*/  IMAD.WIDE R12, R2, 0x2, R16 ;  /* 0x00000002020c7825 */ /* 0x001fe200078e0210 */
[----:B-1----:R-:W-:-:S04]  /*4fc00*/  IADD3 R14, R3, 0x31, RZ ;  /* 0x00000031030e7810 */ /* 0x002fc80007ffe0ff */
[----:B--2---:R0:W-:Y:S01]  /*4fc10*/  @P4 STG.E.U16 [R12.64], R11 ;  /* 0x0000000b0c004986 */ /* 0x0041e2000c101506 */
[----:B------:R-:W-:Y:S02]  /*4fc20*/  IADD3 R20, R2, c[0x0][0x198], RZ ;  /* 0x0000660002147a10 */ /* 0x000fe40007ffe0ff */
[----:B------:R-:W-:-:S03]  /*4fc30*/  ISETP.GE.AND P4, PT, R14, c[0x0][0x17c], PT ;  /* 0x00005f000e007a0c */ /* 0x000fc60003f86270 */
[----:B------:R-:W-:-:S04]  /*4fc40*/  IMAD.WIDE R14, R20, 0x2, R16 ;  /* 0x00000002140e7825 */ /* 0x000fc800078e0210 */
[----:B0-----:R-:W-:Y:S01]  /*4fc50*/  IMAD.WIDE R12, R2, 0x2, R18 ;  /* 0x00000002020c7825 */ /* 0x001fe200078e0212 */
[----:B------:R-:W-:Y:S02]  /*4fc60*/  PRMT R2, R11, 0x7632, R2 ;  /* 0x000076320b027816 */ /* 0x000fe40000000002 */
[----:B------:R-:W2:Y:S04]  /*4fc70*/  LDL.LU R11, [R1+0xc4] ;  /* 0x0000c400010b7983 */ /* 0x000ea80000300800 */
        /* <DEDUP_REMOVED lines=15> */
[----:B----4-:R0:W-:Y:S04]  /*4fd70*/  @P6 STG.E.U16 [R14.64], R23 ;  /* 0x000000170e006986 */ /* 0x0101e8000c101506 */
[----:B---3--:R-:W-:Y:S01]  /*4fd80*/  @P2 STG.E.U16 [R20.64], R26 ;  /* 0x0000001a14002986 */ /* 0x008fe2000c101506 */
[----:B------:R-:W-:-:S02]  /*4fd90*/  ISETP.LT.AND P2, PT, R28, c[0x0][0x178], !P1 ;  /* 0x00005e001c007a0c */ /* 0x000fc40004f41270 */
[----:B0-----:R-:W-:Y:S02]  /*4fda0*/  IADD3 R14, R2, c[0x0][0x198], RZ ;  /* 0x00006600020e7a10 */ /* 0x001fe40007ffe0ff */
[----:B------:R-:W-:-:S03]  /*4fdb0*/  PRMT R2, R23, 0x7632, R2 ;  /* 0x0000763217027816 */ /* 0x000fc60000000002 */
[----:B------:R-:W-:-:S06]  /*4fdc0*/  IMAD.WIDE R12, R14, 0x2, R16 ;  /* 0x000000020e0c7825 */ /* 0x000fcc00078e0210 */
[----:B------:R0:W-:Y:S04]  /*4fdd0*/  @P2 STG.E.U16 [R12.64], R2 ;  /* 0x000000020c002986 */ /* 0x0001e8000c101506 */
[----:B0-----:R-:W3:Y:S01]  /*4fde0*/  LDL.LU R13, [R1+0x2f4] ;  /* 0x0002f400010d7983 */ /* 0x001ee20000300800 */
[----:B------:R-:W-:Y:S02]  /*4fdf0*/  IADD3 R24, R3, 0x33, RZ ;  /* 0x0000003303187810 */ /* 0x000fe40007ffe0ff */
[----:B------:R-:W-:Y:S02]  /*4fe00*/  ISETP.LT.AND P1, PT, R29, c[0x0][0x178], !P1 ;  /* 0x00005e001d007a0c */ /* 0x000fe40004f21270 */
[----:B------:R-:W-:Y:S02]  /*4fe10*/  ISETP.LT.AND P6, PT, R28, c[0x0][0x178], !P5 ;  /* 0x00005e001c007a0c */ /* 0x000fe40006fc1270 */
[----:B------:R-:W-:-:S02]  /*4fe20*/  ISETP.GE.AND P3, PT, R24, c[0x0][0x17c], PT ;  /* 0x00005f0018007a0c */ /* 0x000fc40003f66270 */
[C---:B------:R-:W-:Y:S01]  /*4fe30*/  IADD3 R24, R14.reuse, c[0x0][0x198], RZ ;  /* 0x000066000e187a10 */ /* 0x040fe20007ffe0ff */
[----:B------:R-:W-:Y:S01]  /*4fe40*/  IMAD.WIDE R14, R14, 0x2, R18 ;  /* 0x000000020e0e7825 */ /* 0x000fe200078e0212 */
[----:B------:R-:W-:Y:S02]  /*4fe50*/  ISETP.LT.AND P5, PT, R29, c[0x0][0x178], !P5 ;  /* 0x00005e001d007a0c */ /* 0x000fe40006fa1270 */
[----:B------:R-:W-:Y:S01]  /*4fe60*/  PRMT R25, R26, 0x7632, R25 ;  /* 0x000076321a197816 */ /* 0x000fe20000000019 */
[----:B------:R-:W-:-:S04]  /*4fe70*/  IMAD.WIDE R20, R24, 0x2, R16 ;  /* 0x0000000218147825 */ /* 0x000fc800078e0210 */
[----:B------:R0:W-:Y:S01]  /*4fe80*/  @P1 STG.E.U16 [R14.64], R25 ;  /* 0x000000190e001986 */ /* 0x0001e2000c101506 */
[C---:B------:R-:W-:Y:S01]  /*4fe90*/  IMAD.WIDE R22, R24.reuse, 0x2, R18 ;  /* 0x0000000218167825 */ /* 0x040fe200078e0212 */
[----:B------:R-:W-:Y:S02]  /*4fea0*/  IADD3 R26, R3, 0x34, RZ ;  /* 0x00000034031a7810 */ /* 0x000fe40007ffe0ff */
[----:B0-----:R-:W-:Y:S02]  /*4feb0*/  IADD3 R14, R24, c[0x0][0x198], RZ ;  /* 0x00006600180e7a10 */ /* 0x001fe40007ffe0ff */
[----:B------:R-:W-:Y:S02]  /*4fec0*/  ISETP.GE.AND P2, PT, R26, c[0x0][0x17c], PT ;  /* 0x00005f001a007a0c */ /* 0x000fe40003f46270 */
[----:B--2---:R-:W-:Y:S01]  /*4fed0*/  PRMT R2, R11, 0x7632, R2 ;  /* 0x000076320b027816 */ /* 0x004fe20000000002 */
[----:B------:R-:W2:Y:S04]  /*4fee0*/  LDL.LU R26, [R1+0x314] ;  /* 0x00031400011a7983 */ /* 0x000ea80000300800 */
[----:B---3--:R-:W-:Y:S01]  /*4fef0*/  @P6 STG.E.U16 [R20.64], R13 ;  /* 0x0000000d14006986 */ /* 0x008fe2000c101506 */
[----:B------:R-:W-:-:S03]  /*4ff00*/  ISETP.LT.AND P6, PT, R28, c[0x0][0x178], !P4 ;  /* 0x00005e001c007a0c */ /* 0x000fc600067c1270 */
[----:B------:R0:W-:Y:S02]  /*4ff10*/  @P5 STG.E.U16 [R22.64], R11 ;  /* 0x0000000b16005986 */ /* 0x0001e4000c101506 */
[----:B0-----:R-:W-:Y:S01]  /*4ff20*/  PRMT R22, R13, 0x7632, R22 ;  /* 0x000076320d167816 */ /* 0x001fe20000000016 */
[----:B------:R-:W-:Y:S01]  /*4ff30*/  IMAD.WIDE R12, R14, 0x2, R16 ;  /* 0x000000020e0c7825 */ /* 0x000fe200078e0210 */
[----:B------:R-:W-:Y:S01]  /*4ff40*/  IADD3 R23, R3, 0x36, RZ ;  /* 0x0000003603177810 */ /* 0x000fe20007ffe0ff */
[----:B------:R-:W3:Y:S05]  /*4ff50*/  LDL.LU R11, [R1+0xd4] ;  /* 0x0000d400010b7983 */ /* 0x000eea0000300800 */
[----:B------:R0:W-:Y:S01]  /*4ff60*/  @P6 STG.E.U16 [R12.64], R22 ;  /* 0x000000160c006986 */ /* 0x0001e2000c101506 */
[----:B------:R-:W-:-:S03]  /*4ff70*/  ISETP.GE.AND P6, PT, R23, c[0x0][0x17c], PT ;  /* 0x00005f0017007a0c */ /* 0x000fc60003fc6270 */
[----:B0-----:R-:W4:Y:S04]  /*4ff80*/  LDL.LU R22, [R1+0xe4] ;  /* 0x0000e40001167983 */ /* 0x001f280000300800 */
[----:B------:R-:W2:Y:S01]  /*4ff90*/  LDL.LU R23, [R1+0x304] ;  /* 0x0003040001177983 */ /* 0x000ea20000300800 */
[----:B------:R-:W-:Y:S02]  /*4ffa0*/  ISETP.LT.AND P4, PT, R29, c[0x0][0x178], !P4 ;  /* 0x00005e001d007a0c */ /* 0x000fe40006781270 */
[----:B------:R-:W-:Y:S02]  /*4ffb0*/  ISETP.LT.AND P5, PT, R28, c[0x0][0x178], !P0 ;  /* 0x00005e001c007a0c */ /* 0x000fe400047a1270 */
[----:B------:R-:W-:Y:S02]  /*4ffc0*/  IADD3 R20, R3, 0x35, RZ ;  /* 0x0000003503147810 */ /* 0x000fe40007ffe0ff */
[C---:B------:R-:W-:Y:S01]  /*4ffd0*/  IADD3 R24, R14.reuse, c[0x0][0x198], RZ ;  /* 0x000066000e187a10 */ /* 0x040fe20007ffe0ff */
[----:B------:R-:W-:Y:S01]  /*4ffe0*/  IMAD.WIDE R14, R14, 0x2, R18 ;  /* 0x000000020e0e7825 */ /* 0x000fe200078e0212 */
[----:B------:R-:W-:-:S02]  /*4fff0*/  ISETP.LT.AND P0, PT, R29, c[0x0][0x178], !P0 ;  /* 0x00005e001d007a0c */ /* 0x000fc40004701270 */
[----:B------:R-:W-:Y:S01]  /*50000*/  ISETP.GE.AND P1, PT, R20, c[0x0][0x17c], PT ;  /* 0x00005f0014007a0c */ /* 0x000fe20003f26270 */
[----:B------:R-:W-:Y:S02]  /*50010*/  IMAD.WIDE R20, R24, 0x2, R16 ;  /* 0x0000000218147825 */ /* 0x000fe400078e0210 */
[----:B------:R0:W-:Y:S01]  /*50020*/  @P4 STG.E.U16 [R14.64], R2 ;  /* 0x000000020e004986 */ /* 0x0001e2000c101506 */
[----:B------:R-:W-:Y:S01]  /*50030*/  ISETP.LT.AND P4, PT, R28, c[0x0][0x178], !P3 ;  /* 0x00005e001c007a0c */ /* 0x000fe20005f81270 */
[----:B------:R-:W-:Y:S01]  /*50040*/  IMAD.WIDE R12, R24, 0x2, R18 ;  /* 0x00000002180c7825 */ /* 0x000fe200078e0212 */
[----:B------:R-:W-:Y:S02]  /*50050*/  ISETP.LT.AND P3, PT, R29, c[0x0][0x178], !P3 ;  /* 0x00005e001d007a0c */ /* 0x000fe40005f61270 */
[----:B0-----:R-:W-:Y:S01]  /*50060*/  IADD3 R2, R3, 0x37, RZ ;  /* 0x0000003703027810 */ /* 0x001fe20007ffe0ff */
[----:B--2---:R0:W-:Y:S03]  /*50070*/  @P5 STG.E.U16 [R20.64], R23 ;  /* 0x0000001714005986 */ /* 0x0041e6000c101506 */
[----:B------:R-:W-:-:S02]  /*50080*/  ISETP.GE.AND P5, PT, R2, c[0x0][0x17c], PT ;  /* 0x00005f0002007a0c */ /* 0x000fc40003fa6270 */
[----:B------:R-:W-:Y:S02]  /*50090*/  IADD3 R2, R24, c[0x0][0x198], RZ ;  /* 0x0000660018027a10 */ /* 0x000fe40007ffe0ff */
[----:B------:R-:W2:Y:S04]  /*500a0*/  LDL.LU R24, [R1+0x3c4] ;  /* 0x0003c40001187983 */ /* 0x000ea80000300800 */
[----:B----4-:R1:W-:Y:S01]  /*500b0*/  @P0 STG.E.U16 [R12.64], R22 ;  /* 0x000000160c000986 */ /* 0x0103e2000c101506 */
[----:B------:R-:W-:Y:S01]  /*500c0*/  ISETP.LT.AND P0, PT, R28, c[0x0][0x178], !P2 ;  /* 0x00005e001c007a0c */ /* 0x000fe20005701270 */
[----:B------:R-:W-:Y:S01]  /*500d0*/  IMAD.WIDE R14, R2, 0x2, R16 ;  /* 0x00000002020e7825 */ /* 0x000fe200078e0210 */
[----:B0-----:R-:W-:Y:S02]  /*500e0*/  PRMT R20, R23, 0x7632, R20 ;  /* 0x0000763217147816 */ /* 0x001fe40000000014 */
[----:B------:R-:W4:Y:S01]  /*500f0*/  LDL.LU R23, [R1+0xf4] ;  /* 0x0000f40001177983 */ /* 0x000f220000300800 */
[----:B------:R-:W-:-:S02]  /*50100*/  PRMT R21, R22, 0x7632, R21 ;  /* 0x0000763216157816 */ /* 0x000fc40000000015 */
[----:B------:R-:W-:Y:S01]  /*50110*/  ISETP.LT.AND P2, PT, R29, c[0x0][0x178], !P2 ;  /* 0x00005e001d007a0c */ /* 0x000fe20005741270 */
[C-C-:B-1----:R-:W-:Y:S01]  /*50120*/  IMAD.WIDE R12, R2.reuse, 0x2, R18.reuse ;  /* 0x00000002020c7825 */ /* 0x142fe200078e0212 */
        /* <DEDUP_REMOVED lines=9> */
[----:B---3--:R-:W-:Y:S01]  /*501c0*/  PRMT R20, R11, 0x7632, R20 ;  /* 0x000076320b147816 */ /* 0x008fe20000000014 */
        /* <DEDUP_REMOVED lines=27> */
[----:B----4-:R0:W-:Y:S01]  /*50380*/  @P6 STG.E.U16 [R12.64], R23 ;  /* 0x000000170c006986 */ /* 0x0101e2000c101506 */
        /* <DEDUP_REMOVED lines=45> */
[C---:B------:R-:W-:Y:S01]  /*50660*/  IADD3 R24, R14.reuse, c[0x0][0x198], RZ ;  /* 0x000066000e187a10 */ /* 0x040fe20007ffe0ff */
[--C-:B------:R-:W-:Y:S01]  /*50670*/  IMAD.WIDE R14, R14, 0x2, R18.reuse ;  /* 0x000000020e0e7825 */ /* 0x100fe200078e0212 */
[----:B------:R-:W-:Y:S02]  /*50680*/  IADD3 R20, R3, 0x3f, RZ ;  /* 0x0000003f03147810 */ /* 0x000fe40007ffe0ff */
[----:B------:R-:W-:Y:S01]  /*50690*/  ISETP.LT.AND P3, PT, R28, c[0x0][0x178], !P1 ;  /* 0x00005e001c007a0c */ /* 0x000fe20004f61270 */
[----:B------:R-:W-:Y:S01]  /*506a0*/  IMAD.WIDE R12, R24, 0x2, R18 ;  /* 0x00000002180c7825 */ /* 0x000fe200078e0212 */
[----:B------:R-:W-:-:S05]  /*506b0*/  ISETP.GE.AND P0, PT, R20, c[0x0][0x17c], PT ;  /* 0x00005f0014007a0c */ /* 0x000fca0003f06270 */
[----:B------:R0:W-:Y:S01]  /*506c0*/  @P2 STG.E.U16 [R14.64], R2 ;  /* 0x000000020e002986 */ /* 0x0001e2000c101506 */
[----:B------:R-:W-:Y:S01]  /*506d0*/  IMAD.WIDE R20, R24, 0x2, R16 ;  /* 0x0000000218147825 */ /* 0x000fe200078e0210 */
[----:B------:R-:W-:Y:S02]  /*506e0*/  ISETP.LT.AND P1, PT, R29, c[0x0][0x178], !P1 ;  /* 0x00005e001d007a0c */ /* 0x000fe40004f21270 */
[----:B0-----:R-:W-:-:S04]  /*506f0*/  IADD3 R2, R3, 0x41, RZ ;  /* 0x0000004103027810 */ /* 0x001fc80007ffe0ff */
[----:B------:R-:W-:Y:S02]  /*50700*/  ISETP.GE.AND P2, PT, R2, c[0x0][0x17c], PT ;  /* 0x00005f0002007a0c */ /* 0x000fe40003f46270 */
[----:B------:R-:W-:Y:S02]  /*50710*/  IADD3 R2, R24, c[0x0][0x198], RZ ;  /* 0x0000660018027a10 */ /* 0x000fe40007ffe0ff */
[----:B------:R-:W4:Y:S01]  /*50720*/  LDL.LU R24, [R1+0x404] ;  /* 0x0004040001187983 */ /* 0x000f220000300800 */
[----:B------:R-:W-:-:S04]  /*50730*/  IADD3 R23, R3, 0x40, RZ ;  /* 0x0000004003177810 */ /* 0x000fc80007ffe0ff */
[----:B------:R-:W-:Y:S01]  /*50740*/  ISETP.GE.AND P6, PT, R23, c[0x0][0x17c], PT ;  /* 0x00005f0017007a0c */ /* 0x000fe20003fc6270 */
[----:B---3--:R0:W-:Y:S04]  /*50750*/  @P3 STG.E.U16 [R20.64], R22 ;  /* 0x0000001614003986 */ /* 0x0081e8000c101506 */
[----:B--2---:R1:W-:Y:S01]  /*50760*/  @P1 STG.E.U16 [R12.64], R11 ;  /* 0x0000000b0c001986 */ /* 0x0043e2000c101506 */
[----:B0-----:R-:W-:-:S03]  /*50770*/  PRMT R21, R11, 0x7632, R21 ;  /* 0x000076320b157816 */ /* 0x001fc60000000015 */
[----:B-1----:R-:W2:Y:S04]  /*50780*/  LDL.LU R11, [R1+0x48] ;  /* 0x00004800010b7983 */ /* 0x002ea80000300800 */
[----:B------:R-:W3:Y:S01]  /*50790*/  LDL.LU R23, [R1+0x18] ;  /* 0x0000180001177983 */ /* 0x000ee20000300800 */
        /* <DEDUP_REMOVED lines=14> */
[----:B------:R-:W-:Y:S02]  /*50880*/  IADD3 R20, R3, 0x43, RZ ;  /* 0x0000004303147810 */ /* 0x000fe40007ffe0ff */
[----:B------:R-:W-:Y:S02]  /*50890*/  IADD3 R2, R2, c[0x0][0x198], RZ ;  /* 0x0000660002027a10 */ /* 0x000fe40007ffe0ff */
[----:B----4-:R0:W-:Y:S01]  /*508a0*/  @P1 STG.E.U16 [R12.64], R24 ;  /* 0x000000180c001986 */ /* 0x0101e2000c101506 */
[----:B------:R-:W-:-:S03]  /*508b0*/  ISETP.GE.AND P1, PT, R20, c[0x0][0x17c], PT ;  /* 0x00005f0014007a0c */ /* 0x000fc60003f26270 */
[----:B------:R1:W-:Y:S01]  /*508c0*/  @P4 STG.E.U16 [R14.64], R26 ;  /* 0x0000001a0e004986 */ /* 0x0003e2000c101506 */
[----:B------:R-:W-:Y:S02]  /*508d0*/  ISETP.LT.AND P4, PT, R28, c[0x0][0x178], !P6 ;  /* 0x00005e001c007a0c */ /* 0x000fe40007781270 */
[----:B------:R-:W-:Y:S02]  /*508e0*/  PRMT R20, R24, 0x7632, R20 ;  /* 0x0000763218147816 */ /* 0x000fe40000000014 */
        /* <DEDUP_REMOVED lines=9> */
[----:B------:R-:W4:Y:S01]  /*50980*/  LDL.LU R26, [R1+0x38] ;  /* 0x00003800011a7983 */ /* 0x000f220000300800 */
[----:B0-----:R-:W-:Y:S01]  /*50990*/  IMAD.WIDE R12, R2, 0x2, R16 ;  /* 0x00000002020c7825 */ /* 0x001fe200078e0210 */
[C---:B------:R-:W-:Y:S02]  /*509a0*/  IADD3 R20, R3.reuse, 0x44, RZ ;  /* 0x0000004403147810 */ /* 0x040fe40007ffe0ff */
[----:B-1----:R-:W-:Y:S02]  /*509b0*/  IADD3 R14, R3, 0x45, RZ ;  /* 0x00000045030e7810 */ /* 0x002fe40007ffe0ff */
[----:B------:R-:W-:-:S02]  /*509c0*/  ISETP.GE.AND P5, PT, R20, c[0x0][0x17c], PT ;  /* 0x00005f0014007a0c */ /* 0x000fc40003fa6270 */
[----:B------:R-:W-:Y:S02]  /*509d0*/  IADD3 R20, R2, c[0x0][0x198], RZ ;  /* 0x0000660002147a10 */ /* 0x000fe40007ffe0ff */
[----:B------:R-:W-:Y:S01]  /*509e0*/  ISETP.GE.AND P3, PT, R22, c[0x0][0x17c], PT ;  /* 0x00005f0016007a0c */ /* 0x000fe20003f66270 */
[----:B--2---:R0:W-:Y:S01]  /*509f0*/  @P4 STG.E.U16 [R12.64], R11 ;  /* 0x0000000b0c004986 */ /* 0x0041e2000c101506 */
[----:B------:R-:W-:Y:S01]  /*50a00*/  ISETP.GE.AND P4, PT, R14, c[0x0][0x17c], PT ;  /* 0x00005f000e007a0c */ /* 0x000fe20003f86270 */
[----:B------:R-:W-:Y:S01]  /*50a10*/  IMAD.WIDE R14, R20, 0x2, R16 ;  /* 0x00000002140e7825 */ /* 0x000fe200078e0210 */
[----:B---3--:R-:W-:-:S03]  /*50a20*/  PRMT R22, R23, 0x7632, R22 ;  /* 0x0000763217167816 */ /* 0x008fc60000000016 */
[----:B0-----:R-:W-:Y:S01]  /*50a30*/  IMAD.WIDE R12, R2, 0x2, R18 ;  /* 0x00000002020c7825 */ /* 0x001fe200078e0212 */
[----:B------:R-:W-:Y:S02]  /*50a40*/  PRMT R2, R11, 0x7632, R2 ;  /* 0x000076320b027816 */ /* 0x000fe40000000002 */
[----:B------:R-:W2:Y:S04]  /*50a50*/  LDL.LU R11, [R1+0x28] ;  /* 0x00002800010b7983 */ /* 0x000ea80000300800 */
[----:B------:R0:W-:Y:S04]  /*50a60*/  @P6 STG.E.U16 [R12.64], R23 ;  /* 0x000000170c006986 */ /* 0x0001e8000c101506 */
[----:B------:R1:W-:Y:S01]  /*50a70*/  @P0 STG.E.U16 [R14.64], R2 ;  /* 0x000000020e000986 */ /* 0x0003e2000c101506 */
[----:B0-----:R-:W-:-:S04]  /*50a80*/  IADD3 R23, R3, 0x46, RZ ;  /* 0x0000004603177810 */ /* 0x001fc80007ffe0ff */
[----:B------:R-:W-:Y:S02]  /*50a90*/  ISETP.GE.AND P0, PT, R23, c[0x0][0x17c], PT ;  /* 0x00005f0017007a0c */ /* 0x000fe40003f06270 */
[----:B------:R-:W3:Y:S01]  /*50aa0*/  LDL.LU R23, [R1+0x78] ;  /* 0x0000780001177983 */ /* 0x000ee20000300800 */
[C---:B------:R-:W-:Y:S02]  /*50ab0*/  ISETP.LT.AND P2, PT, R29.reuse, c[0x0][0x178], !P2 ;  /* 0x00005e001d007a0c */ /* 0x040fe40005741270 */
[----:B------:R-:W-:Y:S02]  /*50ac0*/  ISETP.LT.AND P6, PT, R28, c[0x0][0x178], !P3 ;  /* 0x00005e001c007a0c */ /* 0x000fe40005fc1270 */
[----:B------:R-:W-:Y:S02]  /*50ad0*/  ISETP.LT.AND P3, PT, R29, c[0x0][0x178], !P3 ;  /* 0x00005e001d007a0c */ /* 0x000fe40005f61270 */
[C---:B-1----:R-:W-:Y:S01]  /*50ae0*/  IADD3 R2, R20.reuse, c[0x0][0x198], RZ ;  /* 0x0000660014027a10 */ /* 0x042fe20007ffe0ff */
[----:B------:R-:W-:-:S04]  /*50af0*/  IMAD.WIDE R12, R20, 0x2, R18 ;  /* 0x00000002140c7825 */ /* 0x000fc800078e0212 */
[----:B------:R-:W-:-:S04]  /*50b00*/  IMAD.WIDE R14, R2, 0x2, R16 ;  /* 0x00000002020e7825 */ /* 0x000fc800078e0210 */
[----:B------:R-:W-:Y:S01]  /*50b10*/  IMAD.WIDE R20, R2, 0x2, R18 ;  /* 0x0000000202147825 */ /* 0x000fe200078e0212 */
[----:B------:R-:W-:Y:S04]  /*50b20*/  @P2 STG.E.U16 [R12.64], R22 ;  /* 0x000000160c002986 */ /* 0x000fe8000c101506 */
[----:B---3--:R0:W-:Y:S04]  /*50b30*/  @P6 STG.E.U16 [R14.64], R23 ;  /* 0x000000170e006986 */ /* 0x0081e8000c101506 */
[----:B----4-:R-:W-:Y:S01]  /*50b40*/  @P3 STG.E.U16 [R20.64], R26 ;  /* 0x0000001a14003986 */ /* 0x010fe2000c101506 */
[----:B------:R-:W-:-:S02]  /*50b50*/  ISETP.LT.AND P3, PT, R28, c[0x0][0x178], !P1 ;  /* 0x00005e001c007a0c */ /* 0x000fc40004f61270 */
[----:B0-----:R-:W-:Y:S02]  /*50b60*/  IADD3 R14, R2, c[0x0][0x198], RZ ;  /* 0x00006600020e7a10 */ /* 0x001fe40007ffe0ff */
[----:B------:R-:W-:-:S03]  /*50b70*/  PRMT R2, R23, 0x7632, R2 ;  /* 0x0000763217027816 */ /* 0x000fc60000000002 */
[----:B------:R-:W-:-:S06]  /*50b80*/  IMAD.WIDE R12, R14, 0x2, R16 ;  /* 0x000000020e0c7825 */ /* 0x000fcc00078e0210 */
[----:B------:R0:W-:Y:S04]  /*50b90*/  @P3 STG.E.U16 [R12.64], R2 ;  /* 0x000000020c003986 */ /* 0x0001e8000c101506 */
[----:B0-----:R-:W3:Y:S01]  /*50ba0*/  LDL.LU R13, [R1+0x88] ;  /* 0x00008800010d7983 */ /* 0x001ee20000300800 */
[----:B------:R-:W-:Y:S02]  /*50bb0*/  IADD3 R24, R3, 0x47, RZ ;  /* 0x0000004703187810 */ /* 0x000fe40007ffe0ff */
[C---:B------:R-:W-:Y:S02]  /*50bc0*/  ISETP.LT.AND P1, PT, R29.reuse, c[0x0][0x178], !P1 ;  /* 0x00005e001d007a0c */ /* 0x040fe40004f21270 */
[----:B------:R-:W-:Y:S02]  /*50bd0*/  ISETP.LT.AND P6, PT, R28, c[0x0][0x178], !P5 ;  /* 0x00005e001c007a0c */ /* 0x000fe40006fc1270 */
[----:B------:R-:W-:-:S02]  /*50be0*/  ISETP.LT.AND P5, PT, R29, c[0x0][0x178], !P5 ;  /* 0x00005e001d007a0c */ /* 0x000fc40006fa1270 */
[----:B------:R-:W-:Y:S02]  /*50bf0*/  ISETP.GE.AND P2, PT, R24, c[0x0][0x17c], PT ;  /* 0x00005f0018007a0c */ /* 0x000fe40003f46270 */
[C---:B------:R-:W-:Y:S01]  /*50c00*/  IADD3 R24, R14.reuse, c[0x0][0x198], RZ ;  /* 0x000066000e187a10 */ /* 0x040fe20007ffe0ff */
[----:B------:R-:W-:Y:S01]  /*50c10*/  IMAD.WIDE R14, R14, 0x2, R18 ;  /* 0x000000020e0e7825 */ /* 0x000fe200078e0212 */
[----:B------:R-:W-:-:S03]  /*50c20*/  PRMT R25, R26, 0x7632, R25 ;  /* 0x000076321a197816 */ /* 0x000fc60000000019 */
[----:B------:R-:W-:-:S04]  /*50c30*/  IMAD.WIDE R20, R24, 0x2, R16 ;  /* 0x0000000218147825 */ /* 0x000fc800078e0210 */
[C---:B------:R-:W-:Y:S01]  /*50c40*/  IMAD.WIDE R22, R24.reuse, 0x2, R18 ;  /* 0x0000000218167825 */ /* 0x040fe200078e0212 */
[----:B------:R0:W-:Y:S01]  /*50c50*/  @P1 STG.E.U16 [R14.64], R25 ;  /* 0x000000190e001986 */ /* 0x0001e2000c101506 */
[C---:B------:R-:W-:Y:S02]  /*50c60*/  IADD3 R26, R3.reuse, 0x48, RZ ;  /* 0x00000048031a7810 */ /* 0x040fe40007ffe0ff */
[----:B0-----:R-:W-:Y:S02]  /*50c70*/  IADD3 R14, R24, c[0x0][0x198], RZ ;  /* 0x00006600180e7a10 */ /* 0x001fe40007ffe0ff */
[----:B------:R-:W-:Y:S02]  /*50c80*/  IADD3 R24, R3, 0x4a, RZ ;  /* 0x0000004a03187810 */ /* 0x000fe40007ffe0ff */
[----:B------:R-:W-:Y:S02]  /*50c90*/  ISETP.GE.AND P3, PT, R26, c[0x0][0x17c], PT ;  /* 0x00005f001a007a0c */ /* 0x000fe40003f66270 */
[----:B------:R-:W4:Y:S04]  /*50ca0*/  LDL.LU R26, [R1+0x208] ;  /* 0x00020800011a7983 */ /* 0x000f280000300800 */
[----:B---3--:R0:W-:Y:S04]  /*50cb0*/  @P6 STG.E.U16 [R20.64], R13 ;  /* 0x0000000d14006986 */ /* 0x0081e8000c101506 */
[----:B--2---:R1:W-:Y:S01]  /*50cc0*/  @P5 STG.E.U16 [R22.64], R11 ;  /* 0x0000000b16005986 */ /* 0x0043e2000c101506 */
[----:B------:R-:W-:-:S02]  /*50cd0*/  ISETP.LT.AND P5, PT, R28, c[0x0][0x178], !P4 ;  /* 0x00005e001c007a0c */ /* 0x000fc400067a1270 */
[----:B------:R-:W-:Y:S02]  /*50ce0*/  ISETP.LT.AND P4, PT, R29, c[0x0][0x178], !P4 ;  /* 0x00005e001d007a0c */ /* 0x000fe40006781270 */
[----:B------:R-:W-:Y:S01]  /*50cf0*/  PRMT R2, R13, 0x7632, R2 ;  /* 0x000076320d027816 */ /* 0x000fe20000000002 */
[C---:B0-----:R-:W-:Y:S01]  /*50d00*/  IMAD.WIDE R12, R14.reuse, 0x2, R16 ;  /* 0x000000020e0c7825 */ /* 0x041fe200078e0210 */
[----:B-1----:R-:W-:-:S03]  /*50d10*/  IADD3 R23, R14, c[0x0][0x198], RZ ;  /* 0x000066000e177a10 */ /* 0x002fc60007ffe0ff */
[----:B------:R-:W-:Y:S01]  /*50d20*/  IMAD.WIDE R14, R14, 0x2, R18 ;  /* 0x000000020e0e7825 */ /* 0x000fe200078e0212 */
[----:B------:R-:W-:-:S03]  /*50d30*/  PRMT R22, R11, 0x7632, R22 ;  /* 0x000076320b167816 */ /* 0x000fc60000000016 */
[----:B------:R-:W-:Y:S01]  /*50d40*/  @P5 STG.E.U16 [R12.64], R2 ;  /* 0x000000020c005986 */ /* 0x000fe2000c101506 */
[----:B------:R-:W-:-:S03]  /*50d50*/  ISETP.GE.AND P5, PT, R24, c[0x0][0x17c], PT ;  /* 0x00005f0018007a0c */ /* 0x000fc60003fa6270 */
[----:B------:R-:W2:Y:S04]  /*50d60*/  LDL.LU R11, [R1+0x68] ;  /* 0x00006800010b7983 */ /* 0x000ea80000300800 */
[----:B------:R-:W3:Y:S04]  /*50d70*/  LDL.LU R24, [R1+0x58] ;  /* 0x0000580001187983 */ /* 0x000ee80000300800 */
[----:B------:R0:W-:Y:S04]  /*50d80*/  @P4 STG.E.U16 [R14.64], R22 ;  /* 0x000000160e004986 */ /* 0x0001e8000c101506 */
[----:B0-----:R-:W2:Y:S01]  /*50d90*/  LDL.LU R15, [R1+0x1f8] ;  /* 0x0001f800010f7983 */ /* 0x001ea20000300800 */
[----:B------:R-:W-:-:S02]  /*50da0*/  ISETP.LT.AND P6, PT, R28, c[0x0][0x178], !P0 ;  /* 0x00005e001c007a0c */ /* 0x000fc400047c1270 */
[----:B------:R-:W-:Y:S02]  /*50db0*/  IADD3 R20, R3, 0x49, RZ ;  /* 0x0000004903147810 */ /* 0x000fe40007ffe0ff */
[----:B------:R-:W-:Y:S02]  /*50dc0*/  ISETP.LT.AND P0, PT, R29, c[0x0][0x178], !P0 ;  /* 0x00005e001d007a0c */ /* 0x000fe40004701270 */
[----:B------:R-:W-:Y:S01]  /*50dd0*/  ISETP.GE.AND P1, PT, R20, c[0x0][0x17c], PT ;  /* 0x00005f0014007a0c */ /* 0x000fe20003f26270 */
[----:B------:R-:W-:Y:S01]  /*50de0*/  IMAD.WIDE R20, R23, 0x2, R16 ;  /* 0x0000000217147825 */ /* 0x000fe200078e0210 */
[----:B------:R-:W-:Y:S02]  /*50df0*/  IADD3 R2, R3, 0x4b, RZ ;  /* 0x0000004b03027810 */ /* 0x000fe40007ffe0ff */
[----:B------:R-:W-:Y:S01]  /*50e00*/  ISETP.LT.AND P4, PT, R28, c[0x0][0x178], !P2 ;  /* 0x00005e001c007a0c */ /* 0x000fe20005781270 */
[----:B------:R-:W-:Y:S01]  /*50e10*/  IMAD.WIDE R12, R23, 0x2, R18 ;  /* 0x00000002170c7825 */ /* 0x000fe200078e0212 */
[----:B------:R-:W-:Y:S01]  /*50e20*/  ISETP.LT.AND P2, PT, R29, c[0x0][0x178], !P2 ;  /* 0x00005e001d007a0c */ /* 0x000fe20005741270 */
[----:B--2---:R0:W-:Y:S01]  /*50e30*/  @P6 STG.E.U16 [R20.64], R15 ;  /* 0x0000000f14006986 */ /* 0x0041e2000c101506 */
[----:B------:R-:W-:-:S02]  /*50e40*/  ISETP.GE.AND P6, PT, R2, c[0x0][0x17c], PT ;  /* 0x00005f0002007a0c */ /* 0x000fc40003fc6270 */
[----:B------:R-:W-:Y:S02]  /*50e50*/  IADD3 R2, R23, c[0x0][0x198], RZ ;  /* 0x0000660017027a10 */ /* 0x000fe40007ffe0ff */
[----:B------:R-:W2:Y:S04]  /*50e60*/  LDL.LU R23, [R1+0x218] ;  /* 0x0002180001177983 */ /* 0x000ea80000300800 */
[----:B---3--:R1:W-:Y:S01]  /*50e70*/  @P0 STG.E.U16 [R12.64], R24 ;  /* 0x000000180c000986 */ /* 0x0083e2000c101506 */
[----:B------:R-:W-:Y:S02]  /*50e80*/  ISETP.LT.AND P0, PT, R28, c[0x0][0x178], !P3 ;  /* 0x00005e001c007a0c */ /* 0x000fe40005f01270 */
[----:B0-----:R-:W-:Y:S01]  /*50e90*/  PRMT R20, R15, 0x7632, R20 ;  /* 0x000076320f147816 */ /* 0x001fe20000000014 */
[----:B------:R-:W-:Y:S01]  /*50ea0*/  IMAD.WIDE R14, R2, 0x2, R18 ;  /* 0x00000002020e7825 */ /* 0x000fe200078e0212 */
[----:B------:R-:W-:-:S02]  /*50eb0*/  PRMT R21, R24, 0x7632, R21 ;  /* 0x0000763218157816 */ /* 0x000fc40000000015 */
[----:B-1----:R-:W3:Y:S01]  /*50ec0*/  LDL.LU R24, [R1+0xa8] ;  /* 0x0000a80001187983 */ /* 0x002ee20000300800 */
[C---:B------:R-:W-:Y:S01]  /*50ed0*/  IMAD.WIDE R12, R2.reuse, 0x2, R16 ;  /* 0x00000002020c7825 */ /* 0x040fe200078e0210 */
[----:B------:R-:W-:-:S04]  /*50ee0*/  IADD3 R2, R2, c[0x0][0x198], RZ ;  /* 0x0000660002027a10 */ /* 0x000fc80007ffe0ff */
[----:B------:R0:W-:Y:S01]  /*50ef0*/  @P4 STG.E.U16 [R12.64], R20 ;  /* 0x000000140c004986 */ /* 0x0001e2000c101506 */
[----:B------:R-:W-:-:S03]  /*50f00*/  ISETP.LT.AND P3, PT, R29, c[0x0][0x178], !P3 ;  /* 0x00005e001d007a0c */ /* 0x000fc60005f61270 */
[----:B------:R1:W-:Y:S01]  /*50f10*/  @P2 STG.E.U16 [R14.64], R21 ;  /* 0x000000150e002986 */ /* 0x0003e2000c101506 */
[----:B0-----:R-:W-:Y:S01]  /*50f20*/  IMAD.WIDE R12, R2, 0x2, R16 ;  /* 0x00000002020c7825 */ /* 0x001fe200078e0210 */
[----:B------:R-:W-:-:S04]  /*50f30*/  IADD3 R20, R3, 0x4d, RZ ;  /* 0x0000004d03147810 */ /* 0x000fc80007ffe0ff */
[----:B----4-:R0:W-:Y:S01]  /*50f40*/  @P0 STG.E.U16 [R12.64], R26 ;  /* 0x0000001a0c000986 */ /* 0x0101e2000c101506 */
[----:B------:R-:W-:Y:S02]  /*50f50*/  ISETP.GE.AND P0, PT, R20, c[0x0][0x17c], PT ;  /* 0x00005f0014007a0c */ /* 0x000fe40003f06270 */
[----:B------:R-:W-:Y:S01]  /*50f60*/  PRMT R20, R26, 0x7632, R20 ;  /* 0x000076321a147816 */ /* 0x000fe20000000014 */
[----:B-1----:R-:W-:Y:S01]  /*50f70*/  IMAD.WIDE R14, R2, 0x2, R18 ;  /* 0x00000002020e7825 */ /* 0x002fe200078e0212 */
[----:B0-----:R-:W4:Y:S01]  /*50f80*/  LDL.LU R26, [R1+0x228] ;  /* 0x00022800011a7983 */ /* 0x001f220000300800 */
[----:B------:R-:W-:-:S03]  /*50f90*/  PRMT R21, R11, 0x7632, R21 ;  /* 0x000076320b157816 */ /* 0x000fc60000000015 */
[----:B------:R0:W-:Y:S04]  /*50fa0*/  @P3 STG.E.U16 [R14.64], R11 ;  /* 0x0000000b0e003986 */ /* 0x0001e8000c101506 */
[----:B0-----:R-:W4:Y:S01]  /*50fb0*/  LDL.LU R11, [R1+0x98] ;  /* 0x00009800010b7983 */ /* 0x001f220000300800 */
[----:B------:R-:W-:Y:S02]  /*50fc0*/  ISETP.LT.AND P2, PT, R28, c[0x0][0x178], !P1 ;  /* 0x00005e001c007a0c */ /* 0x000fe40004f41270 */
        /* <DEDUP_REMOVED lines=10> */
[C---:B------:R-:W-:Y:S02]  /*51070*/  IADD3 R22, R3.reuse, 0x4c, RZ ;  /* 0x0000004c03167810 */ /* 0x040fe40007ffe0ff */
[----:B0-----:R-:W-:Y:S01]  /*51080*/  IADD3 R20, R3, 0x4e, RZ ;  /* 0x0000004e03147810 */ /* 0x001fe20007ffe0ff */
[----:B------:R-:W-:-:S03]  /*51090*/  IMAD.WIDE R12, R2, 0x2, R16 ;  /* 0x00000002020c7825 */ /* 0x000fc600078e0210 */
[----:B------:R-:W-:Y:S02]  /*510a0*/  ISETP.GE.AND P2, PT, R20, c[0x0][0x17c], PT ;  /* 0x00005f0014007a0c */ /* 0x000fe40003f46270 */
[----:B-1----:R-:W-:Y:S02]  /*510b0*/  IADD3 R14, R3, 0x4f, RZ ;  /* 0x0000004f030e7810 */ /* 0x002fe40007ffe0ff */
[----:B------:R-:W-:Y:S02]  /*510c0*/  IADD3 R20, R2, c[0x0][0x198], RZ ;  /* 0x0000660002147a10 */ /* 0x000fe40007ffe0ff */
[----:B------:R-:W-:Y:S02]  /*510d0*/  ISETP.GE.AND P4, PT, R22, c[0x0][0x17c], PT ;  /* 0x00005f0016007a0c */ /* 0x000fe40003f86270 */
[----:B------:R-:W-:Y:S01]  /*510e0*/  ISETP.LT.AND P6, PT, R29, c[0x0][0x178], !P6 ;  /* 0x00005e001d007a0c */ /* 0x000fe200077c1270 */
[----:B--2---:R0:W-:Y:S01]  /*510f0*/  @P3 STG.E.U16 [R12.64], R23 ;  /* 0x000000170c003986 */ /* 0x0041e2000c101506 */
[----:B------:R-:W-:Y:S01]  /*51100*/  ISETP.GE.AND P3, PT, R14, c[0x0][0x17c], PT ;  /* 0x00005f000e007a0c */ /* 0x000fe20003f66270 */
[----:B------:R-:W-:-:S04]  /*51110*/  IMAD.WIDE R14, R20, 0x2, R16 ;  /* 0x00000002140e7825 */ /* 0x000fc800078e0210 */
[----:B0-----:R-:W-:Y:S01]  /*51120*/  IMAD.WIDE R12, R2, 0x2, R18 ;  /* 0x00000002020c7825 */ /* 0x001fe200078e0212 */
[----:B------:R-:W-:-:S04]  /*51130*/  PRMT R2, R23, 0x7632, R2 ;  /* 0x0000763217027816 */ /* 0x000fc80000000002 */
[----:B---3--:R0:W-:Y:S01]  /*51140*/  @P5 STG.E.U16 [R12.64], R24 ;  /* 0x000000180c005986 */ /* 0x0081e2000c101506 */
[----:B------:R-:W-:-:S03]  /*51150*/  ISETP.LT.AND P5, PT, R28, c[0x0][0x178], !P4 ;  /* 0x00005e001c007a0c */ /* 0x000fc600067a1270 */
[----:B------:R1:W-:Y:S01]  /*51160*/  @P1 STG.E.U16 [R14.64], R2 ;  /* 0x000000020e001986 */ /* 0x0003e2000c101506 */
[----:B------:R-:W-:Y:S01]  /*51170*/  PRMT R22, R24, 0x7632, R22 ;  /* 0x0000763218167816 */ /* 0x000fe20000000016 */
[C---:B0-----:R-:W-:Y:S01]  /*51180*/  IMAD.WIDE R12, R20.reuse, 0x2, R18 ;  /* 0x00000002140c7825 */ /* 0x041fe200078e0212 */
[----:B-1----:R-:W-:-:S04]  /*51190*/  IADD3 R2, R20, c[0x0][0x198], RZ ;  /* 0x0000660014027a10 */ /* 0x002fc80007ffe0ff */
[----:B------:R-:W-:Y:S01]  /*511a0*/  @P6 STG.E.U16 [R12.64], R22 ;  /* 0x000000160c006986 */ /* 0x000fe2000c101506 */
[----:B------:R-:W-:Y:S01]  /*511b0*/  IMAD.WIDE R14, R2, 0x2, R16 ;  /* 0x00000002020e7825 */ /* 0x000fe200078e0210 */
[----:B------:R-:W-:-:S03]  /*511c0*/  ISETP.LT.AND P4, PT, R29, c[0x0][0x178], !P4 ;  /* 0x00005e001d007a0c */ /* 0x000fc60006781270 */
[----:B------:R-:W-:Y:S01]  /*511d0*/  IMAD.WIDE R20, R2, 0x2, R18 ;  /* 0x0000000202147825 */ /* 0x000fe200078e0212 */
[----:B----4-:R0:W-:Y:S01]  /*511e0*/  @P5 STG.E.U16 [R14.64], R26 ;  /* 0x0000001a0e005986 */ /* 0x0101e2000c101506 */
[----:B------:R-:W-:Y:S02]  /*511f0*/  ISETP.LT.AND P5, PT, R28, c[0x0][0x178], !P0 ;  /* 0x00005e001c007a0c */ /* 0x000fe400047a1270 */
[----:B0-----:R-:W-:Y:S02]  /*51200*/  IADD3 R14, R2, c[0x0][0x198], RZ ;  /* 0x00006600020e7a10 */ /* 0x001fe40007ffe0ff */
[----:B------:R-:W-:-:S03]  /*51210*/  PRMT R2, R26, 0x7632, R2 ;  /* 0x000076321a027816 */ /* 0x000fc60000000002 */
[----:B------:R-:W-:Y:S01]  /*51220*/  IMAD.WIDE R12, R14, 0x2, R16 ;  /* 0x000000020e0c7825 */ /* 0x000fe200078e0210 */
[----:B------:R0:W-:Y:S01]  /*51230*/  @P4 STG.E.U16 [R20.64], R11 ;  /* 0x0000000b14004986 */ /* 0x0001e2000c101506 */
[----:B------:R-:W-:-:S04]  /*51240*/  PRMT R25, R11, 0x7632, R25 ;  /* 0x000076320b197816 */ /* 0x000fc80000000019 */
[----:B------:R1:W-:Y:S04]  /*51250*/  @P5 STG.E.U16 [R12.64], R2 ;  /* 0x000000020c005986 */ /* 0x0003e8000c101506 */
[----:B0-----:R-:W2:Y:S04]  /*51260*/  LDL.LU R11, [R1+0xc8] ;  /* 0x0000c800010b7983 */ /* 0x001ea80000300800 */
[----:B-1----:R-:W3:Y:S04]  /*51270*/  LDL.LU R12, [R1+0x2e8] ;  /* 0x0002e800010c7983 */ /* 0x002ee80000300800 */
[----:B------:R-:W4:Y:S01]  /*51280*/  LDL.LU R13, [R1+0xb8] ;  /* 0x0000b800010d7983 */ /* 0x000f220000300800 */
[----:B------:R-:W-:-:S04]  /*51290*/  IADD3 R26, R3, 0x52, RZ ;  /* 0x00000052031a7810 */ /* 0x000fc80007ffe0ff */
[----:B------:R-:W-:Y:S02]  /*512a0*/  ISETP.GE.AND P5, PT, R26, c[0x0][0x17c], PT ;  /* 0x00005f001a007a0c */ /* 0x000fe40003fa6270 */
[----:B------:R-:W2:Y:S01]  /*512b0*/  LDL.LU R26, [R1+0x2f8] ;  /* 0x0002f800011a7983 */ /* 0x000ea20000300800 */
[----:B------:R-:W-:Y:S02]  /*512c0*/  IADD3 R24, R3, 0x51, RZ ;  /* 0x0000005103187810 */ /* 0x000fe40007ffe0ff */
[C---:B------:R-:W-:Y:S02]  /*512d0*/  ISETP.LT.AND P0, PT, R29.reuse, c[0x0][0x178], !P0 ;  /* 0x00005e001d007a0c */ /* 0x040fe40004701270 */
[----:B------:R-:W-:Y:S02]  /*512e0*/  ISETP.LT.AND P4, PT, R28, c[0x0][0x178], !P2 ;  /* 0x00005e001c007a0c */ /* 0x000fe40005781270 */
[----:B------:R-:W-:Y:S02]  /*512f0*/  ISETP.GE.AND P6, PT, R24, c[0x0][0x17c], PT ;  /* 0x00005f0018007a0c */ /* 0x000fe40003fc6270 */
[C---:B------:R-:W-:Y:S01]  /*51300*/  IADD3 R24, R14.reuse, c[0x0][0x198], RZ ;  /* 0x000066000e187a10 */ /* 0x040fe20007ffe0ff */
[----:B------:R-:W-:Y:S01]  /*51310*/  IMAD.WIDE R14, R14, 0x2, R18 ;  /* 0x000000020e0e7825 */ /* 0x000fe200078e0212 */
[----:B------:R-:W-:-:S03]  /*51320*/  ISETP.LT.AND P2, PT, R29, c[0x0][0x178], !P2 ;  /* 0x00005e001d007a0c */ /* 0x000fc60005741270 */
[----:B------:R-:W-:Y:S01]  /*51330*/  IMAD.WIDE R20, R24, 0x2, R16 ;  /* 0x0000000218147825 */ /* 0x000fe200078e0210 */
[----:B------:R-:W-:Y:S01]  /*51340*/  IADD3 R23, R3, 0x50, RZ ;  /* 0x0000005003177810 */ /* 0x000fe20007ffe0ff */
[----:B------:R0:W-:Y:S01]  /*51350*/  @P0 STG.E.U16 [R14.64], R25 ;  /* 0x000000190e000986 */ /* 0x0001e2000c101506 */
[----:B------:R-:W-:Y:S02]  /*51360*/  ISETP.LT.AND P0, PT, R28, c[0x0][0x178], !P3 ;  /* 0x00005e001c007a0c */ /* 0x000fe40005f01270 */
[----:B------:R-:W-:Y:S02]  /*51370*/  ISETP.LT.AND P3, PT, R29, c[0x0][0x178], !P3 ;  /* 0x00005e001d007a0c */ /* 0x000fe40005f61270 */
[----:B------:R-:W-:Y:S01]  /*51380*/  ISETP.GE.AND P1, PT, R23, c[0x0][0x17c], PT ;  /* 0x00005f0017007a0c */ /* 0x000fe20003f26270 */
[----:B------:R-:W-:Y:S01]  /*51390*/  IMAD.WIDE R22, R24, 0x2, R18 ;  /* 0x0000000218167825 */ /* 0x000fe200078e0212 */
[----:B0-----:R-:W2:Y:S04]  /*513a0*/  LDL.LU R25, [R1+0xe8] ;  /* 0x0000e80001197983 */ /* 0x001ea80000300800 */
[----:B---3--:R0:W-:Y:S01]  /*513b0*/  @P4 STG.E.U16 [R20.64], R12 ;  /* 0x0000000c14004986 */ /* 0x0081e2000c101506 */
[----:B------:R-:W-:-:S02]  /*513c0*/  ISETP.LT.AND P4, PT, R28, c[0x0][0x178], !P1 ;  /* 0x00005e001c007a0c */ /* 0x000fc40004f81270 */
[----:B------:R-:W-:Y:S01]  /*513d0*/  ISETP.LT.AND P1, PT, R29, c[0x0][0x178], !P1 ;  /* 0x00005e001d007a0c */ /* 0x000fe20004f21270 */
[----:B----4-:R1:W-:Y:S01]  /*513e0*/  @P2 STG.E.U16 [R22.64], R13 ;  /* 0x0000000d16002986 */ /* 0x0103e2000c101506 */
[----:B0-----:R-:W-:Y:S02]  /*513f0*/  PRMT R21, R12, 0x7632, R21 ;  /* 0x000076320c157816 */ /* 0x001fe40000000015 */
[----:B------:R-:W-:Y:S02]  /*51400*/  IADD3 R12, R24, c[0x0][0x198], RZ ;  /* 0x00006600180c7a10 */ /* 0x000fe40007ffe0ff */
[----:B------:R-:W-:Y:S02]  /*51410*/  PRMT R20, R13, 0x7632, R20 ;  /* 0x000076320d147816 */ /* 0x000fe40000000014 */
[C---:B------:R-:W-:Y:S01]  /*51420*/  IADD3 R2, R12.reuse, c[0x0][0x198], RZ ;  /* 0x000066000c027a10 */ /* 0x040fe20007ffe0ff */
[----:B------:R-:W-:-:S04]  /*51430*/  IMAD.WIDE R14, R12, 0x2, R16 ;  /* 0x000000020c0e7825 */ /* 0x000fc800078e0210 */
[----:B-1----:R-:W-:Y:S01]  /*51440*/  IMAD.WIDE R12, R12, 0x2, R18 ;  /* 0x000000020c0c7825 */ /* 0x002fe200078e0212 */
[----:B------:R0:W-:Y:S04]  /*51450*/  @P0 STG.E.U16 [R14.64], R21 ;  /* 0x000000150e000986 */ /* 0x0001e8000c101506 */
[----:B------:R1:W-:Y:S01]  /*51460*/  @P3 STG.E.U16 [R12.64], R20 ;  /* 0x000000140c003986 */ /* 0x0003e2000c101506 */
[----:B------:R-:W-:Y:S02]  /*51470*/  ISETP.LT.AND P3, PT, R28, c[0x0][0x178], !P6 ;  /* 0x00005e001c007a0c */ /* 0x000fe40007761270 */
[----:B------:R-:W-:Y:S01]  /*51480*/  IADD3 R22, R3, 0x53, RZ ;  /* 0x0000005303167810 */ /* 0x000fe20007ffe0ff */
[----:B0-----:R-:W-:-:S04]  /*51490*/  IMAD.WIDE R14, R2, 0x2, R16 ;  /* 0x00000002020e7825 */ /* 0x001fc800078e0210 */
[C---:B-1----:R-:W-:Y:S01]  /*514a0*/  IMAD.WIDE R12, R2.reuse, 0x2, R18 ;  /* 0x00000002020c7825 */ /* 0x042fe200078e0212 */
[----:B------:R-:W-:Y:S01]  /*514b0*/  IADD3 R2, R2, c[0x0][0x198], RZ ;  /* 0x0000660002027a10 */ /* 0x000fe20007ffe0ff */
[----:B--2---:R0:W-:Y:S01]  /*514c0*/  @P4 STG.E.U16 [R14.64], R26 ;  /* 0x0000001a0e004986 */ /* 0x0041e2000c101506 */
[----:B------:R-:W-:Y:S02]  /*514d0*/  ISETP.GE.AND P2, PT, R22, c[0x0][0x17c], PT ;  /* 0x00005f0016007a0c */ /* 0x000fe40003f46270 */
[----:B------:R-:W-:Y:S01]  /*514e0*/  IADD3 R20, R3, 0x55, RZ ;  /* 0x0000005503147810 */ /* 0x000fe20007ffe0ff */
[----:B------:R1:W-:Y:S01]  /*514f0*/  @P1 STG.E.U16 [R12.64], R11 ;  /* 0x0000000b0c001986 */ /* 0x0003e2000c101506 */
[----:B------:R-:W-:Y:S02]  /*51500*/  PRMT R22, R26, 0x7632, R22 ;  /* 0x000076321a167816 */ /* 0x000fe40000000016 */
[----:B------:R-:W-:Y:S02]  /*51510*/  ISETP.GE.AND P4, PT, R20, c[0x0][0x17c], PT ;  /* 0x00005f0014007a0c */ /* 0x000fe40003f86270 */
[----:B------:R-:W-:Y:S01]  /*51520*/  PRMT R20, R11, 0x7632, R20 ;  /* 0x000076320b147816 */ /* 0x000fe20000000014 */
[----:B0-----:R-:W2:Y:S01]  /*51530*/  LDL.LU R26, [R1+0x318] ;  /* 0x00031800011a7983 */ /* 0x001ea20000300800 */
[----:B-1----:R-:W-:-:S03]  /*51540*/  IMAD.WIDE R12, R2, 0x2, R16 ;  /* 0x00000002020c7825 */ /* 0x002fc600078e0210 */
[----:B------:R-:W3:Y:S04]  /*51550*/  LDL.LU R11, [R1+0xd8] ;  /* 0x0000d800010b7983 */ /* 0x000ee80000300800 */
[----:B------:R0:W-:Y:S04]  /*51560*/  @P3 STG.E.U16 [R12.64], R22 ;  /* 0x000000160c003986 */ /* 0x0001e8000c101506 */
[----:B0-----:R-:W4:Y:S01]  /*51570*/  LDL.LU R22, [R1+0x308] ;  /* 0x0003080001167983 */ /* 0x001f220000300800 */
[----:B------:R-:W-:Y:S01]  /*51580*/  ISETP.LT.AND P6, PT, R29, c[0x0][0x178], !P6 ;  /* 0x00005e001d007a0c */ /* 0x000fe200077c1270 */
[----:B------:R-:W-:Y:S01]  /*51590*/  IMAD.WIDE R14, R2, 0x2, R18 ;  /* 0x00000002020e7825 */ /* 0x000fe200078e0212 */
[----:B------:R-:W-:-:S02]  /*515a0*/  ISETP.LT.AND P1, PT, R28, c[0x0][0x178], !P5 ;  /* 0x00005e001c007a0c */ /* 0x000fc40006f21270 */
[----:B------:R-:W-:Y:S02]  /*515b0*/  ISETP.LT.AND P5, PT, R29, c[0x0][0x178], !P5 ;  /* 0x00005e001d007a0c */ /* 0x000fe40006fa1270 */
[----:B------:R-:W-:Y:S02]  /*515c0*/  IADD3 R12, R2, c[0x0][0x198], RZ ;  /* 0x00006600020c7a10 */ /* 0x000fe40007ffe0ff */
[----:B------:R-:W-:Y:S02]  /*515d0*/  IADD3 R21, R3, 0x56, RZ ;  /* 0x0000005603157810 */ /* 0x000fe40007ffe0ff */
[----:B------:R-:W-:-:S03]  /*515e0*/  IADD3 R2, R12, c[0x0][0x198], RZ ;  /* 0x000066000c027a10 */ /* 0x000fc60007ffe0ff */
[----:B------:R0:W-:Y:S01]  /*515f0*/  @P6 STG.E.U16 [R14.64], R20 ;  /* 0x000000140e006986 */ /* 0x0001e2000c101506 */
[----:B------:R-:W-:Y:S02]  /*51600*/  ISETP.LT.AND P6, PT, R28, c[0x0][0x178], !P2 ;  /* 0x00005e001c007a0c */ /* 0x000fe400057c1270 */
[----:B------:R-:W-:Y:S02]  /*51610*/  ISETP.LT.AND P2, PT, R29, c[0x0][0x178], !P2 ;  /* 0x00005e001d007a0c */ /* 0x000fe40005741270 */
[----:B------:R-:W-:Y:S02]  /*51620*/  IADD3 R23, R3, 0x54, RZ ;  /* 0x0000005403177810 */ /* 0x000fe40007ffe0ff */
[----:B------:R-:W-:Y:S01]  /*51630*/  ISETP.GE.AND P3, PT, R21, c[0x0][0x17c], PT ;  /* 0x00005f0015007a0c */ /* 0x000fe20003f66270 */
[----:B0-----:R-:W-:Y:S01]  /*51640*/  IMAD.WIDE R14, R12, 0x2, R16 ;  /* 0x000000020c0e7825 */ /* 0x001fe200078e0210 */
[----:B------:R-:W-:-:S03]  /*51650*/  IADD3 R20, R3, 0x57, RZ ;  /* 0x0000005703147810 */ /* 0x000fc60007ffe0ff */
[----:B------:R-:W-:Y:S01]  /*51660*/  IMAD.WIDE R12, R12, 0x2, R18 ;  /* 0x000000020c0c7825 */ /* 0x000fe200078e0212 */
[----:B------:R-:W-:Y:S02]  /*51670*/  ISETP.GE.AND P0, PT, R23, c[0x0][0x17c], PT ;  /* 0x00005f0017007a0c */ /* 0x000fe40003f06270 */
[----:B--2---:R-:W-:Y:S01]  /*51680*/  PRMT R23, R26, 0x7632, R23 ;  /* 0x000076321a177816 */ /* 0x004fe20000000017 */
[----:B----4-:R0:W-:Y:S01]  /*51690*/  @P1 STG.E.U16 [R14.64], R22 ;  /* 0x000000160e001986 */ /* 0x0101e2000c101506 */
[----:B------:R-:W-:Y:S02]  /*516a0*/  PRMT R21, R22, 0x7632, R21 ;  /* 0x0000763216157816 */ /* 0x000fe40000000015 */
[----:B------:R-:W-:Y:S01]  /*516b0*/  ISETP.GE.AND P1, PT, R20, c[0x0][0x17c], PT ;  /* 0x00005f0014007a0c */ /* 0x000fe20003f26270 */
[----:B------:R1:W-:Y:S01]  /*516c0*/  @P5 STG.E.U16 [R12.64], R25 ;  /* 0x000000190c005986 */ /* 0x0003e2000c101506 */
[----:B------:R-:W-:Y:S02]  /*516d0*/  PRMT R20, R25, 0x7632, R20 ;  /* 0x0000763219147816 */ /* 0x000fe40000000014 */
[----:B------:R-:W-:Y:S01]  /*516e0*/  ISETP.LT.AND P5, PT, R28, c[0x0][0x178], !P0 ;  /* 0x00005e001c007a0c */ /* 0x000fe200047a1270 */
[----:B0-----:R-:W-:-:S04]  /*516f0*/  IMAD.WIDE R14, R2, 0x2, R16 ;  /* 0x00000002020e7825 */ /* 0x001fc800078e0210 */
[----:B-1----:R-:W-:Y:S01]  /*51700*/  IMAD.WIDE R12, R2, 0x2, R18 ;  /* 0x00000002020c7825 */ /* 0x002fe200078e0212 */
[----:B------:R0:W-:Y:S01]  /*51710*/  @P6 STG.E.U16 [R14.64], R21 ;  /* 0x000000150e006986 */ /* 0x0001e2000c101506 */
[----:B------:R-:W-:-:S03]  /*51720*/  ISETP.LT.AND P0, PT, R29, c[0x0][0x178], !P0 ;  /* 0x00005e001d007a0c */ /* 0x000fc60004701270 */
[----:B------:R1:W-:Y:S01]  /*51730*/  @P2 STG.E.U16 [R12.64], R20 ;  /* 0x000000140c002986 */ /* 0x0003e2000c101506 */
[----:B------:R-:W-:-:S03]  /*51740*/  ISETP.LT.AND P2, PT, R28, c[0x0][0x178], !P4 ;  /* 0x00005e001c007a0c */ /* 0x000fc60006741270 */
[----:B------:R-:W2:Y:S01]  /*51750*/  LDL.LU R25, [R1+0xf8] ;  /* 0x0000f80001197983 */ /* 0x000ea20000300800 */
[----:B0-----:R-:W-:Y:S02]  /*51760*/  IADD3 R15, R2, c[0x0][0x198], RZ ;  /* 0x00006600020f7a10 */ /* 0x001fe40007ffe0ff */
[----:B------:R-:W-:Y:S02]  /*51770*/  IADD3 R14, R3, 0x58, RZ ;  /* 0x00000058030e7810 */ /* 0x000fe40007ffe0ff */
[C---:B------:R-:W-:Y:S01]  /*51780*/  IADD3 R22, R15.reuse, c[0x0][0x198], RZ ;  /* 0x000066000f167a10 */ /* 0x040fe20007ffe0ff */
[----:B-1----:R-:W-:Y:S01]  /*51790*/  IMAD.WIDE R12, R15, 0x2, R16 ;  /* 0x000000020f0c7825 */ /* 0x002fe200078e0210 */
[----:B------:R-:W-:-:S03]  /*517a0*/  ISETP.GE.AND P6, PT, R14, c[0x0][0x17c], PT ;  /* 0x00005f000e007a0c */ /* 0x000fc60003fc6270 */
[----:B------:R-:W-:Y:S01]  /*517b0*/  IMAD.WIDE R14, R15, 0x2, R18 ;  /* 0x000000020f0e7825 */ /* 0x000fe200078e0212 */
[----:B------:R-:W-:Y:S03]  /*517c0*/  @P5 STG.E.U16 [R12.64], R26 ;  /* 0x0000001a0c005986 */ /* 0x000fe6000c101506 */
[----:B------:R-:W-:Y:S01]  /*517d0*/  IMAD.WIDE R20, R22, 0x2, R16 ;  /* 0x0000000216147825 */ /* 0x000fe200078e0210 */
[----:B---3--:R-:W-:Y:S04]  /*517e0*/  @P0 STG.E.U16 [R14.64], R11 ;  /* 0x0000000b0e000986 */ /* 0x008fe8000c101506 */
[----:B------:R0:W-:Y:S04]  /*517f0*/  @P2 STG.E.U16 [R20.64], R23 ;  /* 0x0000001714002986 */ /* 0x0001e8000c101506 */
[----:B0-----:R-:W3:Y:S04]  /*51800*/  LDL.LU R23, [R1+0x3c8] ;  /* 0x0003c80001177983 */ /* 0x001ee80000300800 */
[----:B------:R-:W4:Y:S01]  /*51810*/  LDL.LU R26, [R1+0x3d8] ;  /* 0x0003d800011a7983 */ /* 0x000f220000300800 */
[----:B------:R-:W-:-:S03]  /*51820*/  PRMT R20, R11, 0x7632, R20 ;  /* 0x000076320b147816 */ /* 0x000fc60000000014 */
[----:B------:R-:W4:Y:S01]  /*51830*/  LDL.LU R11, [R1+0x108] ;  /* 0x00010800010b7983 */ /* 0x000f220000300800 */
[----:B------:R-:W-:Y:S02]  /*51840*/  ISETP.LT.AND P4, PT, R29, c[0x0][0x178], !P4 ;  /* 0x00005e001d007a0c */ /* 0x000fe40006781270 */
[----:B------:R-:W-:Y:S02]  /*51850*/  IADD3 R2, R3, 0x59, RZ ;  /* 0x0000005903027810 */ /* 0x000fe40007ffe0ff */
[----:B------:R-:W-:Y:S01]  /*51860*/  ISETP.LT.AND P0, PT, R28, c[0x0][0x178], !P3 ;  /* 0x00005e001c007a0c */ /* 0x000fe20005f01270 */
[----:B------:R-:W-:Y:S01]  /*51870*/  IMAD.WIDE R12, R22, 0x2, R18 ;  /* 0x00000002160c7825 */ /* 0x000fe200078e0212 */
[----:B------:R-:W-:Y:S02]  /*51880*/  ISETP.GE.AND P5, PT, R2, c[0x0][0x17c], PT ;  /* 0x00005f0002007a0c */ /* 0x000fe40003fa6270 */
[----:B------:R-:W-:Y:S02]  /*51890*/  IADD3 R2, R22, c[0x0][0x198], RZ ;  /* 0x0000660016027a10 */ /* 0x000fe40007ffe0ff */
[----:B------:R-:W-:-:S02]  /*518a0*/  ISETP.LT.AND P3, PT, R29, c[0x0][0x178], !P3 ;  /* 0x00005e001d007a0c */ /* 0x000fc40005f61270 */
[----:B------:R-:W-:Y:S01]  /*518b0*/  ISETP.LT.AND P2, PT, R28, c[0x0][0x178], !P1 ;  /* 0x00005e001c007a0c */ /* 0x000fe20004f41270 */
[C---:B------:R-:W-:Y:S01]  /*518c0*/  IMAD.WIDE R14, R2.reuse, 0x2, R16 ;  /* 0x00000002020e7825 */ /* 0x040fe200078e0210 */
[----:B------:R0:W-:Y:S01]  /*518d0*/  @P4 STG.E.U16 [R12.64], R20 ;  /* 0x000000140c004986 */ /* 0x0001e2000c101506 */
[----:B------:R-:W-:Y:S02]  /*518e0*/  ISETP.LT.AND P1, PT, R29, c[0x0][0x178], !P1 ;  /* 0x00005e001d007a0c */ /* 0x000fe40004f21270 */
[----:B------:R-:W-:Y:S02]  /*518f0*/  IADD3 R21, R3, 0x5a, RZ ;  /* 0x0000005a03157810 */ /* 0x000fe40007ffe0ff */
[C---:B0-----:R-:W-:Y:S01]  /*51900*/  IADD3 R20, R2.reuse, c[0x0][0x198], RZ ;  /* 0x0000660002147a10 */ /* 0x041fe20007ffe0ff */
[----:B------:R-:W-:Y:S01]  /*51910*/  IMAD.WIDE R12, R2, 0x2, R18 ;  /* 0x00000002020c7825 */ /* 0x000fe200078e0212 */
[----:B------:R-:W-:Y:S02]  /*51920*/  ISETP.GE.AND P4, PT, R21, c[0x0][0x17c], PT ;  /* 0x00005f0015007a0c */ /* 0x000fe40003f86270 */
[----:B------:R-:W-:-:S02]  /*51930*/  IADD3 R21, R3, 0x5b, RZ ;  /* 0x0000005b03157810 */ /* 0x000fc40007ffe0ff */
[----:B--2---:R-:W-:Y:S01]  /*51940*/  PRMT R22, R25, 0x7632, R22 ;  /* 0x0000763219167816 */ /* 0x004fe20000000016 */
[----:B---3--:R0:W-:Y:S01]  /*51950*/  @P0 STG.E.U16 [R14.64], R23 ;  /* 0x000000170e000986 */ /* 0x0081e2000c101506 */
[----:B------:R-:W-:-:S03]  /*51960*/  PRMT R2, R23, 0x7632, R2 ;  /* 0x0000763217027816 */ /* 0x000fc60000000002 */
[----:B------:R1:W-:Y:S01]  /*51970*/  @P3 STG.E.U16 [R12.64], R25 ;  /* 0x000000190c003986 */ /* 0x0003e2000c101506 */
[----:B------:R-:W-:Y:S01]  /*51980*/  ISETP.LT.AND P3, PT, R28, c[0x0][0x178], !P6 ;  /* 0x00005e001c007a0c */ /* 0x000fe20007761270 */
[----:B0-----:R-:W-:Y:S01]  /*51990*/  IMAD.WIDE R14, R20, 0x2, R16 ;  /* 0x00000002140e7825 */ /* 0x001fe200078e0210 */
[----:B------:R-:W-:Y:S02]  /*519a0*/  ISETP.GE.AND P0, PT, R21, c[0x0][0x17c], PT ;  /* 0x00005f0015007a0c */ /* 0x000fe40003f06270 */
[----:B----4-:R-:W-:Y:S01]  /*519b0*/  PRMT R24, R26, 0x7632, R24 ;  /* 0x000076321a187816 */ /* 0x010fe20000000018 */
[----:B-1----:R-:W2:Y:S04]  /*519c0*/  LDL.LU R25, [R1+0x128] ;  /* 0x0001280001197983 */ /* 0x002ea80000300800 */
[----:B------:R0:W-:Y:S01]  /*519d0*/  @P2 STG.E.U16 [R14.64], R2 ;  /* 0x000000020e002986 */ /* 0x0001e2000c101506 */
[----:B------:R-:W-:Y:S01]  /*519e0*/  IMAD.WIDE R12, R20, 0x2, R18 ;  /* 0x00000002140c7825 */ /* 0x000fe200078e0212 */
[----:B------:R-:W-:-:S02]  /*519f0*/  ISETP.LT.AND P6, PT, R29, c[0x0][0x178], !P6 ;  /* 0x00005e001d007a0c */ /* 0x000fc400077c1270 */
[----:B------:R-:W-:Y:S02]  /*51a00*/  IADD3 R21, R3, 0x5c, RZ ;  /* 0x0000005c03157810 */ /* 0x000fe40007ffe0ff */
[----:B0-----:R-:W-:Y:S01]  /*51a10*/  IADD3 R2, R20, c[0x0][0x198], RZ ;  /* 0x0000660014027a10 */ /* 0x001fe20007ffe0ff */
[----:B------:R-:W-:Y:S04]  /*51a20*/  @P1 STG.E.U16 [R12.64], R22 ;  /* 0x000000160c001986 */ /* 0x000fe8000c101506 */
[----:B------:R-:W-:Y:S01]  /*51a30*/  IMAD.WIDE R14, R2, 0x2, R16 ;  /* 0x00000002020e7825 */ /* 0x000fe200078e0210 */
[----:B------:R-:W-:-:S04]  /*51a40*/  ISETP.GE.AND P2, PT, R21, c[0x0][0x17c], PT ;  /* 0x00005f0015007a0c */ /* 0x000fc80003f46270 */
[----:B------:R0:W-:Y:S01]  /*51a50*/  @P3 STG.E.U16 [R14.64], R26 ;  /* 0x0000001a0e003986 */ /* 0x0001e2000c101506 */
[----:B------:R-:W-:Y:S01]  /*51a60*/  ISETP.LT.AND P3, PT, R28, c[0x0][0x178], !P5 ;  /* 0x00005e001c007a0c */ /* 0x000fe20006f61270 */
[----:B------:R-:W-:-:S05]  /*51a70*/  IMAD.WIDE R20, R2, 0x2, R18 ;  /* 0x0000000202147825 */ /* 0x000fca00078e0212 */
[----:B------:R1:W-:Y:S01]  /*51a80*/  @P6 STG.E.U16 [R20.64], R11 ;  /* 0x0000000b14006986 */ /* 0x0003e2000c101506 */
[----:B0-----:R-:W-:-:S03]  /*51a90*/  IADD3 R14, R2, c[0x0][0x198], RZ ;  /* 0x00006600020e7a10 */ /* 0x001fc60007ffe0ff */
[----:B------:R-:W3:Y:S01]  /*51aa0*/  LDL.LU R26, [R1+0x3f8] ;  /* 0x0003f800011a7983 */ /* 0x000ee20000300800 */
[----:B------:R-:W-:Y:S01]  /*51ab0*/  PRMT R22, R11, 0x7632, R22 ;  /* 0x000076320b167816 */ /* 0x000fe20000000016 */
[----:B-1----:R-:W-:Y:S02]  /*51ac0*/  IMAD.WIDE R20, R14, 0x2, R16 ;  /* 0x000000020e147825 */ /* 0x002fe400078e0210 */
[----:B------:R-:W4:Y:S04]  /*51ad0*/  LDL.LU R11, [R1+0x118] ;  /* 0x00011800010b7983 */ /* 0x000f280000300800 */
[----:B------:R0:W-:Y:S04]  /*51ae0*/  @P3 STG.E.U16 [R20.64], R24 ;  /* 0x0000001814003986 */ /* 0x0001e8000c101506 */
[----:B0-----:R-:W2:Y:S01]  /*51af0*/  LDL.LU R24, [R1+0x3e8] ;  /* 0x0003e80001187983 */ /* 0x001ea20000300800 */
[----:B------:R-:W-:-:S02]  /*51b00*/  ISETP.LT.AND P5, PT, R29, c[0x0][0x178], !P5 ;  /* 0x00005e001d007a0c */ /* 0x000fc40006fa1270 */
[----:B------:R-:W-:Y:S02]  /*51b10*/  ISETP.LT.AND P6, PT, R28, c[0x0][0x178], !P4 ;  /* 0x00005e001c007a0c */ /* 0x000fe400067c1270 */
[----:B------:R-:W-:Y:S02]  /*51b20*/  ISETP.LT.AND P4, PT, R29, c[0x0][0x178], !P4 ;  /* 0x00005e001d007a0c */ /* 0x000fe40006781270 */
[C---:B------:R-:W-:Y:S01]  /*51b30*/  IADD3 R2, R14.reuse, c[0x0][0x198], RZ ;  /* 0x000066000e027a10 */ /* 0x040fe20007ffe0ff */
[----:B------:R-:W-:-:S04]  /*51b40*/  IMAD.WIDE R14, R14, 0x2, R18 ;  /* 0x000000020e0e7825 */ /* 0x000fc800078e0212 */
[----:B------:R-:W-:-:S04]  /*51b50*/  IMAD.WIDE R12, R2, 0x2, R16 ;  /* 0x00000002020c7825 */ /* 0x000fc800078e0210 */
[----:B------:R-:W-:Y:S01]  /*51b60*/  IMAD.WIDE R20, R2, 0x2, R18 ;  /* 0x0000000202147825 */ /* 0x000fe200078e0212 */
[----:B------:R0:W-:Y:S02]  /*51b70*/  @P5 STG.E.U16 [R14.64], R22 ;  /* 0x000000160e005986 */ /* 0x0001e4000c101506 */
[----:B0-----:R-:W-:-:S04]  /*51b80*/  IADD3 R22, R3, 0x5f, RZ ;  /* 0x0000005f03167810 */ /* 0x001fc80007ffe0ff */
[----:B------:R-:W-:Y:S01]  /*51b90*/  ISETP.GE.AND P5, PT, R22, c[0x0][0x17c], PT ;  /* 0x00005f0016007a0c */ /* 0x000fe20003fa6270 */
[----:B--2---:R0:W-:Y:S01]  /*51ba0*/  @P6 STG.E.U16 [R12.64], R24 ;  /* 0x000000180c006986 */ /* 0x0041e2000c101506 */
[----:B------:R-:W-:-:S03]  /*51bb0*/  ISETP.LT.AND P6, PT, R28, c[0x0][0x178], !P0 ;  /* 0x00005e001c007a0c */ /* 0x000fc600047c1270 */
[----:B------:R1:W-:Y:S01]  /*51bc0*/  @P4 STG.E.U16 [R20.64], R25 ;  /* 0x0000001914004986 */ /* 0x0003e2000c101506 */
[----:B------:R-:W-:Y:S02]  /*51bd0*/  ISETP.LT.AND P0, PT, R29, c[0x0][0x178], !P0 ;  /* 0x00005e001d007a0c */ /* 0x000fe40004701270 */
[----:B------:R-:W-:Y:S02]  /*51be0*/  ISETP.LT.AND P4, PT, R28, c[0x0][0x178], !P2 ;  /* 0x00005e001c007a0c */ /* 0x000fe40005781270 */
[----:B0-----:R-:W-:Y:S02]  /*51bf0*/  IADD3 R12, R2, c[0x0][0x198], RZ ;  /* 0x00006600020c7a10 */ /* 0x001fe40007ffe0ff */
[----:B-1----:R-:W-:Y:S02]  /*51c00*/  PRMT R21, R24, 0x7632, R21 ;  /* 0x0000763218157816 */ /* 0x002fe40000000015 */
[----:B------:R-:W2:Y:S01]  /*51c10*/  LDL.LU R24, [R1+0x408] ;  /* 0x0004080001187983 */ /* 0x000ea20000300800 */
[----:B------:R-:W-:Y:S01]  /*51c20*/  PRMT R20, R25, 0x7632, R20 ;  /* 0x0000763219147816 */ /* 0x000fe20000000014 */
[----:B------:R-:W-:-:S02]  /*51c30*/  IMAD.WIDE R14, R12, 0x2, R16 ;  /* 0x000000020c0e7825 */ /* 0x000fc400078e0210 */
[----:B------:R-:W2:Y:S01]  /*51c40*/  LDL.LU R25, [R1+0x8] ;  /* 0x0000080001197983 */ /* 0x000ea20000300800 */
[C---:B------:R-:W-:Y:S01]  /*51c50*/  IADD3 R2, R12.reuse, c[0x0][0x198], RZ ;  /* 0x000066000c027a10 */ /* 0x040fe20007ffe0ff */
[----:B------:R-:W-:Y:S02]  /*51c60*/  IMAD.WIDE R12, R12, 0x2, R18 ;  /* 0x000000020c0c7825 */ /* 0x000fe400078e0212 */
[----:B------:R0:W-:Y:S01]  /*51c70*/  @P6 STG.E.U16 [R14.64], R21 ;  /* 0x000000150e006986 */ /* 0x0001e2000c101506 */
[----:B------:R-:W-:-:S03]  /*51c80*/  ISETP.LT.AND P2, PT, R29, c[0x0][0x178], !P2 ;  /* 0x00005e001d007a0c */ /* 0x000fc60005741270 */
[----:B------:R1:W-:Y:S01]  /*51c90*/  @P0 STG.E.U16 [R12.64], R20 ;  /* 0x000000140c000986 */ /* 0x0003e2000c101506 */
[----:B0-----:R-:W-:-:S05]  /*51ca0*/  IMAD.WIDE R14, R2, 0x2, R16 ;  /* 0x00000002020e7825 */ /* 0x001fca00078e0210 */
[----:B---3--:R0:W-:Y:S01]  /*51cb0*/  @P4 STG.E.U16 [R14.64], R26 ;  /* 0x0000001a0e004986 */ /* 0x0081e2000c101506 */
[----:B-1----:R-:W-:Y:S01]  /*51cc0*/  IMAD.WIDE R12, R2, 0x2, R18 ;  /* 0x00000002020c7825 */ /* 0x002fe200078e0212 */
[----:B----4-:R-:W-:Y:S02]  /*51cd0*/  PRMT R22, R11, 0x7632, R22 ;  /* 0x000076320b167816 */ /* 0x010fe40000000016 */
[----:B0-----:R-:W-:Y:S02]  /*51ce0*/  PRMT R15, R26, 0x7632, R15 ;  /* 0x000076321a0f7816 */ /* 0x001fe4000000000f */
[----:B------:R-:W3:Y:S04]  /*51cf0*/  LDL.LU R26, [R1+0x4c] ;  /* 0x00004c00011a7983 */ /* 0x000ee80000300800 */
[----:B------:R0:W-:Y:S04]  /*51d00*/  @P2 STG.E.U16 [R12.64], R11 ;  /* 0x0000000b0c002986 */ /* 0x0001e8000c101506 */
[----:B0-----:R-:W4:Y:S01]  /*51d10*/  LDL.LU R11, [R1+0x1c] ;  /* 0x00001c00010b7983 */ /* 0x001f220000300800 */
[----:B------:R-:W-:-:S04]  /*51d20*/  IADD3 R23, R3, 0x5d, RZ ;  /* 0x0000005d03177810 */ /* 0x000fc80007ffe0ff */
[----:B------:R-:W-:Y:S02]  /*51d30*/  ISETP.GE.AND P1, PT, R23, c[0x0][0x17c], PT ;  /* 0x00005f0017007a0c */ /* 0x000fe40003f26270 */
[----:B------:R-:W-:Y:S02]  /*51d40*/  IADD3 R23, R3, 0x5e, RZ ;  /* 0x0000005e03177810 */ /* 0x000fe40007ffe0ff */
[----:B------:R-:W-:Y:S02]  /*51d50*/  ISETP.LT.AND P6, PT, R28, c[0x0][0x178], !P1 ;  /* 0x00005e001c007a0c */ /* 0x000fe40004fc1270 */
[----:B------:R-:W-:Y:S02]  /*51d60*/  ISETP.GE.AND P3, PT, R23, c[0x0][0x17c], PT ;  /* 0x00005f0017007a0c */ /* 0x000fe40003f66270 */
[----:B------:R-:W-:Y:S02]  /*51d70*/  IADD3 R14, R2, c[0x0][0x198], RZ ;  /* 0x00006600020e7a10 */ /* 0x000fe40007ffe0ff */
[----:B------:R-:W-:-:S02]  /*51d80*/  IADD3 R2, R3, 0x61, RZ ;  /* 0x0000006103027810 */ /* 0x000fc40007ffe0ff */
[C---:B------:R-:W-:Y:S01]  /*51d90*/  ISETP.LT.AND P1, PT, R29.reuse, c[0x0][0x178], !P1 ;  /* 0x00005e001d007a0c */ /* 0x040fe20004f21270 */
[----:B------:R-:W-:Y:S01]  /*51da0*/  IMAD.WIDE R12, R14, 0x2, R16 ;  /* 0x000000020e0c7825 */ /* 0x000fe200078e0210 */
[----:B------:R-:W-:Y:S02]  /*51db0*/  ISETP.LT.AND P2, PT, R28, c[0x0][0x178], !P3 ;  /* 0x00005e001c007a0c */ /* 0x000fe40005f41270 */
[----:B------:R-:W-:Y:S02]  /*51dc0*/  ISETP.GE.AND P4, PT, R2, c[0x0][0x17c], PT ;  /* 0x00005f0002007a0c */ /* 0x000fe40003f86270 */
[----:B------:R-:W-:Y:S01]  /*51dd0*/  IADD3 R2, R14, c[0x0][0x198], RZ ;  /* 0x000066000e027a10 */ /* 0x000fe20007ffe0ff */
[----:B------:R0:W-:Y:S01]  /*51de0*/  @P6 STG.E.U16 [R12.64], R15 ;  /* 0x0000000f0c006986 */ /* 0x0001e2000c101506 */
[----:B------:R-:W-:Y:S02]  /*51df0*/  ISETP.LT.AND P3, PT, R29, c[0x0][0x178], !P3 ;  /* 0x00005e001d007a0c */ /* 0x000fe40005f61270 */
[----:B------:R-:W-:-:S02]  /*51e00*/  IADD3 R21, R3, 0x60, RZ ;  /* 0x0000006003157810 */ /* 0x000fc40007ffe0ff */
[----:B------:R-:W-:Y:S01]  /*51e10*/  IADD3 R20, R3, 0x62, RZ ;  /* 0x0000006203147810 */ /* 0x000fe20007ffe0ff */
[----:B0-----:R-:W-:-:S04]  /*51e20*/  IMAD.WIDE R12, R14, 0x2, R18 ;  /* 0x000000020e0c7825 */ /* 0x001fc800078e0212 */
[----:B------:R-:W-:Y:S01]  /*51e30*/  IMAD.WIDE R14, R2, 0x2, R16 ;  /* 0x00000002020e7825 */ /* 0x000fe200078e0210 */
[----:B------:R0:W-:Y:S01]  /*51e40*/  @P1 STG.E.U16 [R12.64], R22 ;  /* 0x000000160c001986 */ /* 0x0001e2000c101506 */
[----:B------:R-:W-:Y:S02]  /*51e50*/  ISETP.GE.AND P0, PT, R21, c[0x0][0x17c], PT ;  /* 0x00005f0015007a0c */ /* 0x000fe40003f06270 */
[----:B------:R-:W-:Y:S01]  /*51e60*/  ISETP.GE.AND P6, PT, R20, c[0x0][0x17c], PT ;  /* 0x00005f0014007a0c */ /* 0x000fe20003fc6270 */
[C---:B------:R-:W-:Y:S01]  /*51e70*/  IMAD.WIDE R20, R2.reuse, 0x2, R18 ;  /* 0x0000000202147825 */ /* 0x040fe200078e0212 */
[----:B0-----:R-:W-:Y:S02]  /*51e80*/  IADD3 R12, R2, c[0x0][0x198], RZ ;  /* 0x00006600020c7a10 */ /* 0x001fe40007ffe0ff */
[C---:B------:R-:W-:Y:S02]  /*51e90*/  IADD3 R22, R3.reuse, 0x64, RZ ;  /* 0x0000006403167810 */ /* 0x040fe40007ffe0ff */
[----:B------:R-:W-:-:S04]  /*51ea0*/  IADD3 R23, R3, 0x63, RZ ;  /* 0x0000006303177810 */ /* 0x000fc80007ffe0ff */
[----:B------:R-:W-:Y:S01]  /*51eb0*/  ISETP.GE.AND P1, PT, R23, c[0x0][0x17c], PT ;  /* 0x00005f0017007a0c */ /* 0x000fe20003f26270 */
[----:B--2---:R0:W-:Y:S01]  /*51ec0*/  @P2 STG.E.U16 [R14.64], R24 ;  /* 0x000000180e002986 */ /* 0x0041e2000c101506 */
[C---:B------:R-:W-:Y:S02]  /*51ed0*/  ISETP.LT.AND P2, PT, R28.reuse, c[0x0][0x178], !P5 ;  /* 0x00005e001c007a0c */ /* 0x040fe40006f41270 */
[----:B------:R-:W-:Y:S01]  /*51ee0*/  ISETP.LT.AND P5, PT, R29, c[0x0][0x178], !P5 ;  /* 0x00005e001d007a0c */ /* 0x000fe20006fa1270 */
[----:B------:R1:W-:Y:S01]  /*51ef0*/  @P3 STG.E.U16 [R20.64], R25 ;  /* 0x0000001914003986 */ /* 0x0003e2000c101506 */
[----:B------:R-:W-:Y:S02]  /*51f00*/  ISETP.LT.AND P3, PT, R28, c[0x0][0x178], !P0 ;  /* 0x00005e001c007a0c */ /* 0x000fe40004761270 */
[----:B------:R-:W-:Y:S01]  /*51f10*/  PRMT R2, R25, 0x7632, R2 ;  /* 0x0000763219027816 */ /* 0x000fe20000000002 */
[----:B0-----:R-:W-:Y:S01]  /*51f20*/  IMAD.WIDE R14, R12, 0x2, R16 ;  /* 0x000000020c0e7825 */ /* 0x001fe200078e0210 */
[----:B-1----:R-:W-:-:S02]  /*51f30*/  PRMT R21, R24, 0x7632, R21 ;  /* 0x0000763218157816 */ /* 0x002fc40000000015 */
[C---:B------:R-:W-:Y:S01]  /*51f40*/  IADD3 R20, R12.reuse, c[0x0][0x198], RZ ;  /* 0x000066000c147a10 */ /* 0x040fe20007ffe0ff */
[----:B------:R-:W-:Y:S01]  /*51f50*/  IMAD.WIDE R12, R12, 0x2, R18 ;  /* 0x000000020c0c7825 */ /* 0x000fe200078e0212 */
[----:B------:R-:W-:Y:S01]  /*51f60*/  ISETP.LT.AND P0, PT, R29, c[0x0][0x178], !P0 ;  /* 0x00005e001d007a0c */ /* 0x000fe20004701270 */
[----:B------:R0:W-:Y:S04]  /*51f70*/  @P2 STG.E.U16 [R14.64], R21 ;  /* 0x000000150e002986 */ /* 0x0001e8000c101506 */
[----:B------:R1:W-:Y:S01]  /*51f80*/  @P5 STG.E.U16 [R12.64], R2 ;  /* 0x000000020c005986 */ /* 0x0003e2000c101506 */
[----:B0-----:R-:W-:-:S05]  /*51f90*/  IMAD.WIDE R14, R20, 0x2, R16 ;  /* 0x00000002140e7825 */ /* 0x001fca00078e0210 */
[----:B---3--:R0:W-:Y:S01]  /*51fa0*/  @P3 STG.E.U16 [R14.64], R26 ;  /* 0x0000001a0e003986 */ /* 0x0081e2000c101506 */
[----:B------:R-:W-:Y:S01]  /*51fb0*/  ISETP.LT.AND P3, PT, R28, c[0x0][0x178], !P4 ;  /* 0x00005e001c007a0c */ /* 0x000fe20006761270 */
[----:B-1----:R-:W-:Y:S01]  /*51fc0*/  IMAD.WIDE R12, R20, 0x2, R18 ;  /* 0x00000002140c7825 */ /* 0x002fe200078e0212 */
[----:B------:R-:W-:Y:S02]  /*51fd0*/  ISETP.LT.AND P4, PT, R29, c[0x0][0x178], !P4 ;  /* 0x00005e001d007a0c */ /* 0x000fe40006781270 */
[----:B------:R-:W-:Y:S02]  /*51fe0*/  ISETP.GE.AND P2, PT, R22, c[0x0][0x17c], PT ;  /* 0x00005f0016007a0c */ /* 0x000fe40003f46270 */
[----:B------:R-:W-:Y:S02]  /*51ff0*/  PRMT R2, R26, 0x7632, R2 ;  /* 0x000076321a027816 */ /* 0x000fe40000000002 */
[----:B0-----:R-:W-:Y:S01]  /*52000*/  IADD3 R14, R20, c[0x0][0x198], RZ ;  /* 0x00006600140e7a10 */ /* 0x001fe20007ffe0ff */
[----:B------:R-:W2:Y:S01]  /*52010*/  LDL.LU R26, [R1+0x8c] ;  /* 0x00008c00011a7983 */ /* 0x000ea20000300800 */
[----:B------:R-:W-:-:S03]  /*52020*/  IADD3 R24, R3, 0x66, RZ ;  /* 0x0000006603187810 */ /* 0x000fc60007ffe0ff */
[----:B----4-:R0:W-:Y:S01]  /*52030*/  @P0 STG.E.U16 [R12.64], R11 ;  /* 0x0000000b0c000986 */ /* 0x0101e2000c101506 */
[C---:B------:R-:W-:Y:S02]  /*52040*/  IADD3 R22, R14.reuse, c[0x0][0x198], RZ ;  /* 0x000066000e167a10 */ /* 0x040fe40007ffe0ff */
[----:B------:R-:W-:Y:S01]  /*52050*/  PRMT R23, R11, 0x7632, R23 ;  /* 0x000076320b177816 */ /* 0x000fe20000000017 */
[C---:B0-----:R-:W-:Y:S01]  /*52060*/  IMAD.WIDE R12, R14.reuse, 0x2, R16 ;  /* 0x000000020e0c7825 */ /* 0x041fe200078e0210 */
[----:B------:R-:W3:Y:S03]  /*52070*/  LDL.LU R11, [R1+0x2c] ;  /* 0x00002c00010b7983 */ /* 0x000ee60000300800 */
[----:B------:R-:W-:Y:S01]  /*52080*/  IMAD.WIDE R14, R14, 0x2, R18 ;  /* 0x000000020e0e7825 */ /* 0x000fe200078e0212 */
[----:B------:R-:W-:Y:S01]  /*52090*/  @P3 STG.E.U16 [R12.64], R2 ;  /* 0x000000020c003986 */ /* 0x000fe2000c101506 */
[----:B------:R-:W-:-:S03]  /*520a0*/  ISETP.GE.AND P3, PT, R24, c[0x0][0x17c], PT ;  /* 0x00005f0018007a0c */ /* 0x000fc60003f66270 */
[----:B------:R-:W4:Y:S04]  /*520b0*/  LDL.LU R24, [R1+0x3c] ;  /* 0x00003c0001187983 */ /* 0x000f280000300800 */
[----:B------:R0:W-:Y:S04]  /*520c0*/  @P4 STG.E.U16 [R14.64], R23 ;  /* 0x000000170e004986 */ /* 0x0001e8000c101506 */
[----:B0-----:R-:W2:Y:S01]  /*520d0*/  LDL.LU R15, [R1+0x7c] ;  /* 0x00007c00010f7983 */ /* 0x001ea20000300800 */
[----:B------:R-:W-:Y:S02]  /*520e0*/  ISETP.LT.AND P0, PT, R28, c[0x0][0x178], !P6 ;  /* 0x00005e001c007a0c */ /* 0x000fe40007701270 */
[----:B------:R-:W-:-:S02]  /*520f0*/  IADD3 R21, R3, 0x65, RZ ;  /* 0x0000006503157810 */ /* 0x000fc40007ffe0ff */
[----:B------:R-:W-:Y:S02]  /*52100*/  ISETP.LT.AND P6, PT, R29, c[0x0][0x178], !P6 ;  /* 0x00005e001d007a0c */ /* 0x000fe400077c1270 */
[----:B------:R-:W-:Y:S01]  /*52110*/  ISETP.GE.AND P5, PT, R21, c[0x0][0x17c], PT ;  /* 0x00005f0015007a0c */ /* 0x000fe20003fa6270 */
[----:B------:R-:W-:-:S04]  /*52120*/  IMAD.WIDE R20, R22, 0x2, R16 ;  /* 0x0000000216147825 */ /* 0x000fc800078e0210 */
[C---:B------:R-:W-:Y:S01]  /*52130*/  IMAD.WIDE R12, R22.reuse, 0x2, R18 ;  /* 0x00000002160c7825 */ /* 0x040fe200078e0212 */
[----:B------:R-:W-:Y:S02]  /*52140*/  IADD3 R22, R22, c[0x0][0x198], RZ ;  /* 0x0000660016167a10 */ /* 0x000fe40007ffe0ff */
[----:B------:R-:W-:Y:S02]  /*52150*/  IADD3 R23, R3, 0x68, RZ ;  /* 0x0000006803177810 */ /* 0x000fe40007ffe0ff */
[----:B----4-:R-:W-:Y:S01]  /*52160*/  PRMT R2, R24, 0x7632, R2 ;  /* 0x0000763218027816 */ /* 0x010fe20000000002 */
[----:B--2---:R0:W-:Y:S01]  /*52170*/  @P0 STG.E.U16 [R20.64], R15 ;  /* 0x0000000f14000986 */ /* 0x0041e2000c101506 */
[C---:B------:R-:W-:Y:S02]  /*52180*/  ISETP.LT.AND P0, PT, R28.reuse, c[0x0][0x178], !P1 ;  /* 0x00005e001c007a0c */ /* 0x040fe40004f01270 */
[----:B------:R-:W-:Y:S01]  /*52190*/  ISETP.LT.AND P1, PT, R29, c[0x0][0x178], !P1 ;  /* 0x00005e001d007a0c */ /* 0x000fe20004f21270 */
[----:B------:R1:W-:Y:S01]  /*521a0*/  @P6 STG.E.U16 [R12.64], R24 ;  /* 0x000000180c006986 */ /* 0x0003e2000c101506 */
[----:B------:R-:W-:-:S02]  /*521b0*/  ISETP.LT.AND P6, PT, R28, c[0x0][0x178], !P2 ;  /* 0x00005e001c007a0c */ /* 0x000fc400057c1270 */
[----:B0-----:R-:W-:Y:S01]  /*521c0*/  PRMT R21, R15, 0x7632, R21 ;  /* 0x000076320f157816 */ /* 0x001fe20000000015 */
[C---:B------:R-:W-:Y:S01]  /*521d0*/  IMAD.WIDE R14, R22.reuse, 0x2, R16 ;  /* 0x00000002160e7825 */ /* 0x040fe200078e0210 */
[C---:B------:R-:W-:Y:S02]  /*521e0*/  IADD3 R20, R22.reuse, c[0x0][0x198], RZ ;  /* 0x0000660016147a10 */ /* 0x040fe40007ffe0ff */
[----:B------:R-:W-:Y:S01]  /*521f0*/  ISETP.LT.AND P2, PT, R29, c[0x0][0x178], !P2 ;  /* 0x00005e001d007a0c */ /* 0x000fe20005741270 */
[----:B-1----:R-:W-:Y:S02]  /*52200*/  IMAD.WIDE R12, R22, 0x2, R18 ;  /* 0x00000002160c7825 */ /* 0x002fe400078e0212 */
[----:B------:R0:W-:Y:S04]  /*52210*/  @P0 STG.E.U16 [R14.64], R21 ;  /* 0x000000150e000986 */ /* 0x0001e8000c101506 */
[----:B------:R1:W-:Y:S01]  /*52220*/  @P1 STG.E.U16 [R12.64], R2 ;  /* 0x000000020c001986 */ /* 0x0003e2000c101506 */
[----:B0-----:R-:W-:-:S05]  /*52230*/  IMAD.WIDE R14, R20, 0x2, R16 ;  /* 0x00000002140e7825 */ /* 0x001fca00078e0210 */
[----:B------:R0:W-:Y:S01]  /*52240*/  @P6 STG.E.U16 [R14.64], R26 ;  /* 0x0000001a0e006986 */ /* 0x0001e2000c101506 */
[----:B------:R-:W-:Y:S01]  /*52250*/  ISETP.LT.AND P6, PT, R28, c[0x0][0x178], !P5 ;  /* 0x00005e001c007a0c */ /* 0x000fe20006fc1270 */
[----:B-1----:R-:W-:Y:S01]  /*52260*/  IMAD.WIDE R12, R20, 0x2, R18 ;  /* 0x00000002140c7825 */ /* 0x002fe200078e0212 */
[----:B------:R-:W-:Y:S02]  /*52270*/  ISETP.LT.AND P5, PT, R29, c[0x0][0x178], !P5 ;  /* 0x00005e001d007a0c */ /* 0x000fe40006fa1270 */
[----:B------:R-:W-:Y:S02]  /*52280*/  PRMT R2, R26, 0x7632, R2 ;  /* 0x000076321a027816 */ /* 0x000fe40000000002 */
[----:B---3--:R1:W-:Y:S01]  /*52290*/  @P2 STG.E.U16 [R12.64], R11 ;  /* 0x0000000b0c002986 */ /* 0x0083e2000c101506 */
[----:B0-----:R-:W-:-:S03]  /*522a0*/  IADD3 R14, R20, c[0x0][0x198], RZ ;  /* 0x00006600140e7a10 */ /* 0x001fc60007ffe0ff */
[----:B------:R-:W2:Y:S01]  /*522b0*/  LDL.LU R26, [R1+0x20c] ;  /* 0x00020c00011a7983 */ /* 0x000ea20000300800 */
[----:B------:R-:W-:Y:S02]  /*522c0*/  ISETP.GE.AND P0, PT, R23, c[0x0][0x17c], PT ;  /* 0x00005f0017007a0c */ /* 0x000fe40003f06270 */
[----:B------:R-:W-:Y:S02]  /*522d0*/  IADD3 R24, R3, 0x6a, RZ ;  /* 0x0000006a03187810 */ /* 0x000fe40007ffe0ff */
[C---:B------:R-:W-:Y:S01]  /*522e0*/  IADD3 R22, R14.reuse, c[0x0][0x198], RZ ;  /* 0x000066000e167a10 */ /* 0x040fe20007ffe0ff */
[C---:B-1----:R-:W-:Y:S01]  /*522f0*/  IMAD.WIDE R12, R14.reuse, 0x2, R16 ;  /* 0x000000020e0c7825 */ /* 0x042fe200078e0210 */
[----:B------:R-:W-:Y:S02]  /*52300*/  PRMT R23, R11, 0x7632, R23 ;  /* 0x000076320b177816 */ /* 0x000fe40000000017 */
[----:B------:R-:W3:Y:S01]  /*52310*/  LDL.LU R11, [R1+0x6c] ;  /* 0x00006c00010b7983 */ /* 0x000ee20000300800 */
[----:B------:R-:W-:-:S03]  /*52320*/  IMAD.WIDE R14, R14, 0x2, R18 ;  /* 0x000000020e0e7825 */ /* 0x000fc600078e0212 */
[----:B------:R-:W-:Y:S01]  /*52330*/  @P6 STG.E.U16 [R12.64], R2 ;  /* 0x000000020c006986 */ /* 0x000fe2000c101506 */
[----:B------:R-:W-:-:S03]  /*52340*/  ISETP.GE.AND P6, PT, R24, c[0x0][0x17c], PT ;  /* 0x00005f0018007a0c */ /* 0x000fc60003fc6270 */
[----:B------:R-:W4:Y:S04]  /*52350*/  LDL.LU R24, [R1+0x5c] ;  /* 0x00005c0001187983 */ /* 0x000f280000300800 */
[----:B------:R0:W-:Y:S04]  /*52360*/  @P5 STG.E.U16 [R14.64], R23 ;  /* 0x000000170e005986 */ /* 0x0001e8000c101506 */
[----:B0-----:R-:W2:Y:S01]  /*52370*/  LDL.LU R15, [R1+0x1fc] ;  /* 0x0001fc00010f7983 */ /* 0x001ea20000300800 */
[----:B------:R-:W-:Y:S02]  /*52380*/  ISETP.LT.AND P2, PT, R28, c[0x0][0x178], !P3 ;  /* 0x00005e001c007a0c */ /* 0x000fe40005f41270 */
[----:B------:R-:W-:-:S02]  /*52390*/  IADD3 R21, R3, 0x69, RZ ;  /* 0x0000006903157810 */ /* 0x000fc40007ffe0ff */
[----:B------:R-:W-:Y:S02]  /*523a0*/  IADD3 R25, R3, 0x67, RZ ;  /* 0x0000006703197810 */ /* 0x000fe40007ffe0ff */
[----:B------:R-:W-:Y:S02]  /*523b0*/  ISETP.LT.AND P3, PT, R29, c[0x0][0x178], !P3 ;  /* 0x00005e001d007a0c */ /* 0x000fe40005f61270 */
[----:B------:R-:W-:Y:S01]  /*523c0*/  ISETP.GE.AND P1, PT, R21, c[0x0][0x17c], PT ;  /* 0x00005f0015007a0c */ /* 0x000fe20003f26270 */
[----:B------:R-:W-:Y:S01]  /*523d0*/  IMAD.WIDE R20, R22, 0x2, R16 ;  /* 0x0000000216147825 */ /* 0x000fe200078e0210 */
[----:B------:R-:W-:-:S03]  /*523e0*/  ISETP.GE.AND P4, PT, R25, c[0x0][0x17c], PT ;  /* 0x00005f0019007a0c */ /* 0x000fc60003f86270 */
        /* <DEDUP_REMOVED lines=239> */
[C---:B-1----:R-:W-:Y:S01]  /*532e0*/  IMAD.WIDE R12, R20.reuse, 0x2, R18 ;  /* 0x00000002140c7825 */ /* 0x042fe200078e0212 */
[----:B------:R-:W-:Y:S02]  /*532f0*/  ISETP.LT.AND P5, PT, R29, c[0x0][0x178], !P5 ;  /* 0x00005e001d007a0c */ /* 0x000fe40006fa1270 */
[----:B------:R-:W-:Y:S02]  /*53300*/  ISETP.GE.AND P0, PT, R23, c[0x0][0x17c], PT ;  /* 0x00005f0017007a0c */ /* 0x000fe40003f06270 */
[----:B---3--:R1:W-:Y:S01]  /*53310*/  @P2 STG.E.U16 [R12.64], R11 ;  /* 0x0000000b0c002986 */ /* 0x0083e2000c101506 */
[----:B0-----:R-:W-:Y:S02]  /*53320*/  IADD3 R14, R20, c[0x0][0x198], RZ ;  /* 0x00006600140e7a10 */ /* 0x001fe40007ffe0ff */
[----:B------:R-:W-:-:S02]  /*53330*/  PRMT R2, R26, 0x7632, R2 ;  /* 0x000076321a027816 */ /* 0x000fc40000000002 */
[----:B------:R-:W-:Y:S01]  /*53340*/  IADD3 R23, R3, 0x82, RZ ;  /* 0x0000008203177810 */ /* 0x000fe20007ffe0ff */
[----:B------:R-:W2:Y:S01]  /*53350*/  LDL.LU R26, [R1+0x180] ;  /* 0x00018000011a7983 */ /* 0x000ea20000300800 */
        /* <DEDUP_REMOVED lines=15> */
[C---:B------:R-:W-:Y:S01]  /*53450*/  IMAD.WIDE R20, R24.reuse, 0x2, R16 ;  /* 0x0000000218147825 */ /* 0x040fe200078e0210 */
[----:B------:R-:W-:Y:S02]  /*53460*/  ISETP.GE.AND P4, PT, R25, c[0x0][0x17c], PT ;  /* 0x00005f0019007a0c */ /* 0x000fe40003f86270 */
[C---:B------:R-:W-:Y:S01]  /*53470*/  IADD3 R2, R24.reuse, c[0x0][0x198], RZ ;  /* 0x0000660018027a10 */ /* 0x040fe20007ffe0ff */
[----:B------:R-:W-:Y:S02]  /*53480*/  IMAD.WIDE R12, R24, 0x2, R18 ;  /* 0x00000002180c7825 */ /* 0x000fe400078e0212 */
[----:B------:R-:W3:Y:S01]  /*53490*/  LDL.LU R24, [R1+0x190] ;  /* 0x0001900001187983 */ /* 0x000ee20000300800 */
[----:B----4-:R-:W-:-:S03]  /*534a0*/  PRMT R15, R23, 0x7632, R15 ;  /* 0x00007632170f7816 */ /* 0x010fc6000000000f */
[----:B--2---:R0:W-:Y:S01]  /*534b0*/  @P2 STG.E.U16 [R20.64], R22 ;  /* 0x0000001614002986 */ /* 0x0041e2000c101506 */
[C---:B------:R-:W-:Y:S02]  /*534c0*/  ISETP.LT.AND P2, PT, R28.reuse, c[0x0][0x178], !P4 ;  /* 0x00005e001c007a0c */ /* 0x040fe40006741270 */
[C---:B------:R-:W-:Y:S01]  /*534d0*/  ISETP.LT.AND P4, PT, R29.reuse, c[0x0][0x178], !P4 ;  /* 0x00005e001d007a0c */ /* 0x040fe20006781270 */
[----:B------:R1:W-:Y:S01]  /*534e0*/  @P3 STG.E.U16 [R12.64], R23 ;  /* 0x000000170c003986 */ /* 0x0003e2000c101506 */
[----:B------:R-:W-:Y:S02]  /*534f0*/  ISETP.LT.AND P3, PT, R28, c[0x0][0x178], !P0 ;  /* 0x00005e001c007a0c */ /* 0x000fe40004761270 */
[----:B------:R-:W-:Y:S02]  /*53500*/  PRMT R14, R22, 0x7632, R14 ;  /* 0x00007632160e7816 */ /* 0x000fe4000000000e */
[----:B------:R-:W-:Y:S01]  /*53510*/  ISETP.LT.AND P0, PT, R29, c[0x0][0x178], !P0 ;  /* 0x00005e001d007a0c */ /* 0x000fe20004701270 */
[C---:B0-----:R-:W-:Y:S01]  /*53520*/  IMAD.WIDE R20, R2.reuse, 0x2, R18 ;  /* 0x0000000202147825 */ /* 0x041fe200078e0212 */
[----:B-1----:R-:W2:Y:S03]  /*53530*/  LDL.LU R23, [R1+0x140] ;  /* 0x0001400001177983 */ /* 0x002ea60000300800 */
[C---:B------:R-:W-:Y:S01]  /*53540*/  IMAD.WIDE R12, R2.reuse, 0x2, R16 ;  /* 0x00000002020c7825 */ /* 0x040fe200078e0210 */
[----:B------:R-:W-:-:S04]  /*53550*/  IADD3 R2, R2, c[0x0][0x198], RZ ;  /* 0x0000660002027a10 */ /* 0x000fc80007ffe0ff */
[----:B------:R0:W-:Y:S04]  /*53560*/  @P2 STG.E.U16 [R12.64], R14 ;  /* 0x0000000e0c002986 */ /* 0x0001e8000c101506 */
[----:B------:R1:W-:Y:S01]  /*53570*/  @P4 STG.E.U16 [R20.64], R15 ;  /* 0x0000000f14004986 */ /* 0x0003e2000c101506 */
[----:B0-----:R-:W-:Y:S01]  /*53580*/  IMAD.WIDE R12, R2, 0x2, R16 ;  /* 0x00000002020c7825 */ /* 0x001fe200078e0210 */
[----:B-1----:R-:W-:-:S03]  /*53590*/  IADD3 R20, R3, 0x85, RZ ;  /* 0x0000008503147810 */ /* 0x002fc60007ffe0ff */
[----:B------:R-:W-:Y:S01]  /*535a0*/  IMAD.WIDE R14, R2, 0x2, R18 ;  /* 0x00000002020e7825 */ /* 0x000fe200078e0212 */
[----:B------:R0:W-:Y:S01]  /*535b0*/  @P3 STG.E.U16 [R12.64], R26 ;  /* 0x0000001a0c003986 */ /* 0x0001e2000c101506 */
[----:B------:R-:W-:Y:S02]  /*535c0*/  PRMT R21, R26, 0x7632, R21 ;  /* 0x000076321a157816 */ /* 0x000fe40000000015 */
[----:B------:R-:W-:Y:S01]  /*535d0*/  ISETP.GE.AND P3, PT, R20, c[0x0][0x17c], PT ;  /* 0x00005f0014007a0c */ /* 0x000fe20003f66270 */
[----:B---3--:R1:W-:Y:S01]  /*535e0*/  @P0 STG.E.U16 [R14.64], R11 ;  /* 0x0000000b0e000986 */ /* 0x0083e2000c101506 */
[----:B------:R-:W-:-:S03]  /*535f0*/  PRMT R20, R11, 0x7632, R20 ;  /* 0x000076320b147816 */ /* 0x000fc60000000014 */
[----:B0-----:R-:W3:Y:S04]  /*53600*/  LDL.LU R26, [R1+0x1c0] ;  /* 0x0001c000011a7983 */ /* 0x001ee80000300800 */
[----:B-1----:R-:W4:Y:S01]  /*53610*/  LDL.LU R11, [R1+0x170] ;  /* 0x00017000010b7983 */ /* 0x002f220000300800 */
[----:B------:R-:W-:Y:S02]  /*53620*/  ISETP.LT.AND P4, PT, R28, c[0x0][0x178], !P1 ;  /* 0x00005e001c007a0c */ /* 0x000fe40004f81270 */
[----:B------:R-:W-:Y:S02]  /*53630*/  ISETP.LT.AND P1, PT, R29, c[0x0][0x178], !P1 ;  /* 0x00005e001d007a0c */ /* 0x000fe40004f21270 */
[----:B------:R-:W-:Y:S02]  /*53640*/  IADD3 R2, R2, c[0x0][0x198], RZ ;  /* 0x0000660002027a10 */ /* 0x000fe40007ffe0ff */
[----:B------:R-:W-:-:S02]  /*53650*/  ISETP.LT.AND P0, PT, R28, c[0x0][0x178], !P6 ;  /* 0x00005e001c007a0c */ /* 0x000fc40007701270 */
[----:B------:R-:W-:Y:S01]  /*53660*/  IADD3 R25, R3, 0x83, RZ ;  /* 0x0000008303197810 */ /* 0x000fe20007ffe0ff */
[----:B------:R-:W-:-:S04]  /*53670*/  IMAD.WIDE R12, R2, 0x2, R16 ;  /* 0x00000002020c7825 */ /* 0x000fc800078e0210 */
[C---:B------:R-:W-:Y:S01]  /*53680*/  IMAD.WIDE R14, R2.reuse, 0x2, R18 ;  /* 0x00000002020e7825 */ /* 0x040fe200078e0212 */
[----:B------:R-:W-:Y:S02]  /*53690*/  IADD3 R2, R2, c[0x0][0x198], RZ ;  /* 0x0000660002027a10 */ /* 0x000fe40007ffe0ff */
[----:B------:R-:W-:Y:S01]  /*536a0*/  ISETP.GE.AND P5, PT, R25, c[0x0][0x17c], PT ;  /* 0x00005f0019007a0c */ /* 0x000fe20003fa6270 */
[----:B------:R0:W-:Y:S01]  /*536b0*/  @P4 STG.E.U16 [R12.64], R21 ;  /* 0x000000150c004986 */ /* 0x0001e2000c101506 */
[----:B------:R-:W-:-:S03]  /*536c0*/  ISETP.LT.AND P6, PT, R29, c[0x0][0x178], !P6 ;  /* 0x00005e001d007a0c */ /* 0x000fc600077c1270 */
[----:B------:R1:W-:Y:S01]  /*536d0*/  @P1 STG.E.U16 [R14.64], R20 ;  /* 0x000000140e001986 */ /* 0x0003e2000c101506 */
[----:B------:R-:W-:Y:S02]  /*536e0*/  ISETP.LT.AND P1, PT, R28, c[0x0][0x178], !P5 ;  /* 0x00005e001c007a0c */ /* 0x000fe40006f21270 */
[C---:B------:R-:W-:Y:S01]  /*536f0*/  IADD3 R22, R3.reuse, 0x84, RZ ;  /* 0x0000008403167810 */ /* 0x040fe20007ffe0ff */
[----:B0-----:R-:W-:Y:S01]  /*53700*/  IMAD.WIDE R12, R2, 0x2, R16 ;  /* 0x00000002020c7825 */ /* 0x001fe200078e0210 */
[----:B-1----:R-:W-:-:S04]  /*53710*/  IADD3 R14, R3, 0x87, RZ ;  /* 0x00000087030e7810 */ /* 0x002fc80007ffe0ff */
[----:B------:R0:W-:Y:S01]  /*53720*/  @P0 STG.E.U16 [R12.64], R24 ;  /* 0x000000180c000986 */ /* 0x0001e2000c101506 */
[----:B------:R-:W-:Y:S02]  /*53730*/  IADD3 R20, R2, c[0x0][0x198], RZ ;  /* 0x0000660002147a10 */ /* 0x000fe40007ffe0ff */
[----:B------:R-:W-:Y:S02]  /*53740*/  ISETP.GE.AND P2, PT, R22, c[0x0][0x17c], PT ;  /* 0x00005f0016007a0c */ /* 0x000fe40003f46270 */
[----:B------:R-:W-:Y:S01]  /*53750*/  ISETP.GE.AND P0, PT, R14, c[0x0][0x17c], PT ;  /* 0x00005f000e007a0c */ /* 0x000fe20003f06270 */
[----:B------:R-:W-:Y:S01]  /*53760*/  IMAD.WIDE R14, R20, 0x2, R16 ;  /* 0x00000002140e7825 */ /* 0x000fe200078e0210 */
[----:B------:R-:W-:-:S03]  /*53770*/  ISETP.LT.AND P5, PT, R29, c[0x0][0x178], !P5 ;  /* 0x00005e001d007a0c */ /* 0x000fc60006fa1270 */
[----:B0-----:R-:W-:Y:S01]  /*53780*/  IMAD.WIDE R12, R2, 0x2, R18 ;  /* 0x00000002020c7825 */ /* 0x001fe200078e0212 */
[----:B------:R-:W-:Y:S02]  /*53790*/  PRMT R2, R24, 0x7632, R2 ;  /* 0x0000763218027816 */ /* 0x000fe40000000002 */
[----:B------:R-:W-:-:S04]  /*537a0*/  IADD3 R21, R3, 0x86, RZ ;  /* 0x0000008603157810 */ /* 0x000fc80007ffe0ff */
[----:B------:R-:W-:Y:S02]  /*537b0*/  ISETP.GE.AND P4, PT, R21, c[0x0][0x17c], PT ;  /* 0x00005f0015007a0c */ /* 0x000fe40003f86270 */
[----:B------:R-:W-:Y:S01]  /*537c0*/  IADD3 R24, R3, 0x89, RZ ;  /* 0x0000008903187810 */ /* 0x000fe20007ffe0ff */
        /* <DEDUP_REMOVED lines=10> */
[----:B------:R-:W-:Y:S01]  /*53870*/  ISETP.GE.AND P5, PT, R24, c[0x0][0x17c], PT ;  /* 0x00005f0018007a0c */ /* 0x000fe20003fa6270 */
[----:B---3--:R0:W-:Y:S04]  /*53880*/  @P6 STG.E.U16 [R14.64], R26 ;  /* 0x0000001a0e006986 */ /* 0x0081e8000c101506 */
[----:B----4-:R1:W-:Y:S01]  /*53890*/  @P2 STG.E.U16 [R20.64], R11 ;  /* 0x0000000b14002986 */ /* 0x0103e2000c101506 */
        /* <DEDUP_REMOVED lines=121> */
[----:B------:R-:W-:Y:S02]  /*54030*/  IADD3 R2, R14, c[0x0][0x198], RZ ;  /* 0x000066000e027a10 */ /* 0x000fe40007ffe0ff */
[----:B------:R-:W-:Y:S01]  /*54040*/  PRMT R25, R26, 0x7632, R25 ;  /* 0x000076321a197816 */ /* 0x000fe20000000019 */
[----:B------:R-:W-:Y:S01]  /*54050*/  IMAD.WIDE R14, R14, 0x2, R18 ;  /* 0x000000020e0e7825 */ /* 0x000fe200078e0212 */
[----:B------:R-:W-:-:S03]  /*54060*/  IADD3 R26, R3, 0x91, RZ ;  /* 0x00000091031a7810 */ /* 0x000fc60007ffe0ff */
[----:B------:R-:W-:Y:S01]  /*54070*/  IMAD.WIDE R20, R2, 0x2, R16 ;  /* 0x0000000202147825 */ /* 0x000fe200078e0210 */
[----:B------:R-:W-:Y:S01]  /*54080*/  ISETP.GE.AND P2, PT, R26, c[0x0][0x17c], PT ;  /* 0x00005f001a007a0c */ /* 0x000fe20003f46270 */
[----:B------:R-:W-:Y:S01]  /*54090*/  @P3 STG.E.U16 [R14.64], R25 ;  /* 0x000000190e003986 */ /* 0x000fe2000c101506 */
[----:B------:R-:W-:Y:S01]  /*540a0*/  ISETP.LT.AND P4, PT, R29, c[0x0][0x178], !P4 ;  /* 0x00005e001d007a0c */ /* 0x000fe20006781270 */
[----:B------:R-:W-:Y:S01]  /*540b0*/  IMAD.WIDE R22, R2, 0x2, R18 ;  /* 0x0000000202167825 */ /* 0x000fe200078e0212 */
[----:B---3--:R-:W-:Y:S01]  /*540c0*/  PRMT R13, R11, 0x7632, R13 ;  /* 0x000076320b0d7816 */ /* 0x008fe2000000000d */
        /* <DEDUP_REMOVED lines=10> */
[----:B------:R-:W2:Y:S01]  /*54170*/  LDL.LU R15, [R1+0x260] ;  /* 0x00026000010f7983 */ /* 0x000ea20000300800 */
        /* <DEDUP_REMOVED lines=11> */
[----:B------:R0:W-:Y:S03]  /*54230*/  @P2 STG.E.U16 [R20.64], R13 ;  /* 0x0000000d14002986 */ /* 0x0001e6000c101506 */
[----:B------:R-:W-:Y:S02]  /*54240*/  ISETP.GE.AND P2, PT, R2, c[0x0][0x17c], PT ;  /* 0x00005f0002007a0c */ /* 0x000fe40003f46270 */
[C---:B------:R-:W-:Y:S01]  /*54250*/  IADD3 R2, R24.reuse, c[0x0][0x198], RZ ;  /* 0x0000660018027a10 */ /* 0x040fe20007ffe0ff */
[----:B0-----:R-:W-:Y:S02]  /*54260*/  IMAD.WIDE R12, R24, 0x2, R18 ;  /* 0x00000002180c7825 */ /* 0x001fe400078e0212 */
[----:B------:R-:W3:Y:S04]  /*54270*/  LDL.LU R24, [R1+0x490] ;  /* 0x0004900001187983 */ /* 0x000ee80000300800 */
[----:B----4-:R0:W-:Y:S01]  /*54280*/  @P3 STG.E.U16 [R22.64], R14 ;  /* 0x0000000e16003986 */ /* 0x0101e2000c101506 */
[----:B------:R-:W-:-:S02]  /*54290*/  ISETP.LT.AND P3, PT, R28, c[0x0][0x178], !P6 ;  /* 0x00005e001c007a0c */ /* 0x000fc40007761270 */
[----:B------:R-:W-:Y:S01]  /*542a0*/  ISETP.LT.AND P6, PT, R29, c[0x0][0x178], !P6 ;  /* 0x00005e001d007a0c */ /* 0x000fe200077c1270 */
[----:B--2---:R1:W-:Y:S01]  /*542b0*/  @P5 STG.E.U16 [R12.64], R15 ;  /* 0x0000000f0c005986 */ /* 0x0043e2000c101506 */
[----:B------:R-:W-:Y:S02]  /*542c0*/  PRMT R20, R14, 0x7632, R20 ;  /* 0x000076320e147816 */ /* 0x000fe40000000014 */
[----:B------:R-:W-:Y:S02]  /*542d0*/  PRMT R21, R15, 0x7632, R21 ;  /* 0x000076320f157816 */ /* 0x000fe40000000015 */
        /* <DEDUP_REMOVED lines=17> */
[----:B-1----:R-:W4:Y:S01]  /*543f0*/  LDL.LU R11, [R1+0x330] ;  /* 0x00033000010b7983 */ /* 0x002f220000300800 */
[----:B------:R-:W-:-:S04]  /*54400*/  IADD3 R22, R3, 0x95, RZ ;  /* 0x0000009503167810 */ /* 0x000fc80007ffe0ff */
[----:B------:R-:W-:-:S04]  /*54410*/  ISETP.GE.AND P3, PT, R22, c[0x0][0x17c], PT ;  /* 0x00005f0016007a0c */ /* 0x000fc80003f66270 */
        /* <DEDUP_REMOVED lines=10> */
[----:B------:R-:W-:Y:S01]  /*544c0*/  ISETP.LT.AND P3, PT, R28, c[0x0][0x178], !P4 ;  /* 0x00005e001c007a0c */ /* 0x000fe20006761270 */
[----:B0-----:R-:W-:Y:S01]  /*544d0*/  IMAD.WIDE R12, R2, 0x2, R16 ;  /* 0x00000002020c7825 */ /* 0x001fe200078e0210 */
[----:B-1----:R-:W-:-:S04]  /*544e0*/  IADD3 R14, R3, 0x98, RZ ;  /* 0x00000098030e7810 */ /* 0x002fc80007ffe0ff */
[----:B------:R0:W-:Y:S01]  /*544f0*/  @P2 STG.E.U16 [R12.64], R24 ;  /* 0x000000180c002986 */ /* 0x0001e2000c101506 */
[----:B------:R-:W-:Y:S02]  /*54500*/  IADD3 R20, R2, c[0x0][0x198], RZ ;  /* 0x0000660002147a10 */ /* 0x000fe40007ffe0ff */
[----:B------:R-:W-:-:S03]  /*54510*/  ISETP.GE.AND P2, PT, R14, c[0x0][0x17c], PT ;  /* 0x00005f000e007a0c */ /* 0x000fc60003f46270 */
        /* <DEDUP_REMOVED lines=11> */
[----:B------:R-:W-:Y:S02]  /*545d0*/  PRMT R22, R23, 0x7632, R22 ;  /* 0x0000763217167816 */ /* 0x000fe40000000016 */
[----:B0-----:R-:W-:-:S02]  /*545e0*/  IADD3 R23, R3, 0x99, RZ ;  /* 0x0000009903177810 */ /* 0x001fc40007ffe0ff */
[C---:B-1----:R-:W-:Y:S01]  /*545f0*/  IADD3 R2, R20.reuse, c[0x0][0x198], RZ ;  /* 0x0000660014027a10 */ /* 0x042fe20007ffe0ff */
[----:B------:R-:W-:Y:S01]  /*54600*/  IMAD.WIDE R12, R20, 0x2, R18 ;  /* 0x00000002140c7825 */ /* 0x000fe200078e0212 */
[----:B------:R-:W-:-:S03]  /*54610*/  ISETP.GE.AND P3, PT, R23, c[0x0][0x17c], PT ;  /* 0x00005f0017007a0c */ /* 0x000fc60003f66270 */
[C---:B------:R-:W-:Y:S01]  /*54620*/  IMAD.WIDE R14, R2.reuse, 0x2, R16 ;  /* 0x00000002020e7825 */ /* 0x040fe200078e0210 */
[----:B------:R-:W-:Y:S03]  /*54630*/  @P4 STG.E.U16 [R12.64], R22 ;  /* 0x000000160c004986 */ /* 0x000fe6000c101506 */
[----:B------:R-:W-:Y:S01]  /*54640*/  IMAD.WIDE R20, R2, 0x2, R18 ;  /* 0x0000000202147825 */ /* 0x000fe200078e0212 */
[----:B------:R-:W-:Y:S01]  /*54650*/  ISETP.GE.AND P4, PT, R24, c[0x0][0x17c], PT ;  /* 0x00005f0018007a0c */ /* 0x000fe20003f86270 */
[----:B---3--:R0:W-:Y:S04]  /*54660*/  @P5 STG.E.U16 [R14.64], R26 ;  /* 0x0000001a0e005986 */ /* 0x0081e8000c101506 */
[----:B----4-:R1:W-:Y:S01]  /*54670*/  @P2 STG.E.U16 [R20.64], R11 ;  /* 0x0000000b14002986 */ /* 0x0103e2000c101506 */
[----:B------:R-:W-:-:S02]  /*54680*/  ISETP.LT.AND P2, PT, R28, c[0x0][0x178], !P3 ;  /* 0x00005e001c007a0c */ /* 0x000fc40005f41270 */
[----:B------:R-:W-:Y:S02]  /*54690*/  PRMT R24, R26, 0x7632, R24 ;  /* 0x000076321a187816 */ /* 0x000fe40000000018 */
[----:B0-----:R-:W-:Y:S02]  /*546a0*/  IADD3 R14, R2, c[0x0][0x198], RZ ;  /* 0x00006600020e7a10 */ /* 0x001fe40007ffe0ff */
        /* <DEDUP_REMOVED lines=15> */
[----:B------:R-:W-:-:S03]  /*547a0*/  IMAD.WIDE R22, R2, 0x2, R18 ;  /* 0x0000000202167825 */ /* 0x000fc600078e0212 */
        /* <DEDUP_REMOVED lines=10> */
[C---:B------:R-:W-:Y:S02]  /*54850*/  IADD3 R2, R3.reuse, 0x9d, RZ ;  /* 0x0000009d03027810 */ /* 0x040fe40007ffe0ff */
[----:B------:R-:W-:Y:S02]  /*54860*/  PRMT R13, R24, 0x7632, R13 ;  /* 0x00007632180d7816 */ /* 0x000fe4000000000d */
[C---:B------:R-:W-:Y:S01]  /*54870*/  IADD3 R24, R20.reuse, c[0x0][0x198], RZ ;  /* 0x0000660014187a10 */ /* 0x040fe20007ffe0ff */
[----:B------:R-:W-:Y:S01]  /*54880*/  IMAD.WIDE R20, R20, 0x2, R18 ;  /* 0x0000000214147825 */ /* 0x000fe200078e0212 */
[----:B------:R-:W-:Y:S02]  /*54890*/  ISETP.GE.AND P5, PT, R2, c[0x0][0x17c], PT ;  /* 0x00005f0002007a0c */ /* 0x000fe40003fa6270 */
[C---:B------:R-:W-:Y:S02]  /*548a0*/  IADD3 R22, R3.reuse, 0xa1, RZ ;  /* 0x000000a103167810 */ /* 0x040fe40007ffe0ff */
[----:B------:R-:W-:Y:S01]  /*548b0*/  IADD3 R2, R3, 0x9e, RZ ;  /* 0x0000009e03027810 */ /* 0x000fe20007ffe0ff */
[----:B------:R0:W-:Y:S01]  /*548c0*/  @P2 STG.E.U16 [R20.64], R13 ;  /* 0x0000000d14002986 */ /* 0x0001e2000c101506 */
[----:B------:R-:W-:Y:S01]  /*548d0*/  ISETP.GE.AND P4, PT, R22, c[0x0][0x17c], PT ;  /* 0x00005f0016007a0c */ /* 0x000fe20003f86270 */
[----:B------:R-:W-:Y:S01]  /*548e0*/  IMAD.WIDE R22, R24, 0x2, R16 ;  /* 0x0000000218167825 */ /* 0x000fe200078e0210 */
[----:B------:R-:W-:-:S02]  /*548f0*/  ISETP.GE.AND P2, PT, R2, c[0x0][0x17c], PT ;  /* 0x00005f0002007a0c */ /* 0x000fc40003f46270 */
[----:B------:R-:W-:Y:S02]  /*54900*/  IADD3 R2, R24, c[0x0][0x198], RZ ;  /* 0x0000660018027a10 */ /* 0x000fe40007ffe0ff */
[----:B------:R-:W-:Y:S01]  /*54910*/  ISETP.LT.AND P3, PT, R28, c[0x0][0x178], !P6 ;  /* 0x00005e001c007a0c */ /* 0x000fe20007761270 */
[----:B0-----:R-:W-:Y:S02]  /*54920*/  IMAD.WIDE R12, R24, 0x2, R18 ;  /* 0x00000002180c7825 */ /* 0x001fe400078e0212 */
[----:B------:R-:W3:Y:S01]  /*54930*/  LDL.LU R24, [R1+0x4c0] ;  /* 0x0004c00001187983 */ /* 0x000ee20000300800 */
[----:B------:R-:W-:Y:S02]  /*54940*/  ISETP.LT.AND P6, PT, R29, c[0x0][0x178], !P6 ;  /* 0x00005e001d007a0c */ /* 0x000fe400077c1270 */
[----:B--2---:R-:W-:-:S07]  /*54950*/  PRMT R21, R11, 0x7632, R21 ;  /* 0x000076320b157816 */ /* 0x004fce0000000015 */
[----:B----4-:R-:W-:Y:S04]  /*54960*/  @P3 STG.E.U16 [R22.64], R15 ;  /* 0x0000000f16003986 */ /* 0x010fe8000c101506 */
[----:B------:R0:W-:Y:S04]  /*54970*/  @P6 STG.E.U16 [R12.64], R11 ;  /* 0x0000000b0c006986 */ /* 0x0001e8000c101506 */
[----:B0-----:R-:W2:Y:S04]  /*54980*/  LDL.LU R11, [R1+0x184] ;  /* 0x00018400010b7983 */ /* 0x001ea80000300800 */
[----:B------:R-:W4:Y:S01]  /*54990*/  LDL.LU R23, [R1+0x154] ;  /* 0x0001540001177983 */ /* 0x000f220000300800 */
[----:B------:R-:W-:-:S02]  /*549a0*/  ISETP.LT.AND P3, PT, R28, c[0x0][0x178], !P5 ;  /* 0x00005e001c007a0c */ /* 0x000fc40006f61270 */
[----:B------:R-:W-:Y:S02]  /*549b0*/  ISETP.LT.AND P5, PT, R29, c[0x0][0x178], !P5 ;  /* 0x00005e001d007a0c */ /* 0x000fe40006fa1270 */
[----:B------:R-:W-:Y:S01]  /*549c0*/  PRMT R20, R15, 0x7632, R20 ;  /* 0x000076320f147816 */ /* 0x000fe20000000014 */
[----:B------:R-:W-:Y:S01]  /*549d0*/  IMAD.WIDE R14, R2, 0x2, R16 ;  /* 0x00000002020e7825 */ /* 0x000fe200078e0210 */
[----:B------:R-:W-:-:S03]  /*549e0*/  ISETP.LT.AND P6, PT, R28, c[0x0][0x178], !P2 ;  /* 0x00005e001c007a0c */ /* 0x000fc600057c1270 */
[C---:B------:R-:W-:Y:S01]  /*549f0*/  IMAD.WIDE R12, R2.reuse, 0x2, R18 ;  /* 0x00000002020c7825 */ /* 0x040fe200078e0212 */
[----:B------:R-:W-:Y:S02]  /*54a00*/  IADD3 R2, R2, c[0x0][0x198], RZ ;  /* 0x0000660002027a10 */ /* 0x000fe40007ffe0ff */
[----:B------:R-:W-:Y:S02]  /*54a10*/  IADD3 R22, R3, 0x9f, RZ ;  /* 0x0000009f03167810 */ /* 0x000fe40007ffe0ff */
[----:B------:R-:W-:Y:S01]  /*54a20*/  ISETP.LT.AND P2, PT, R29, c[0x0][0x178], !P2 ;  /* 0x00005e001d007a0c */ /* 0x000fe20005741270 */
[----:B------:R0:W-:Y:S01]  /*54a30*/  @P3 STG.E.U16 [R14.64], R20 ;  /* 0x000000140e003986 */ /* 0x0001e2000c101506 */
[----:B------:R-:W-:-:S03]  /*54a40*/  ISETP.GE.AND P3, PT, R22, c[0x0][0x17c], PT ;  /* 0x00005f0016007a0c */ /* 0x000fc60003f66270 */
[----:B------:R1:W-:Y:S01]  /*54a50*/  @P5 STG.E.U16 [R12.64], R21 ;  /* 0x000000150c005986 */ /* 0x0003e2000c101506 */
[----:B------:R-:W-:Y:S02]  /*54a60*/  ISETP.LT.AND P5, PT, R28, c[0x0][0x178], !P3 ;  /* 0x00005e001c007a0c */ /* 0x000fe40005fa1270 */
[----:B------:R-:W-:Y:S02]  /*54a70*/  ISETP.LT.AND P3, PT, R29, c[0x0][0x178], !P3 ;  /* 0x00005e001d007a0c */ /* 0x000fe40005f61270 */
[----:B0-----:R-:W-:Y:S01]  /*54a80*/  IADD3 R20, R3, 0xa0, RZ ;  /* 0x000000a003147810 */ /* 0x001fe20007ffe0ff */
[----:B-1----:R-:W-:-:S04]  /*54a90*/  IMAD.WIDE R12, R2, 0x2, R16 ;  /* 0x00000002020c7825 */ /* 0x002fc800078e0210 */
[----:B------:R-:W-:Y:S01]  /*54aa0*/  IMAD.WIDE R14, R2, 0x2, R18 ;  /* 0x00000002020e7825 */ /* 0x000fe200078e0212 */
[----:B---3--:R0:W-:Y:S01]  /*54ab0*/  @P6 STG.E.U16 [R12.64], R24 ;  /* 0x000000180c006986 */ /* 0x0081e2000c101506 */
[----:B------:R-:W-:Y:S02]  /*54ac0*/  ISETP.GE.AND P6, PT, R20, c[0x0][0x17c], PT ;  /* 0x00005f0014007a0c */ /* 0x000fe40003fc6270 */
[----:B------:R-:W-:Y:S01]  /*54ad0*/  IADD3 R2, R2, c[0x0][0x198], RZ ;  /* 0x0000660002027a10 */ /* 0x000fe20007ffe0ff */
        /* <DEDUP_REMOVED lines=10> */
[----:B------:R-:W-:-:S03]  /*54b80*/  ISETP.LT.AND P3, PT, R28, c[0x0][0x178], !P4 ;  /* 0x00005e001c007a0c */ /* 0x000fc60006761270 */
[----:B------:R-:W3:Y:S01]  /*54b90*/  LDL.LU R26, [R1+0x144] ;  /* 0x00014400011a7983 */ /* 0x000ee20000300800 */
[----:B0-----:R-:W-:Y:S01]  /*54ba0*/  IMAD.WIDE R12, R2, 0x2, R16 ;  /* 0x00000002020c7825 */ /* 0x001fe200078e0210 */
[C---:B------:R-:W-:Y:S02]  /*54bb0*/  IADD3 R20, R3.reuse, 0xa6, RZ ;  /* 0x000000a603147810 */ /* 0x040fe40007ffe0ff */
[----:B-1----:R-:W-:Y:S02]  /*54bc0*/  IADD3 R14, R3, 0xa2, RZ ;  /* 0x000000a2030e7810 */ /* 0x002fe40007ffe0ff */
[----:B------:R-:W-:Y:S02]  /*54bd0*/  ISETP.GE.AND P5, PT, R20, c[0x0][0x17c], PT ;  /* 0x00005f0014007a0c */ /* 0x000fe40003fa6270 */
[----:B------:R-:W-:Y:S01]  /*54be0*/  IADD3 R20, R2, c[0x0][0x198], RZ ;  /* 0x0000660002147a10 */ /* 0x000fe20007ffe0ff */
[----:B--2---:R0:W-:Y:S01]  /*54bf0*/  @P2 STG.E.U16 [R12.64], R11 ;  /* 0x0000000b0c002986 */ /* 0x0041e2000c101506 */
[----:B------:R-:W-:-:S03]  /*54c00*/  ISETP.GE.AND P2, PT, R14, c[0x0][0x17c], PT ;  /* 0x00005f000e007a0c */ /* 0x000fc60003f46270 */
[----:B------:R-:W-:Y:S01]  /*54c10*/  IMAD.WIDE R14, R20, 0x2, R16 ;  /* 0x00000002140e7825 */ /* 0x000fe200078e0210 */
[----:B----4-:R-:W-:-:S03]  /*54c20*/  PRMT R22, R23, 0x7632, R22 ;  /* 0x0000763217167816 */ /* 0x010fc60000000016 */
        /* <DEDUP_REMOVED lines=24> */
[----:B------:R-:W-:-:S04]  /*54db0*/  IADD3 R24, R3, 0xa4, RZ ;  /* 0x000000a403187810 */ /* 0x000fc80007ffe0ff */
[----:B------:R-:W-:Y:S02]  /*54dc0*/  ISETP.GE.AND P4, PT, R24, c[0x0][0x17c], PT ;  /* 0x00005f0018007a0c */ /* 0x000fe40003f86270 */
[----:B------:R-:W-:Y:S02]  /*54dd0*/  ISETP.LT.AND P3, PT, R29, c[0x0][0x178], !P3 ;  /* 0x00005e001d007a0c */ /* 0x000fe40005f61270 */
[----:B------:R-:W-:Y:S02]  /*54de0*/  ISETP.LT.AND P6, PT, R28, c[0x0][0x178], !P4 ;  /* 0x00005e001c007a0c */ /* 0x000fe400067c1270 */
[----:B------:R-:W-:Y:S02]  /*54df0*/  IADD3 R24, R14, c[0x0][0x198], RZ ;  /* 0x000066000e187a10 */ /* 0x000fe40007ffe0ff */
[----:B------:R-:W-:Y:S01]  /*54e00*/  PRMT R25, R26, 0x7632, R25 ;  /* 0x000076321a197816 */ /* 0x000fe20000000019 */
[----:B------:R-:W-:Y:S01]  /*54e10*/  IMAD.WIDE R14, R14, 0x2, R18 ;  /* 0x000000020e0e7825 */ /* 0x000fe200078e0212 */
[----:B------:R-:W-:-:S02]  /*54e20*/  IADD3 R26, R3, 0xa5, RZ ;  /* 0x000000a5031a7810 */ /* 0x000fc40007ffe0ff */
[----:B------:R-:W-:Y:S01]  /*54e30*/  ISETP.LT.AND P4, PT, R29, c[0x0][0x178], !P4 ;  /* 0x00005e001d007a0c */ /* 0x000fe20006781270 */
[----:B------:R-:W-:Y:S01]  /*54e40*/  IMAD.WIDE R20, R24, 0x2, R16 ;  /* 0x0000000218147825 */ /* 0x000fe200078e0210 */
[----:B------:R-:W-:Y:S01]  /*54e50*/  ISETP.GE.AND P2, PT, R26, c[0x0][0x17c], PT ;  /* 0x00005f001a007a0c */ /* 0x000fe20003f46270 */
[----:B------:R0:W-:Y:S02]  /*54e60*/  @P3 STG.E.U16 [R14.64], R25 ;  /* 0x000000190e003986 */ /* 0x0001e4000c101506 */
[C---:B------:R-:W-:Y:S01]  /*54e70*/  IMAD.WIDE R22, R24.reuse, 0x2, R18 ;  /* 0x0000000218167825 */ /* 0x040fe200078e0212 */
[----:B--2---:R-:W-:Y:S01]  /*54e80*/  PRMT R2, R11, 0x7632, R2 ;  /* 0x000076320b027816 */ /* 0x004fe20000000002 */
[----:B------:R-:W2:Y:S01]  /*54e90*/  LDL.LU R26, [R1+0x244] ;  /* 0x00024400011a7983 */ /* 0x000ea20000300800 */
[----:B0-----:R-:W-:-:S03]  /*54ea0*/  IADD3 R14, R24, c[0x0][0x198], RZ ;  /* 0x00006600180e7a10 */ /* 0x001fc60007ffe0ff */
        /* <DEDUP_REMOVED lines=18> */
[C---:B------:R-:W-:Y:S02]  /*54fd0*/  IMAD.WIDE R20, R24.reuse, 0x2, R16 ;  /* 0x0000000218147825 */ /* 0x040fe400078e0210 */
[----:B------:R0:W-:Y:S02]  /*54fe0*/  @P2 STG.E.U16 [R14.64], R2 ;  /* 0x000000020e002986 */ /* 0x0001e4000c101506 */
[----:B------:R-:W-:Y:S01]  /*54ff0*/  IMAD.WIDE R12, R24, 0x2, R18 ;  /* 0x00000002180c7825 */ /* 0x000fe200078e0212 */
[----:B0-----:R-:W-:-:S04]  /*55000*/  IADD3 R2, R3, 0xa8, RZ ;  /* 0x000000a803027810 */ /* 0x001fc80007ffe0ff */
[----:B------:R-:W-:Y:S02]  /*55010*/  ISETP.GE.AND P2, PT, R2, c[0x0][0x17c], PT ;  /* 0x00005f0002007a0c */ /* 0x000fe40003f46270 */
[----:B------:R-:W-:Y:S02]  /*55020*/  IADD3 R2, R24, c[0x0][0x198], RZ ;  /* 0x0000660018027a10 */ /* 0x000fe40007ffe0ff */
[----:B------:R-:W3:Y:S03]  /*55030*/  LDL.LU R24, [R1+0x254] ;  /* 0x0002540001187983 */ /* 0x000ee60000300800 */
[----:B------:R-:W-:Y:S01]  /*55040*/  IMAD.WIDE R14, R2, 0x2, R16 ;  /* 0x00000002020e7825 */ /* 0x000fe200078e0210 */
[----:B--2---:R0:W-:Y:S01]  /*55050*/  @P3 STG.E.U16 [R20.64], R23 ;  /* 0x0000001714003986 */ /* 0x0041e2000c101506 */
[C---:B------:R-:W-:Y:S02]  /*55060*/  ISETP.LT.AND P3, PT, R28.reuse, c[0x0][0x178], !P6 ;  /* 0x00005e001c007a0c */ /* 0x040fe40007761270 */
[----:B------:R-:W-:Y:S01]  /*55070*/  ISETP.LT.AND P6, PT, R29, c[0x0][0x178], !P6 ;  /* 0x00005e001d007a0c */ /* 0x000fe200077c1270 */
[----:B----4-:R1:W-:Y:S01]  /*55080*/  @P5 STG.E.U16 [R12.64], R22 ;  /* 0x000000160c005986 */ /* 0x0103e2000c101506 */
[----:B------:R-:W-:-:S02]  /*55090*/  ISETP.LT.AND P5, PT, R28, c[0x0][0x178], !P2 ;  /* 0x00005e001c007a0c */ /* 0x000fc400057a1270 */
[----:B------:R-:W-:Y:S02]  /*550a0*/  ISETP.LT.AND P2, PT, R29, c[0x0][0x178], !P2 ;  /* 0x00005e001d007a0c */ /* 0x000fe40005741270 */
[----:B0-----:R-:W-:Y:S02]  /*550b0*/  PRMT R20, R23, 0x7632, R20 ;  /* 0x0000763217147816 */ /* 0x001fe40000000014 */
[----:B------:R-:W2:Y:S01]  /*550c0*/  LDL.LU R23, [R1+0x1a4] ;  /* 0x0001a40001177983 */ /* 0x000ea20000300800 */
[----:B------:R-:W-:Y:S01]  /*550d0*/  PRMT R21, R22, 0x7632, R21 ;  /* 0x0000763216157816 */ /* 0x000fe20000000015 */
        /* <DEDUP_REMOVED lines=37> */
[----:B------:R-:W-:Y:S01]  /*55330*/  ISETP.GE.AND P6, PT, R21, c[0x0][0x17c], PT ;  /* 0x00005f0015007a0c */ /* 0x000fe20003fc6270 */
[----:B--2---:R0:W-:Y:S01]  /*55340*/  @P5 STG.E.U16 [R12.64], R23 ;  /* 0x000000170c005986 */ /* 0x0041e2000c101506 */
[----:B------:R-:W-:Y:S02]  /*55350*/  ISETP.LT.AND P5, PT, R28, c[0x0][0x178], !P2 ;  /* 0x00005e001c007a0c */ /* 0x000fe400057a1270 */
[----:B------:R-:W-:Y:S01]  /*55360*/  ISETP.LT.AND P2, PT, R29, c[0x0][0x178], !P2 ;  /* 0x00005e001d007a0c */ /* 0x000fe20005741270 */
[----:B------:R1:W-:Y:S01]  /*55370*/  @P3 STG.E.U16 [R14.64], R2 ;  /* 0x000000020e003986 */ /* 0x0003e2000c101506 */
[----:B------:R-:W-:Y:S02]  /*55380*/  PRMT R22, R23, 0x7632, R22 ;  /* 0x0000763217167816 */ /* 0x000fe40000000016 */
[----:B0-----:R-:W-:Y:S02]  /*55390*/  IADD3 R23, R3, 0xad, RZ ;  /* 0x000000ad03177810 */ /* 0x001fe40007ffe0ff */
[C---:B-1----:R-:W-:Y:S01]  /*553a0*/  IADD3 R2, R20.reuse, c[0x0][0x198], RZ ;  /* 0x0000660014027a10 */ /* 0x042fe20007ffe0ff */
[----:B------:R-:W-:Y:S01]  /*553b0*/  IMAD.WIDE R12, R20, 0x2, R18 ;  /* 0x00000002140c7825 */ /* 0x000fe200078e0212 */
[----:B------:R-:W-:-:S03]  /*553c0*/  ISETP.GE.AND P3, PT, R23, c[0x0][0x17c], PT ;  /* 0x00005f0017007a0c */ /* 0x000fc60003f66270 */
[C---:B------:R-:W-:Y:S01]  /*553d0*/  IMAD.WIDE R14, R2.reuse, 0x2, R16 ;  /* 0x00000002020e7825 */ /* 0x040fe200078e0210 */
[----:B------:R-:W-:Y:S03]  /*553e0*/  @P4 STG.E.U16 [R12.64], R22 ;  /* 0x000000160c004986 */ /* 0x000fe6000c101506 */
[----:B------:R-:W-:Y:S01]  /*553f0*/  IMAD.WIDE R20, R2, 0x2, R18 ;  /* 0x0000000202147825 */ /* 0x000fe200078e0212 */
[----:B---3--:R0:W-:Y:S04]  /*55400*/  @P5 STG.E.U16 [R14.64], R26 ;  /* 0x0000001a0e005986 */ /* 0x0081e8000c101506 */
[----:B----4-:R1:W-:Y:S01]  /*55410*/  @P2 STG.E.U16 [R20.64], R11 ;  /* 0x0000000b14002986 */ /* 0x0103e2000c101506 */
[----:B------:R-:W-:-:S02]  /*55420*/  ISETP.LT.AND P2, PT, R28, c[0x0][0x178], !P3 ;  /* 0x00005e001c007a0c */ /* 0x000fc40005f41270 */
        /* <DEDUP_REMOVED lines=8> */
[----:B------:R-:W-:-:S04]  /*554b0*/  IADD3 R24, R3, 0xae, RZ ;  /* 0x000000ae03187810 */ /* 0x000fc80007ffe0ff */
[----:B------:R-:W-:Y:S02]  /*554c0*/  ISETP.GE.AND P4, PT, R24, c[0x0][0x17c], PT ;  /* 0x00005f0018007a0c */ /* 0x000fe40003f86270 */
[----:B------:R-:W-:Y:S02]  /*554d0*/  ISETP.LT.AND P3, PT, R29, c[0x0][0x178], !P3 ;  /* 0x00005e001d007a0c */ /* 0x000fe40005f61270 */
[----:B------:R-:W-:Y:S02]  /*554e0*/  ISETP.LT.AND P5, PT, R28, c[0x0][0x178], !P4 ;  /* 0x00005e001c007a0c */ /* 0x000fe400067a1270 */
[C---:B------:R-:W-:Y:S01]  /*554f0*/  IADD3 R24, R14.reuse, c[0x0][0x198], RZ ;  /* 0x000066000e187a10 */ /* 0x040fe20007ffe0ff */
[----:B------:R-:W-:Y:S01]  /*55500*/  IMAD.WIDE R14, R14, 0x2, R18 ;  /* 0x000000020e0e7825 */ /* 0x000fe200078e0212 */
[----:B------:R-:W-:Y:S02]  /*55510*/  IADD3 R26, R3, 0xaf, RZ ;  /* 0x000000af031a7810 */ /* 0x000fe40007ffe0ff */
[----:B------:R-:W-:Y:S01]  /*55520*/  ISETP.LT.AND P4, PT, R29, c[0x0][0x178], !P4 ;  /* 0x00005e001d007a0c */ /* 0x000fe20006781270 */
[----:B------:R-:W-:Y:S01]  /*55530*/  IMAD.WIDE R20, R24, 0x2, R16 ;  /* 0x0000000218147825 */ /* 0x000fe200078e0210 */
[----:B------:R-:W-:-:S02]  /*55540*/  ISETP.GE.AND P2, PT, R26, c[0x0][0x17c], PT ;  /* 0x00005f001a007a0c */ /* 0x000fc40003f46270 */
[----:B------:R-:W2:Y:S01]  /*55550*/  LDL.LU R26, [R1+0x264] ;  /* 0x00026400011a7983 */ /* 0x000ea20000300800 */
[----:B------:R-:W-:-:S03]  /*55560*/  IMAD.WIDE R22, R24, 0x2, R18 ;  /* 0x0000000218167825 */ /* 0x000fc600078e0212 */
[----:B------:R0:W-:Y:S02]  /*55570*/  @P3 STG.E.U16 [R14.64], R25 ;  /* 0x000000190e003986 */ /* 0x0001e4000c101506 */
[----:B0-----:R-:W-:Y:S02]  /*55580*/  IADD3 R14, R24, c[0x0][0x198], RZ ;  /* 0x00006600180e7a10 */ /* 0x001fe40007ffe0ff */
        /* <DEDUP_REMOVED lines=10> */
[----:B------:R-:W-:Y:S01]  /*55630*/  IMAD.WIDE R14, R14, 0x2, R18 ;  /* 0x000000020e0e7825 */ /* 0x000fe200078e0212 */
[----:B------:R-:W-:-:S03]  /*55640*/  IADD3 R20, R3, 0xb5, RZ ;  /* 0x000000b503147810 */ /* 0x000fc60007ffe0ff */
        /* <DEDUP_REMOVED lines=9> */
[----:B------:R-:W-:Y:S02]  /*556e0*/  ISETP.LT.AND P6, PT, R29, c[0x0][0x178], !P6 ;  /* 0x00005e001d007a0c */ /* 0x000fe400077c1270 */
[----:B------:R-:W-:-:S04]  /*556f0*/  IADD3 R23, R3, 0xb1, RZ ;  /* 0x000000b103177810 */ /* 0x000fc80007ffe0ff */
[----:B------:R-:W-:Y:S01]  /*55700*/  ISETP.GE.AND P5, PT, R23, c[0x0][0x17c], PT ;  /* 0x00005f0017007a0c */ /* 0x000fe20003fa6270 */
[----:B---3--:R0:W-:Y:S06]  /*55710*/  @P3 STG.E.U16 [R20.64], R22 ;  /* 0x0000001614003986 */ /* 0x0081ec000c101506 */
[----:B--2---:R1:W-:Y:S01]  /*55720*/  @P6 STG.E.U16 [R12.64], R11 ;  /* 0x0000000b0c006986 */ /* 0x0043e2000c101506 */
[----:B0-----:R-:W-:-:S03]  /*55730*/  PRMT R21, R11, 0x7632, R21 ;  /* 0x000076320b157816 */ /* 0x001fc60000000015 */
[----:B-1----:R-:W2:Y:S04]  /*55740*/  LDL.LU R11, [R1+0x484] ;  /* 0x00048400010b7983 */ /* 0x002ea80000300800 */
[----:B------:R-:W3:Y:S01]  /*55750*/  LDL.LU R23, [R1+0x2b4] ;  /* 0x0002b40001177983 */ /* 0x000ee20000300800 */
[----:B------:R-:W-:Y:S02]  /*55760*/  ISETP.LT.AND P3, PT, R28, c[0x0][0x178], !P5 ;  /* 0x00005e001c007a0c */ /* 0x000fe40006f61270 */
[----:B------:R-:W-:Y:S01]  /*55770*/  ISETP.LT.AND P5, PT, R29, c[0x0][0x178], !P5 ;  /* 0x00005e001d007a0c */ /* 0x000fe20006fa1270 */
[----:B------:R-:W-:Y:S01]  /*55780*/  IMAD.WIDE R14, R2, 0x2, R16 ;  /* 0x00000002020e7825 */ /* 0x000fe200078e0210 */
[----:B------:R-:W-:Y:S02]  /*55790*/  ISETP.LT.AND P6, PT, R28, c[0x0][0x178], !P2 ;  /* 0x00005e001c007a0c */ /* 0x000fe400057c1270 */
[----:B------:R-:W-:Y:S01]  /*557a0*/  PRMT R20, R22, 0x7632, R20 ;  /* 0x0000763216147816 */ /* 0x000fe20000000014 */
[C---:B------:R-:W-:Y:S01]  /*557b0*/  IMAD.WIDE R12, R2.reuse, 0x2, R18 ;  /* 0x00000002020c7825 */ /* 0x040fe200078e0212 */
[----:B------:R-:W-:-:S02]  /*557c0*/  IADD3 R2, R2, c[0x0][0x198], RZ ;  /* 0x0000660002027a10 */ /* 0x000fc40007ffe0ff */
        /* <DEDUP_REMOVED lines=10> */
[----:B----4-:R0:W-:Y:S01]  /*55870*/  @P6 STG.E.U16 [R12.64], R24 ;  /* 0x000000180c006986 */ /* 0x0101e2000c101506 */
        /* <DEDUP_REMOVED lines=13> */
[----:B------:R-:W4:Y:S01]  /*55950*/  LDL.LU R26, [R1+0x2a4] ;  /* 0x0002a400011a7983 */ /* 0x000f220000300800 */
[C-C-:B0-----:R-:W-:Y:S01]  /*55960*/  IMAD.WIDE R12, R2.reuse, 0x2, R16.reuse ;  /* 0x00000002020c7825 */ /* 0x141fe200078e0210 */
[----:B-1----:R-:W-:Y:S02]  /*55970*/  IADD3 R14, R3, 0xb6, RZ ;  /* 0x000000b6030e7810 */ /* 0x002fe40007ffe0ff */
[----:B------:R-:W-:Y:S02]  /*55980*/  IADD3 R20, R2, c[0x0][0x198], RZ ;  /* 0x0000660002147a10 */ /* 0x000fe40007ffe0ff */
[----:B--2---:R0:W-:Y:S01]  /*55990*/  @P2 STG.E.U16 [R12.64], R11 ;  /* 0x0000000b0c002986 */ /* 0x0041e2000c101506 */
[----:B------:R-:W-:Y:S02]  /*559a0*/  ISETP.GE.AND P2, PT, R14, c[0x0][0x17c], PT ;  /* 0x00005f000e007a0c */ /* 0x000fe40003f46270 */
        /* <DEDUP_REMOVED lines=154> */
[----:B------:R-:W-:Y:S01]  /*56350*/  IADD3 R24, R3, 0xc5, RZ ;  /* 0x000000c503187810 */ /* 0x000fe20007ffe0ff */
[----:B---3--:R-:W-:Y:S01]  /*56360*/  @P5 STG.E.U16 [R20.64], R12 ;  /* 0x0000000c14005986 */ /* 0x008fe2000c101506 */
[----:B------:R-:W-:Y:S02]  /*56370*/  ISETP.LT.AND P5, PT, R28, c[0x0][0x178], !P2 ;  /* 0x00005e001c007a0c */ /* 0x000fe400057a1270 */
[----:B------:R-:W-:Y:S01]  /*56380*/  PRMT R2, R12, 0x7632, R2 ;  /* 0x000076320c027816 */ /* 0x000fe20000000002 */
[----:B----4-:R0:W-:Y:S02]  /*56390*/  @P4 STG.E.U16 [R22.64], R13 ;  /* 0x0000000d16004986 */ /* 0x0101e4000c101506 */
[----:B0-----:R-:W-:Y:S01]  /*563a0*/  PRMT R22, R13, 0x7632, R22 ;  /* 0x000076320d167816 */ /* 0x001fe20000000016 */
[----:B------:R-:W-:-:S07]  /*563b0*/  IMAD.WIDE R12, R14, 0x2, R16 ;  /* 0x000000020e0c7825 */ /* 0x000fce00078e0210 */
[----:B------:R0:W-:Y:S01]  /*563c0*/  @P5 STG.E.U16 [R12.64], R2 ;  /* 0x000000020c005986 */ /* 0x0001e2000c101506 */
[----:B------:R-:W-:-:S03]  /*563d0*/  ISETP.GE.AND P5, PT, R24, c[0x0][0x17c], PT ;  /* 0x00005f0018007a0c */ /* 0x000fc60003fa6270 */
[----:B------:R-:W3:Y:S01]  /*563e0*/  LDL.LU R24, [R1+0x1c8] ;  /* 0x0001c80001187983 */ /* 0x000ee20000300800 */
[----:B------:R-:W-:Y:S02]  /*563f0*/  ISETP.LT.AND P2, PT, R29, c[0x0][0x178], !P2 ;  /* 0x00005e001d007a0c */ /* 0x000fe40005741270 */
[C---:B------:R-:W-:Y:S01]  /*56400*/  IADD3 R23, R14.reuse, c[0x0][0x198], RZ ;  /* 0x000066000e177a10 */ /* 0x040fe20007ffe0ff */
[--C-:B------:R-:W-:Y:S01]  /*56410*/  IMAD.WIDE R14, R14, 0x2, R18.reuse ;  /* 0x000000020e0e7825 */ /* 0x100fe200078e0212 */
[C---:B------:R-:W-:Y:S02]  /*56420*/  IADD3 R20, R3.reuse, 0xc9, RZ ;  /* 0x000000c903147810 */ /* 0x040fe40007ffe0ff */
[----:B0-----:R-:W-:Y:S01]  /*56430*/  IADD3 R2, R3, 0xc6, RZ ;  /* 0x000000c603027810 */ /* 0x001fe20007ffe0ff */
[----:B------:R-:W-:Y:S01]  /*56440*/  IMAD.WIDE R12, R23, 0x2, R18 ;  /* 0x00000002170c7825 */ /* 0x000fe200078e0212 */
[----:B------:R-:W-:-:S05]  /*56450*/  ISETP.GE.AND P4, PT, R20, c[0x0][0x17c], PT ;  /* 0x00005f0014007a0c */ /* 0x000fca0003f86270 */
[----:B------:R0:W-:Y:S01]  /*56460*/  @P2 STG.E.U16 [R14.64], R22 ;  /* 0x000000160e002986 */ /* 0x0001e2000c101506 */
[----:B------:R-:W-:Y:S01]  /*56470*/  ISETP.GE.AND P2, PT, R2, c[0x0][0x17c], PT ;  /* 0x00005f0002007a0c */ /* 0x000fe20003f46270 */
[C---:B------:R-:W-:Y:S01]  /*56480*/  IMAD.WIDE R20, R23.reuse, 0x2, R16 ;  /* 0x0000000217147825 */ /* 0x040fe200078e0210 */
[----:B------:R-:W-:Y:S02]  /*56490*/  IADD3 R2, R23, c[0x0][0x198], RZ ;  /* 0x0000660017027a10 */ /* 0x000fe40007ffe0ff */
[----:B------:R-:W4:Y:S01]  /*564a0*/  LDL.LU R23, [R1+0x1d8] ;  /* 0x0001d80001177983 */ /* 0x000f220000300800 */
[----:B------:R-:W-:Y:S02]  /*564b0*/  ISETP.LT.AND P3, PT, R28, c[0x0][0x178], !P6 ;  /* 0x00005e001c007a0c */ /* 0x000fe40007761270 */
[----:B------:R-:W-:Y:S02]  /*564c0*/  ISETP.LT.AND P6, PT, R29, c[0x0][0x178], !P6 ;  /* 0x00005e001d007a0c */ /* 0x000fe400077c1270 */
[----:B0-----:R-:W-:Y:S01]  /*564d0*/  IADD3 R22, R3, 0xc7, RZ ;  /* 0x000000c703167810 */ /* 0x001fe20007ffe0ff */
[----:B------:R-:W-:-:S08]  /*564e0*/  IMAD.WIDE R14, R2, 0x2, R18 ;  /* 0x00000002020e7825 */ /* 0x000fd000078e0212 */
[----:B---3--:R0:W-:Y:S04]  /*564f0*/  @P3 STG.E.U16 [R20.64], R24 ;  /* 0x0000001814003986 */ /* 0x0081e8000c101506 */
[----:B--2---:R1:W-:Y:S01]  /*56500*/  @P6 STG.E.U16 [R12.64], R11 ;  /* 0x0000000b0c006986 */ /* 0x0043e2000c101506 */
[----:B0-----:R-:W-:-:S03]  /*56510*/  PRMT R21, R11, 0x7632, R21 ;  /* 0x000076320b157816 */ /* 0x001fc60000000015 */
[----:B-1----:R-:W2:Y:S01]  /*56520*/  LDL.LU R11, [R1+0x248] ;  /* 0x00024800010b7983 */ /* 0x002ea20000300800 */
[----:B------:R-:W-:-:S03]  /*56530*/  PRMT R20, R24, 0x7632, R20 ;  /* 0x0000763218147816 */ /* 0x000fc60000000014 */
[----:B------:R-:W3:Y:S01]  /*56540*/  LDL.LU R24, [R1+0x1b8] ;  /* 0x0001b80001187983 */ /* 0x000ee20000300800 */
[----:B------:R-:W-:Y:S02]  /*56550*/  ISETP.LT.AND P3, PT, R28, c[0x0][0x178], !P5 ;  /* 0x00005e001c007a0c */ /* 0x000fe40006f61270 */
[C---:B------:R-:W-:Y:S01]  /*56560*/  ISETP.LT.AND P5, PT, R29.reuse, c[0x0][0x178], !P5 ;  /* 0x00005e001d007a0c */ /* 0x040fe20006fa1270 */
[----:B------:R-:W-:Y:S01]  /*56570*/  IMAD.WIDE R12, R2, 0x2, R16 ;  /* 0x00000002020c7825 */ /* 0x000fe200078e0210 */
[----:B------:R-:W-:Y:S02]  /*56580*/  ISETP.LT.AND P6, PT, R28, c[0x0][0x178], !P2 ;  /* 0x00005e001c007a0c */ /* 0x000fe400057c1270 */
[----:B------:R-:W-:Y:S02]  /*56590*/  IADD3 R2, R2, c[0x0][0x198], RZ ;  /* 0x0000660002027a10 */ /* 0x000fe40007ffe0ff */
[----:B------:R-:W-:-:S05]  /*565a0*/  ISETP.LT.AND P2, PT, R29, c[0x0][0x178], !P2 ;  /* 0x00005e001d007a0c */ /* 0x000fca0005741270 */
[----:B------:R0:W-:Y:S01]  /*565b0*/  @P3 STG.E.U16 [R12.64], R20 ;  /* 0x000000140c003986 */ /* 0x0001e2000c101506 */
[----:B------:R-:W-:-:S03]  /*565c0*/  ISETP.GE.AND P3, PT, R22, c[0x0][0x17c], PT ;  /* 0x00005f0016007a0c */ /* 0x000fc60003f66270 */
[----:B------:R1:W-:Y:S01]  /*565d0*/  @P5 STG.E.U16 [R14.64], R21 ;  /* 0x000000150e005986 */ /* 0x0003e2000c101506 */
[----:B------:R-:W-:Y:S02]  /*565e0*/  ISETP.LT.AND P5, PT, R28, c[0x0][0x178], !P3 ;  /* 0x00005e001c007a0c */ /* 0x000fe40005fa1270 */
[----:B------:R-:W-:Y:S01]  /*565f0*/  ISETP.LT.AND P3, PT, R29, c[0x0][0x178], !P3 ;  /* 0x00005e001d007a0c */ /* 0x000fe20005f61270 */
[----:B0-----:R-:W-:Y:S01]  /*56600*/  IMAD.WIDE R12, R2, 0x2, R16 ;  /* 0x00000002020c7825 */ /* 0x001fe200078e0210 */
[----:B------:R-:W-:-:S03]  /*56610*/  IADD3 R20, R3, 0xc8, RZ ;  /* 0x000000c803147810 */ /* 0x000fc60007ffe0ff */
[C---:B-1----:R-:W-:Y:S01]  /*56620*/  IMAD.WIDE R14, R2.reuse, 0x2, R18 ;  /* 0x00000002020e7825 */ /* 0x042fe200078e0212 */
[----:B------:R-:W-:Y:S01]  /*56630*/  IADD3 R2, R2, c[0x0][0x198], RZ ;  /* 0x0000660002027a10 */ /* 0x000fe20007ffe0ff */
[----:B----4-:R0:W-:Y:S01]  /*56640*/  @P6 STG.E.U16 [R12.64], R23 ;  /* 0x000000170c006986 */ /* 0x0101e2000c101506 */
[----:B------:R-:W-:Y:S02]  /*56650*/  ISETP.GE.AND P6, PT, R20, c[0x0][0x17c], PT ;  /* 0x00005f0014007a0c */ /* 0x000fe40003fc6270 */
[----:B------:R-:W-:Y:S01]  /*56660*/  PRMT R20, R23, 0x7632, R20 ;  /* 0x0000763217147816 */ /* 0x000fe20000000014 */
[----:B------:R1:W-:Y:S01]  /*56670*/  @P2 STG.E.U16 [R14.64], R26 ;  /* 0x0000001a0e002986 */ /* 0x0003e2000c101506 */
[----:B------:R-:W-:Y:S02]  /*56680*/  ISETP.LT.AND P2, PT, R28, c[0x0][0x178], !P6 ;  /* 0x00005e001c007a0c */ /* 0x000fe40007741270 */
        /* <DEDUP_REMOVED lines=10> */
[----:B0-----:R-:W-:Y:S01]  /*56730*/  IADD3 R20, R3, 0xce, RZ ;  /* 0x000000ce03147810 */ /* 0x001fe20007ffe0ff */
[----:B------:R-:W-:-:S03]  /*56740*/  IMAD.WIDE R12, R2, 0x2, R16 ;  /* 0x00000002020c7825 */ /* 0x000fc600078e0210 */
[----:B------:R-:W-:Y:S02]  /*56750*/  ISETP.GE.AND P5, PT, R20, c[0x0][0x17c], PT ;  /* 0x00005f0014007a0c */ /* 0x000fe40003fa6270 */
[----:B-1----:R-:W-:Y:S02]  /*56760*/  IADD3 R14, R3, 0xca, RZ ;  /* 0x000000ca030e7810 */ /* 0x002fe40007ffe0ff */
[----:B------:R-:W-:Y:S01]  /*56770*/  IADD3 R20, R2, c[0x0][0x198], RZ ;  /* 0x0000660002147a10 */ /* 0x000fe20007ffe0ff */
[----:B--2---:R0:W-:Y:S01]  /*56780*/  @P2 STG.E.U16 [R12.64], R11 ;  /* 0x0000000b0c002986 */ /* 0x0041e2000c101506 */
[----:B------:R-:W-:-:S03]  /*56790*/  ISETP.GE.AND P2, PT, R14, c[0x0][0x17c], PT ;  /* 0x00005f000e007a0c */ /* 0x000fc60003f46270 */
[----:B------:R-:W-:-:S04]  /*567a0*/  IMAD.WIDE R14, R20, 0x2, R16 ;  /* 0x00000002140e7825 */ /* 0x000fc800078e0210 */
[----:B0-----:R-:W-:Y:S01]  /*567b0*/  IMAD.WIDE R12, R2, 0x2, R18 ;  /* 0x00000002020c7825 */ /* 0x001fe200078e0212 */
[----:B------:R-:W-:Y:S02]  /*567c0*/  PRMT R2, R11, 0x7632, R2 ;  /* 0x000076320b027816 */ /* 0x000fe40000000002 */
[----:B------:R-:W2:Y:S04]  /*567d0*/  LDL.LU R11, [R1+0x238] ;  /* 0x00023800010b7983 */ /* 0x000ea80000300800 */
[----:B---3--:R-:W-:Y:S04]  /*567e0*/  @P6 STG.E.U16 [R12.64], R24 ;  /* 0x000000180c006986 */ /* 0x008fe8000c101506 */
[----:B------:R0:W-:Y:S01]  /*567f0*/  @P3 STG.E.U16 [R14.64], R2 ;  /* 0x000000020e003986 */ /* 0x0001e2000c101506 */
[----:B------:R-:W-:-:S03]  /*56800*/  ISETP.GE.AND P3, PT, R23, c[0x0][0x17c], PT ;  /* 0x00005f0017007a0c */ /* 0x000fc60003f66270 */
[----:B------:R-:W3:Y:S01]  /*56810*/  LDL.LU R23, [R1+0x258] ;  /* 0x0002580001177983 */ /* 0x000ee20000300800 */
[C---:B------:R-:W-:Y:S02]  /*56820*/  ISETP.LT.AND P4, PT, R29.reuse, c[0x0][0x178], !P4 ;  /* 0x00005e001d007a0c */ /* 0x040fe40006781270 */
[----:B------:R-:W-:Y:S02]  /*56830*/  ISETP.LT.AND P6, PT, R28, c[0x0][0x178], !P2 ;  /* 0x00005e001c007a0c */ /* 0x000fe400057c1270 */
[----:B------:R-:W-:Y:S02]  /*56840*/  ISETP.LT.AND P2, PT, R29, c[0x0][0x178], !P2 ;  /* 0x00005e001d007a0c */ /* 0x000fe40005741270 */
[C---:B0-----:R-:W-:Y:S01]  /*56850*/  IADD3 R2, R20.reuse, c[0x0][0x198], RZ ;  /* 0x0000660014027a10 */ /* 0x041fe20007ffe0ff */
[----:B------:R-:W-:Y:S01]  /*56860*/  IMAD.WIDE R12, R20, 0x2, R18 ;  /* 0x00000002140c7825 */ /* 0x000fe200078e0212 */
[----:B------:R-:W-:-:S03]  /*56870*/  PRMT R22, R24, 0x7632, R22 ;  /* 0x0000763218167816 */ /* 0x000fc60000000016 */
        /* <DEDUP_REMOVED lines=23> */
[C---:B------:R-:W-:Y:S02]  /*569f0*/  IMAD.WIDE R22, R24.reuse, 0x2, R18 ;  /* 0x0000000218167825 */ /* 0x040fe400078e0212 */
[----:B------:R-:W4:Y:S01]  /*56a00*/  LDL.LU R26, [R1+0x2c8] ;  /* 0x0002c800011a7983 */ /* 0x000f220000300800 */
[----:B0-----:R-:W-:Y:S02]  /*56a10*/  IADD3 R14, R24, c[0x0][0x198], RZ ;  /* 0x00006600180e7a10 */ /* 0x001fe40007ffe0ff */
[----:B------:R-:W-:Y:S01]  /*56a20*/  IADD3 R24, R3, 0xcf, RZ ;  /* 0x000000cf03187810 */ /* 0x000fe20007ffe0ff */
[----:B---3--:R0:W-:Y:S01]  /*56a30*/  @P6 STG.E.U16 [R20.64], R13 ;  /* 0x0000000d14006986 */ /* 0x0081e2000c101506 */
[----:B------:R-:W-:-:S02]  /*56a40*/  ISETP.LT.AND P6, PT, R28, c[0x0][0x178], !P2 ;  /* 0x00005e001c007a0c */ /* 0x000fc400057c1270 */
[----:B------:R-:W-:Y:S01]  /*56a50*/  ISETP.LT.AND P2, PT, R29, c[0x0][0x178], !P2 ;  /* 0x00005e001d007a0c */ /* 0x000fe20005741270 */
[----:B--2---:R1:W-:Y:S01]  /*56a60*/  @P4 STG.E.U16 [R22.64], R11 ;  /* 0x0000000b16004986 */ /* 0x0043e2000c101506 */
        /* <DEDUP_REMOVED lines=16> */
[----:B------:R-:W-:-:S03]  /*56b70*/  IADD3 R2, R3, 0xd0, RZ ;  /* 0x000000d003027810 */ /* 0x000fc60007ffe0ff */
[C---:B------:R-:W-:Y:S01]  /*56b80*/  IMAD.WIDE R12, R23.reuse, 0x2, R18 ;  /* 0x00000002170c7825 */ /* 0x040fe200078e0212 */
[----:B------:R-:W-:Y:S02]  /*56b90*/  ISETP.GE.AND P2, PT, R2, c[0x0][0x17c], PT ;  /* 0x00005f0002007a0c */ /* 0x000fe40003f46270 */
[----:B------:R-:W-:Y:S02]  /*56ba0*/  IADD3 R2, R23, c[0x0][0x198], RZ ;  /* 0x0000660017027a10 */ /* 0x000fe40007ffe0ff */
[----:B------:R-:W4:Y:S01]  /*56bb0*/  LDL.LU R23, [R1+0x2d8] ;  /* 0x0002d80001177983 */ /* 0x000f220000300800 */
[----:B------:R-:W-:-:S03]  /*56bc0*/  IADD3 R22, R3, 0xd1, RZ ;  /* 0x000000d103167810 */ /* 0x000fc60007ffe0ff */
[----:B--2---:R0:W-:Y:S01]  /*56bd0*/  @P3 STG.E.U16 [R20.64], R15 ;  /* 0x0000000f14003986 */ /* 0x0041e2000c101506 */
[C---:B------:R-:W-:Y:S02]  /*56be0*/  ISETP.LT.AND P3, PT, R28.reuse, c[0x0][0x178], !P6 ;  /* 0x00005e001c007a0c */ /* 0x040fe40007761270 */
[C---:B------:R-:W-:Y:S01]  /*56bf0*/  ISETP.LT.AND P6, PT, R29.reuse, c[0x0][0x178], !P6 ;  /* 0x00005e001d007a0c */ /* 0x040fe200077c1270 */
[----:B---3--:R1:W-:Y:S01]  /*56c00*/  @P5 STG.E.U16 [R12.64], R24 ;  /* 0x000000180c005986 */ /* 0x0083e2000c101506 */
[----:B------:R-:W-:Y:S02]  /*56c10*/  ISETP.LT.AND P5, PT, R28, c[0x0][0x178], !P2 ;  /* 0x00005e001c007a0c */ /* 0x000fe400057a1270 */
[----:B------:R-:W-:Y:S02]  /*56c20*/  ISETP.LT.AND P2, PT, R29, c[0x0][0x178], !P2 ;  /* 0x00005e001d007a0c */ /* 0x000fe40005741270 */
[----:B0-----:R-:W-:Y:S01]  /*56c30*/  PRMT R20, R15, 0x7632, R20 ;  /* 0x000076320f147816 */ /* 0x001fe20000000014 */
[----:B------:R-:W-:Y:S01]  /*56c40*/  IMAD.WIDE R14, R2, 0x2, R18 ;  /* 0x00000002020e7825 */ /* 0x000fe200078e0212 */
[----:B------:R-:W-:-:S02]  /*56c50*/  PRMT R21, R24, 0x7632, R21 ;  /* 0x0000763218157816 */ /* 0x000fc40000000015 */
[----:B-1----:R-:W2:Y:S01]  /*56c60*/  LDL.LU R24, [R1+0x268] ;  /* 0x0002680001187983 */ /* 0x002ea20000300800 */
[C---:B------:R-:W-:Y:S01]  /*56c70*/  IMAD.WIDE R12, R2.reuse, 0x2, R16 ;  /* 0x00000002020c7825 */ /* 0x040fe200078e0210 */
[----:B------:R-:W-:-:S04]  /*56c80*/  IADD3 R2, R2, c[0x0][0x198], RZ ;  /* 0x0000660002027a10 */ /* 0x000fc80007ffe0ff */
[----:B------:R0:W-:Y:S04]  /*56c90*/  @P3 STG.E.U16 [R12.64], R20 ;  /* 0x000000140c003986 */ /* 0x0001e8000c101506 */
[----:B------:R1:W-:Y:S01]  /*56ca0*/  @P6 STG.E.U16 [R14.64], R21 ;  /* 0x000000150e006986 */ /* 0x0003e2000c101506 */
[----:B0-----:R-:W-:Y:S01]  /*56cb0*/  IMAD.WIDE R12, R2, 0x2, R16 ;  /* 0x00000002020c7825 */ /* 0x001fe200078e0210 */
[----:B------:R-:W-:-:S03]  /*56cc0*/  IADD3 R20, R3, 0xd2, RZ ;  /* 0x000000d203147810 */ /* 0x000fc60007ffe0ff */
[----:B-1----:R-:W-:Y:S01]  /*56cd0*/  IMAD.WIDE R14, R2, 0x2, R18 ;  /* 0x00000002020e7825 */ /* 0x002fe200078e0212 */
[----:B----4-:R0:W-:Y:S01]  /*56ce0*/  @P5 STG.E.U16 [R12.64], R26 ;  /* 0x0000001a0c005986 */ /* 0x0101e2000c101506 */
[----:B------:R-:W-:Y:S02]  /*56cf0*/  ISETP.GE.AND P5, PT, R20, c[0x0][0x17c], PT ;  /* 0x00005f0014007a0c */ /* 0x000fe40003fa6270 */
[----:B------:R-:W-:Y:S01]  /*56d00*/  PRMT R20, R26, 0x7632, R20 ;  /* 0x000076321a147816 */ /* 0x000fe20000000014 */
[----:B------:R1:W-:Y:S01]  /*56d10*/  @P2 STG.E.U16 [R14.64], R11 ;  /* 0x0000000b0e002986 */ /* 0x0003e2000c101506 */
[----:B------:R-:W-:-:S03]  /*56d20*/  PRMT R21, R11, 0x7632, R21 ;  /* 0x000076320b157816 */ /* 0x000fc60000000015 */
[----:B0-----:R-:W3:Y:S04]  /*56d30*/  LDL.LU R26, [R1+0x488] ;  /* 0x00048800011a7983 */ /* 0x001ee80000300800 */
[----:B-1----:R-:W4:Y:S01]  /*56d40*/  LDL.LU R11, [R1+0x2b8] ;  /* 0x0002b800010b7983 */ /* 0x002f220000300800 */
        /* <DEDUP_REMOVED lines=12> */
[----:B0-----:R-:W-:Y:S01]  /*56e10*/  IADD3 R20, R3, 0xd8, RZ ;  /* 0x000000d803147810 */ /* 0x001fe20007ffe0ff */
[----:B------:R-:W-:-:S03]  /*56e20*/  IMAD.WIDE R12, R2, 0x2, R16 ;  /* 0x00000002020c7825 */ /* 0x000fc600078e0210 */
[----:B------:R-:W-:Y:S02]  /*56e30*/  ISETP.GE.AND P6, PT, R20, c[0x0][0x17c], PT ;  /* 0x00005f0014007a0c */ /* 0x000fe40003fc6270 */
[----:B-1----:R-:W-:Y:S01]  /*56e40*/  IADD3 R14, R3, 0xd4, RZ ;  /* 0x000000d4030e7810 */ /* 0x002fe20007ffe0ff */
[----:B------:R0:W-:Y:S01]  /*56e50*/  @P2 STG.E.U16 [R12.64], R23 ;  /* 0x000000170c002986 */ /* 0x0001e2000c101506 */
[----:B------:R-:W-:Y:S02]  /*56e60*/  IADD3 R20, R2, c[0x0][0x198], RZ ;  /* 0x0000660002147a10 */ /* 0x000fe40007ffe0ff */
[----:B------:R-:W-:-:S03]  /*56e70*/  ISETP.GE.AND P2, PT, R14, c[0x0][0x17c], PT ;  /* 0x00005f000e007a0c */ /* 0x000fc60003f46270 */
[----:B------:R-:W-:Y:S01]  /*56e80*/  IMAD.WIDE R14, R20, 0x2, R16 ;  /* 0x00000002140e7825 */ /* 0x000fe200078e0210 */
[----:B------:R-:W-:-:S03]  /*56e90*/  ISETP.LT.AND P4, PT, R29, c[0x0][0x178], !P4 ;  /* 0x00005e001d007a0c */ /* 0x000fc60006781270 */
[----:B0-----:R-:W-:Y:S01]  /*56ea0*/  IMAD.WIDE R12, R2, 0x2, R18 ;  /* 0x00000002020c7825 */ /* 0x001fe200078e0212 */
[----:B------:R-:W-:Y:S02]  /*56eb0*/  PRMT R2, R23, 0x7632, R2 ;  /* 0x0000763217027816 */ /* 0x000fe40000000002 */
[----:B------:R-:W-:Y:S02]  /*56ec0*/  IADD3 R23, R3, 0xd5, RZ ;  /* 0x000000d503177810 */ /* 0x000fe40007ffe0ff */
[----:B--2---:R0:W-:Y:S01]  /*56ed0*/  @P5 STG.E.U16 [R12.64], R24 ;  /* 0x000000180c005986 */ /* 0x0041e2000c101506 */
[----:B------:R-:W-:Y:S02]  /*56ee0*/  ISETP.LT.AND P5, PT, R28, c[0x0][0x178], !P2 ;  /* 0x00005e001c007a0c */ /* 0x000fe400057a1270 */
[----:B------:R-:W-:Y:S01]  /*56ef0*/  ISETP.LT.AND P2, PT, R29, c[0x0][0x178], !P2 ;  /* 0x00005e001d007a0c */ /* 0x000fe20005741270 */
[----:B------:R1:W-:Y:S01]  /*56f00*/  @P3 STG.E.U16 [R14.64], R2 ;  /* 0x000000020e003986 */ /* 0x0003e2000c101506 */
[----:B------:R-:W-:-:S02]  /*56f10*/  PRMT R22, R24, 0x7632, R22 ;  /* 0x0000763218167816 */ /* 0x000fc40000000016 */
[----:B------:R-:W-:Y:S01]  /*56f20*/  ISETP.GE.AND P3, PT, R23, c[0x0][0x17c], PT ;  /* 0x00005f0017007a0c */ /* 0x000fe20003f66270 */
[C---:B0-----:R-:W-:Y:S01]  /*56f30*/  IMAD.WIDE R12, R20.reuse, 0x2, R18 ;  /* 0x00000002140c7825 */ /* 0x041fe200078e0212 */
[----:B-1----:R-:W-:-:S04]  /*56f40*/  IADD3 R2, R20, c[0x0][0x198], RZ ;  /* 0x0000660014027a10 */ /* 0x002fc80007ffe0ff */
[----:B------:R-:W-:Y:S01]  /*56f50*/  @P4 STG.E.U16 [R12.64], R22 ;  /* 0x000000160c004986 */ /* 0x000fe2000c101506 */
[----:B------:R-:W-:-:S04]  /*56f60*/  IMAD.WIDE R14, R2, 0x2, R16 ;  /* 0x00000002020e7825 */ /* 0x000fc800078e0210 */
[----:B------:R-:W-:Y:S01]  /*56f70*/  IMAD.WIDE R20, R2, 0x2, R18 ;  /* 0x0000000202147825 */ /* 0x000fe200078e0212 */
[----:B---3--:R0:W-:Y:S04]  /*56f80*/  @P5 STG.E.U16 [R14.64], R26 ;  /* 0x0000001a0e005986 */ /* 0x0081e8000c101506 */
[----:B----4-:R1:W-:Y:S01]  /*56f90*/  @P2 STG.E.U16 [R20.64], R11 ;  /* 0x0000000b14002986 */ /* 0x0103e2000c101506 */
        /* <DEDUP_REMOVED lines=18> */
[----:B------:R-:W-:-:S03]  /*570c0*/  ISETP.GE.AND P2, PT, R26, c[0x0][0x17c], PT ;  /* 0x00005f001a007a0c */ /* 0x000fc60003f46270 */
[----:B------:R0:W-:Y:S01]  /*570d0*/  @P3 STG.E.U16 [R14.64], R25 ;  /* 0x000000190e003986 */ /* 0x0001e2000c101506 */
[C---:B------:R-:W-:Y:S01]  /*570e0*/  IMAD.WIDE R22, R24.reuse, 0x2, R18 ;  /* 0x0000000218167825 */ /* 0x040fe200078e0212 */
[----:B0-----:R-:W-:Y:S02]  /*570f0*/  IADD3 R14, R24, c[0x0][0x198], RZ ;  /* 0x00006600180e7a10 */ /* 0x001fe40007ffe0ff */
[----:B------:R-:W2:Y:S01]  /*57100*/  LDL.LU R25, [R1+0x4b8] ;  /* 0x0004b80001197983 */ /* 0x000ea20000300800 */
[----:B------:R-:W-:-:S03]  /*57110*/  IADD3 R24, R3, 0xd9, RZ ;  /* 0x000000d903187810 */ /* 0x000fc60007ffe0ff */
[----:B------:R-:W2:Y:S04]  /*57120*/  LDL.LU R26, [R1+0x328] ;  /* 0x00032800011a7983 */ /* 0x000ea80000300800 */
        /* <DEDUP_REMOVED lines=10> */
[----:B------:R-:W-:Y:S02]  /*571d0*/  ISETP.LT.AND P3, PT, R28, c[0x0][0x178], !P6 ;  /* 0x00005e001c007a0c */ /* 0x000fe40007761270 */
[----:B------:R-:W-:Y:S02]  /*571e0*/  IADD3 R20, R3, 0xdd, RZ ;  /* 0x000000dd03147810 */ /* 0x000fe40007ffe0ff */
[C---:B------:R-:W-:Y:S02]  /*571f0*/  IADD3 R23, R14.reuse, c[0x0][0x198], RZ ;  /* 0x000066000e177a10 */ /* 0x040fe40007ffe0ff */
[----:B------:R-:W-:Y:S01]  /*57200*/  ISETP.LT.AND P6, PT, R29, c[0x0][0x178], !P6 ;  /* 0x00005e001d007a0c */ /* 0x000fe200077c1270 */
[----:B------:R-:W-:Y:S01]  /*57210*/  IMAD.WIDE R14, R14, 0x2, R18 ;  /* 0x000000020e0e7825 */ /* 0x000fe200078e0212 */
[----:B------:R-:W-:-:S03]  /*57220*/  ISETP.GE.AND P4, PT, R20, c[0x0][0x17c], PT ;  /* 0x00005f0014007a0c */ /* 0x000fc60003f86270 */
[----:B------:R-:W-:Y:S01]  /*57230*/  IMAD.WIDE R20, R23, 0x2, R16 ;  /* 0x0000000217147825 */ /* 0x000fe200078e0210 */
[----:B0-----:R-:W-:Y:S01]  /*57240*/  IADD3 R2, R3, 0xda, RZ ;  /* 0x000000da03027810 */ /* 0x001fe20007ffe0ff */
[----:B------:R-:W-:Y:S01]  /*57250*/  @P2 STG.E.U16 [R14.64], R22 ;  /* 0x000000160e002986 */ /* 0x000fe2000c101506 */
[----:B------:R-:W-:Y:S01]  /*57260*/  ISETP.LT.AND P2, PT, R28, c[0x0][0x178], !P5 ;  /* 0x00005e001c007a0c */ /* 0x000fe20006f41270 */
[----:B------:R-:W-:Y:S01]  /*57270*/  IMAD.WIDE R12, R23, 0x2, R18 ;  /* 0x00000002170c7825 */ /* 0x000fe200078e0212 */
[----:B------:R-:W-:Y:S01]  /*57280*/  ISETP.LT.AND P5, PT, R29, c[0x0][0x178], !P5 ;  /* 0x00005e001d007a0c */ /* 0x000fe20006fa1270 */
[----:B---3--:R0:W-:Y:S01]  /*57290*/  @P3 STG.E.U16 [R20.64], R24 ;  /* 0x0000001814003986 */ /* 0x0081e2000c101506 */
[----:B------:R-:W-:Y:S02]  /*572a0*/  ISETP.GE.AND P3, PT, R2, c[0x0][0x17c], PT ;  /* 0x00005f0002007a0c */ /* 0x000fe40003f66270 */
[----:B------:R-:W-:Y:S01]  /*572b0*/  IADD3 R2, R23, c[0x0][0x198], RZ ;  /* 0x0000660017027a10 */ /* 0x000fe20007ffe0ff */
[----:B--2---:R1:W-:Y:S01]  /*572c0*/  @P6 STG.E.U16 [R12.64], R11 ;  /* 0x0000000b0c006986 */ /* 0x0043e2000c101506 */
[----:B------:R-:W-:-:S02]  /*572d0*/  ISETP.LT.AND P6, PT, R28, c[0x0][0x178], !P3 ;  /* 0x00005e001c007a0c */ /* 0x000fc40005fc1270 */
[----:B0-----:R-:W-:Y:S02]  /*572e0*/  PRMT R20, R24, 0x7632, R20 ;  /* 0x0000763218147816 */ /* 0x001fe40000000014 */
[----:B------:R-:W2:Y:S01]  /*572f0*/  LDL.LU R24, [R1+0x4d8] ;  /* 0x0004d80001187983 */ /* 0x000ea20000300800 */
[----:B------:R-:W-:Y:S01]  /*57300*/  PRMT R21, R11, 0x7632, R21 ;  /* 0x000076320b157816 */ /* 0x000fe20000000015 */
[C---:B-1----:R-:W-:Y:S02]  /*57310*/  IMAD.WIDE R12, R2.reuse, 0x2, R16 ;  /* 0x00000002020c7825 */ /* 0x042fe400078e0210 */
[----:B------:R-:W3:Y:S02]  /*57320*/  LDL.LU R11, [R1+0x348] ;  /* 0x00034800010b7983 */ /* 0x000ee40000300800 */
[C---:B------:R-:W-:Y:S01]  /*57330*/  IMAD.WIDE R14, R2.reuse, 0x2, R18 ;  /* 0x00000002020e7825 */ /* 0x040fe200078e0212 */
[----:B------:R-:W-:Y:S01]  /*57340*/  IADD3 R2, R2, c[0x0][0x198], RZ ;  /* 0x0000660002027a10 */ /* 0x000fe20007ffe0ff */
[----:B------:R0:W-:Y:S01]  /*57350*/  @P2 STG.E.U16 [R12.64], R20 ;  /* 0x000000140c002986 */ /* 0x0001e2000c101506 */
[----:B------:R-:W-:-:S03]  /*57360*/  ISETP.LT.AND P3, PT, R29, c[0x0][0x178], !P3 ;  /* 0x00005e001d007a0c */ /* 0x000fc60005f61270 */
[----:B------:R1:W-:Y:S01]  /*57370*/  @P5 STG.E.U16 [R14.64], R21 ;  /* 0x000000150e005986 */ /* 0x0003e2000c101506 */
[----:B0-----:R-:W-:Y:S01]  /*57380*/  IMAD.WIDE R12, R2, 0x2, R16 ;  /* 0x00000002020c7825 */ /* 0x001fe200078e0210 */
[----:B------:R-:W-:-:S04]  /*57390*/  IADD3 R20, R3, 0xdc, RZ ;  /* 0x000000dc03147810 */ /* 0x000fc80007ffe0ff */
[----:B------:R0:W-:Y:S01]  /*573a0*/  @P6 STG.E.U16 [R12.64], R25 ;  /* 0x000000190c006986 */ /* 0x0001e2000c101506 */
[----:B------:R-:W-:Y:S02]  /*573b0*/  ISETP.GE.AND P6, PT, R20, c[0x0][0x17c], PT ;  /* 0x00005f0014007a0c */ /* 0x000fe40003fc6270 */
[----:B------:R-:W-:Y:S01]  /*573c0*/  PRMT R20, R25, 0x7632, R20 ;  /* 0x0000763219147816 */ /* 0x000fe20000000014 */
[----:B-1----:R-:W-:Y:S01]  /*573d0*/  IMAD.WIDE R14, R2, 0x2, R18 ;  /* 0x00000002020e7825 */ /* 0x002fe200078e0212 */
[----:B0-----:R-:W4:Y:S01]  /*573e0*/  LDL.LU R25, [R1+0x4c8] ;  /* 0x0004c80001197983 */ /* 0x001f220000300800 */
[----:B------:R-:W-:-:S03]  /*573f0*/  PRMT R21, R26, 0x7632, R21 ;  /* 0x000076321a157816 */ /* 0x000fc60000000015 */
[----:B------:R0:W-:Y:S04]  /*57400*/  @P3 STG.E.U16 [R14.64], R26 ;  /* 0x0000001a0e003986 */ /* 0x0001e8000c101506 */
[----:B0-----:R-:W4:Y:S01]  /*57410*/  LDL.LU R26, [R1+0x138] ;  /* 0x00013800011a7983 */ /* 0x001f220000300800 */
        /* <DEDUP_REMOVED lines=16> */
[----:B-1----:R-:W-:Y:S02]  /*57520*/  IADD3 R14, R3, 0xde, RZ ;  /* 0x000000de030e7810 */ /* 0x002fe40007ffe0ff */
[----:B------:R-:W-:Y:S02]  /*57530*/  IADD3 R20, R2, c[0x0][0x198], RZ ;  /* 0x0000660002147a10 */ /* 0x000fe40007ffe0ff */
[----:B------:R-:W-:Y:S02]  /*57540*/  ISETP.LT.AND P4, PT, R29, c[0x0][0x178], !P4 ;  /* 0x00005e001d007a0c */ /* 0x000fe40006781270 */
[----:B------:R-:W-:Y:S01]  /*57550*/  IADD3 R23, R3, 0xdf, RZ ;  /* 0x000000df03177810 */ /* 0x000fe20007ffe0ff */
        /* <DEDUP_REMOVED lines=8> */
[----:B------:R-:W-:Y:S02]  /*575e0*/  PRMT R22, R11, 0x7632, R22 ;  /* 0x000076320b167816 */ /* 0x000fe40000000016 */
[----:B------:R-:W-:Y:S01]  /*575f0*/  ISETP.GE.AND P2, PT, R23, c[0x0][0x17c], PT ;  /* 0x00005f0017007a0c */ /* 0x000fe20003f46270 */
[C---:B0-----:R-:W-:Y:S01]  /*57600*/  IMAD.WIDE R12, R20.reuse, 0x2, R18 ;  /* 0x00000002140c7825 */ /* 0x041fe200078e0212 */
[----:B------:R-:W-:Y:S01]  /*57610*/  ISETP.LT.AND P3, PT, R29, c[0x0][0x178], !P3 ;  /* 0x00005e001d007a0c */ /* 0x000fe20005f61270 */
[----:B------:R-:W2:Y:S01]  /*57620*/  LDL.LU R11, [R1+0x15c] ;  /* 0x00015c00010b7983 */ /* 0x000ea20000300800 */
[----:B-1----:R-:W-:-:S05]  /*57630*/  IADD3 R2, R20, c[0x0][0x198], RZ ;  /* 0x0000660014027a10 */ /* 0x002fca0007ffe0ff */
[----:B------:R-:W-:Y:S01]  /*57640*/  IMAD.WIDE R14, R2, 0x2, R16 ;  /* 0x00000002020e7825 */ /* 0x000fe200078e0210 */
[----:B------:R-:W-:Y:S04]  /*57650*/  @P4 STG.E.U16 [R12.64], R22 ;  /* 0x000000160c004986 */ /* 0x000fe8000c101506 */
[----:B----4-:R0:W-:Y:S01]  /*57660*/  @P6 STG.E.U16 [R14.64], R25 ;  /* 0x000000190e006986 */ /* 0x0101e2000c101506 */
[----:B------:R-:W-:Y:S01]  /*57670*/  ISETP.LT.AND P6, PT, R28, c[0x0][0x178], !P2 ;  /* 0x00005e001c007a0c */ /* 0x000fe200057c1270 */
[C---:B------:R-:W-:Y:S01]  /*57680*/  IMAD.WIDE R20, R2.reuse, 0x2, R18 ;  /* 0x0000000202147825 */ /* 0x040fe200078e0212 */
[----:B0-----:R-:W-:Y:S02]  /*57690*/  IADD3 R14, R2, c[0x0][0x198], RZ ;  /* 0x00006600020e7a10 */ /* 0x001fe40007ffe0ff */
[----:B------:R-:W-:-:S03]  /*576a0*/  PRMT R22, R25, 0x7632, R22 ;  /* 0x0000763219167816 */ /* 0x000fc60000000016 */
[----:B------:R-:W-:Y:S01]  /*576b0*/  IMAD.WIDE R12, R14, 0x2, R16 ;  /* 0x000000020e0c7825 */ /* 0x000fe200078e0210 */
[----:B------:R0:W-:Y:S01]  /*576c0*/  @P3 STG.E.U16 [R20.64], R26 ;  /* 0x0000001a14003986 */ /* 0x0001e2000c101506 */
[----:B------:R-:W-:-:S04]  /*576d0*/  PRMT R23, R26, 0x7632, R23 ;  /* 0x000076321a177816 */ /* 0x000fc80000000017 */
[----:B------:R1:W-:Y:S04]  /*576e0*/  @P6 STG.E.U16 [R12.64], R22 ;  /* 0x000000160c006986 */ /* 0x0003e8000c101506 */
[----:B0-----:R-:W3:Y:S04]  /*576f0*/  LDL.LU R26, [R1+0x14c] ;  /* 0x00014c00011a7983 */ /* 0x001ee80000300800 */
[----:B-1----:R-:W4:Y:S01]  /*57700*/  LDL.LU R22, [R1+0x18c] ;  /* 0x00018c0001167983 */ /* 0x002f220000300800 */
[----:B------:R-:W-:-:S04]  /*57710*/  IADD3 R25, R3, 0xe1, RZ ;  /* 0x000000e103197810 */ /* 0x000fc80007ffe0ff */
[----:B------:R-:W-:Y:S02]  /*57720*/  ISETP.GE.AND P6, PT, R25, c[0x0][0x17c], PT ;  /* 0x00005f0019007a0c */ /* 0x000fe40003fc6270 */
[----:B------:R-:W3:Y:S01]  /*57730*/  LDL.LU R25, [R1+0x19c] ;  /* 0x00019c0001197983 */ /* 0x000ee20000300800 */
[----:B------:R-:W-:-:S04]  /*57740*/  IADD3 R24, R3, 0xe0, RZ ;  /* 0x000000e003187810 */ /* 0x000fc80007ffe0ff */
[----:B------:R-:W-:Y:S02]  /*57750*/  ISETP.GE.AND P4, PT, R24, c[0x0][0x17c], PT ;  /* 0x00005f0018007a0c */ /* 0x000fe40003f86270 */
[C---:B------:R-:W-:Y:S02]  /*57760*/  ISETP.LT.AND P2, PT, R29.reuse, c[0x0][0x178], !P2 ;  /* 0x00005e001d007a0c */ /* 0x040fe40005741270 */
[----:B------:R-:W-:Y:S02]  /*57770*/  ISETP.LT.AND P3, PT, R28, c[0x0][0x178], !P4 ;  /* 0x00005e001c007a0c */ /* 0x000fe40006761270 */
[C---:B------:R-:W-:Y:S01]  /*57780*/  IADD3 R2, R14.reuse, c[0x0][0x198], RZ ;  /* 0x000066000e027a10 */ /* 0x040fe20007ffe0ff */
[----:B------:R-:W-:Y:S01]  /*57790*/  IMAD.WIDE R14, R14, 0x2, R18 ;  /* 0x000000020e0e7825 */ /* 0x000fe200078e0212 */
[----:B------:R-:W-:-:S03]  /*577a0*/  ISETP.LT.AND P4, PT, R29, c[0x0][0x178], !P4 ;  /* 0x00005e001d007a0c */ /* 0x000fc60006781270 */
[----:B------:R-:W-:Y:S01]  /*577b0*/  IMAD.WIDE R20, R2, 0x2, R16 ;  /* 0x0000000202147825 */ /* 0x000fe200078e0210 */
[----:B------:R-:W-:-:S03]  /*577c0*/  IADD3 R24, R3, 0xe2, RZ ;  /* 0x000000e203187810 */ /* 0x000fc60007ffe0ff */
[----:B------:R0:W-:Y:S01]  /*577d0*/  @P2 STG.E.U16 [R14.64], R23 ;  /* 0x000000170e002986 */ /* 0x0001e2000c101506 */
[----:B------:R-:W-:Y:S01]  /*577e0*/  IMAD.WIDE R12, R2, 0x2, R18 ;  /* 0x00000002020c7825 */ /* 0x000fe200078e0212 */
[----:B------:R-:W-:Y:S02]  /*577f0*/  ISETP.GE.AND P2, PT, R24, c[0x0][0x17c], PT ;  /* 0x00005f0018007a0c */ /* 0x000fe40003f46270 */
[----:B0-----:R-:W-:Y:S01]  /*57800*/  IADD3 R23, R3, 0xe3, RZ ;  /* 0x000000e303177810 */ /* 0x001fe20007ffe0ff */
[----:B----4-:R0:W-:Y:S01]  /*57810*/  @P3 STG.E.U16 [R20.64], R22 ;  /* 0x0000001614003986 */ /* 0x0101e2000c101506 */
[C---:B------:R-:W-:Y:S02]  /*57820*/  ISETP.LT.AND P3, PT, R28.reuse, c[0x0][0x178], !P6 ;  /* 0x00005e001c007a0c */ /* 0x040fe40007761270 */
[----:B------:R-:W-:Y:S01]  /*57830*/  ISETP.LT.AND P6, PT, R29, c[0x0][0x178], !P6 ;  /* 0x00005e001d007a0c */ /* 0x000fe200077c1270 */
[----:B--2---:R1:W-:Y:S01]  /*57840*/  @P4 STG.E.U16 [R12.64], R11 ;  /* 0x0000000b0c004986 */ /* 0x0043e2000c101506 */
[----:B------:R-:W-:-:S02]  /*57850*/  ISETP.LT.AND P4, PT, R28, c[0x0][0x178], !P2 ;  /* 0x00005e001c007a0c */ /* 0x000fc40005781270 */
[----:B0-----:R-:W-:Y:S02]  /*57860*/  PRMT R21, R22, 0x7632, R21 ;  /* 0x0000763216157816 */ /* 0x001fe40000000015 */
[----:B------:R-:W-:Y:S02]  /*57870*/  IADD3 R22, R2, c[0x0][0x198], RZ ;  /* 0x0000660002167a10 */ /* 0x000fe40007ffe0ff */
[----:B------:R-:W-:Y:S02]  /*57880*/  ISETP.LT.AND P2, PT, R29, c[0x0][0x178], !P2 ;  /* 0x00005e001d007a0c */ /* 0x000fe40005741270 */
[C---:B------:R-:W-:Y:S01]  /*57890*/  IADD3 R20, R22.reuse, c[0x0][0x198], RZ ;  /* 0x0000660016147a10 */ /* 0x040fe20007ffe0ff */
[C---:B------:R-:W-:Y:S01]  /*578a0*/  IMAD.WIDE R14, R22.reuse, 0x2, R16 ;  /* 0x00000002160e7825 */ /* 0x040fe200078e0210 */
[----:B------:R-:W-:Y:S02]  /*578b0*/  PRMT R2, R11, 0x7632, R2 ;  /* 0x000076320b027816 */ /* 0x000fe40000000002 */
[----:B-1----:R-:W2:Y:S01]  /*578c0*/  LDL.LU R11, [R1+0x17c] ;  /* 0x00017c00010b7983 */ /* 0x002ea20000300800 */
[----:B------:R-:W-:-:S03]  /*578d0*/  IMAD.WIDE R12, R22, 0x2, R18 ;  /* 0x00000002160c7825 */ /* 0x000fc600078e0212 */
[----:B------:R0:W-:Y:S01]  /*578e0*/  @P3 STG.E.U16 [R14.64], R21 ;  /* 0x000000150e003986 */ /* 0x0001e2000c101506 */
[----:B------:R-:W-:-:S03]  /*578f0*/  ISETP.GE.AND P3, PT, R23, c[0x0][0x17c], PT ;  /* 0x00005f0017007a0c */ /* 0x000fc60003f66270 */
[----:B------:R1:W-:Y:S01]  /*57900*/  @P6 STG.E.U16 [R12.64], R2 ;  /* 0x000000020c006986 */ /* 0x0003e2000c101506 */
[----:B0-----:R-:W-:-:S04]  /*57910*/  IMAD.WIDE R14, R20, 0x2, R16 ;  /* 0x00000002140e7825 */ /* 0x001fc800078e0210 */
[----:B-1----:R-:W-:Y:S01]  /*57920*/  IMAD.WIDE R12, R20, 0x2, R18 ;  /* 0x00000002140c7825 */ /* 0x002fe200078e0212 */
[----:B---3--:R0:W-:Y:S01]  /*57930*/  @P4 STG.E.U16 [R14.64], R25 ;  /* 0x000000190e004986 */ /* 0x0081e2000c101506 */
[----:B------:R-:W-:-:S03]  /*57940*/  ISETP.LT.AND P4, PT, R28, c[0x0][0x178], !P3 ;  /* 0x00005e001c007a0c */ /* 0x000fc60005f81270 */
[----:B------:R1:W-:Y:S01]  /*57950*/  @P2 STG.E.U16 [R12.64], R26 ;  /* 0x0000001a0c002986 */ /* 0x0003e2000c101506 */
[----:B------:R-:W-:Y:S02]  /*57960*/  ISETP.LT.AND P2, PT, R29, c[0x0][0x178], !P3 ;  /* 0x00005e001d007a0c */ /* 0x000fe40005f41270 */
[----:B------:R-:W-:Y:S02]  /*57970*/  PRMT R2, R25, 0x7632, R2 ;  /* 0x0000763219027816 */ /* 0x000fe40000000002 */
[----:B0-----:R-:W-:Y:S02]  /*57980*/  IADD3 R14, R20, c[0x0][0x198], RZ ;  /* 0x00006600140e7a10 */ /* 0x001fe40007ffe0ff */
[----:B------:R-:W-:Y:S02]  /*57990*/  IADD3 R25, R3, 0xe5, RZ ;  /* 0x000000e503197810 */ /* 0x000fe40007ffe0ff */
[C---:B------:R-:W-:Y:S01]  /*579a0*/  IADD3 R22, R14.reuse, c[0x0][0x198], RZ ;  /* 0x000066000e167a10 */ /* 0x040fe20007ffe0ff */
[----:B-1----:R-:W-:Y:S01]  /*579b0*/  IMAD.WIDE R12, R14, 0x2, R16 ;  /* 0x000000020e0c7825 */ /* 0x002fe200078e0210 */
[----:B------:R-:W-:-:S02]  /*579c0*/  PRMT R23, R26, 0x7632, R23 ;  /* 0x000076321a177816 */ /* 0x000fc40000000017 */
[----:B------:R-:W3:Y:S01]  /*579d0*/  LDL.LU R26, [R1+0x16c] ;  /* 0x00016c00011a7983 */ /* 0x000ee20000300800 */
[----:B------:R-:W-:-:S03]  /*579e0*/  IMAD.WIDE R14, R14, 0x2, R18 ;  /* 0x000000020e0e7825 */ /* 0x000fc600078e0212 */
[----:B------:R-:W-:Y:S01]  /*579f0*/  @P4 STG.E.U16 [R12.64], R2 ;  /* 0x000000020c004986 */ /* 0x000fe2000c101506 */
[----:B------:R-:W-:-:S03]  /*57a00*/  ISETP.GE.AND P4, PT, R25, c[0x0][0x17c], PT ;  /* 0x00005f0019007a0c */ /* 0x000fc60003f86270 */
[----:B------:R-:W4:Y:S04]  /*57a10*/  LDL.LU R25, [R1+0x1dc] ;  /* 0x0001dc0001197983 */ /* 0x000f280000300800 */
[----:B------:R0:W-:Y:S04]  /*57a20*/  @P2 STG.E.U16 [R14.64], R23 ;  /* 0x000000170e002986 */ /* 0x0001e8000c101506 */
[----:B0-----:R-:W3:Y:S01]  /*57a30*/  LDL.LU R15, [R1+0x1cc] ;  /* 0x0001cc00010f7983 */ /* 0x001ee20000300800 */
[----:B------:R-:W-:-:S04]  /*57a40*/  IADD3 R21, R3, 0xe4, RZ ;  /* 0x000000e403157810 */ /* 0x000fc80007ffe0ff */
[----:B------:R-:W-:-:S04]  /*57a50*/  ISETP.GE.AND P6, PT, R21, c[0x0][0x17c], PT ;  /* 0x00005f0015007a0c */ /* 0x000fc80003fc6270 */
[----:B------:R-:W-:Y:S02]  /*57a60*/  ISETP.LT.AND P3, PT, R28, c[0x0][0x178], !P6 ;  /* 0x00005e001c007a0c */ /* 0x000fe40007761270 */
[----:B------:R-:W-:Y:S01]  /*57a70*/  ISETP.LT.AND P6, PT, R29, c[0x0][0x178], !P6 ;  /* 0x00005e001d007a0c */ /* 0x000fe200077c1270 */
[----:B------:R-:W-:Y:S01]  /*57a80*/  IMAD.WIDE R20, R22, 0x2, R16 ;  /* 0x0000000216147825 */ /* 0x000fe200078e0210 */
[----:B------:R-:W-:-:S03]  /*57a90*/  IADD3 R24, R3, 0xe6, RZ ;  /* 0x000000e603187810 */ /* 0x000fc60007ffe0ff */
[----:B------:R-:W-:Y:S01]  /*57aa0*/  IMAD.WIDE R12, R22, 0x2, R18 ;  /* 0x00000002160c7825 */ /* 0x000fe200078e0212 */
[----:B------:R-:W-:Y:S02]  /*57ab0*/  ISETP.GE.AND P2, PT, R24, c[0x0][0x17c], PT ;  /* 0x00005f0018007a0c */ /* 0x000fe40003f46270 */
[----:B------:R-:W-:Y:S02]  /*57ac0*/  IADD3 R22, R22, c[0x0][0x198], RZ ;  /* 0x0000660016167a10 */ /* 0x000fe40007ffe0ff */
[----:B------:R-:W-:Y:S02]  /*57ad0*/  IADD3 R23, R3, 0xe7, RZ ;  /* 0x000000e703177810 */ /* 0x000fe40007ffe0ff */
[----:B--2---:R-:W-:Y:S01]  /*57ae0*/  PRMT R2, R11, 0x7632, R2 ;  /* 0x000076320b027816 */ /* 0x004fe20000000002 */
[----:B---3--:R0:W-:Y:S01]  /*57af0*/  @P3 STG.E.U16 [R20.64], R15 ;  /* 0x0000000f14003986 */ /* 0x0081e2000c101506 */
[C---:B------:R-:W-:Y:S02]  /*57b00*/  ISETP.LT.AND P3, PT, R28.reuse, c[0x0][0x178], !P4 ;  /* 0x00005e001c007a0c */ /* 0x040fe40006761270 */
[----:B------:R-:W-:Y:S01]  /*57b10*/  ISETP.LT.AND P4, PT, R29, c[0x0][0x178], !P4 ;  /* 0x00005e001d007a0c */ /* 0x000fe20006781270 */
[----:B------:R1:W-:Y:S01]  /*57b20*/  @P6 STG.E.U16 [R12.64], R11 ;  /* 0x0000000b0c006986 */ /* 0x0003e2000c101506 */
[----:B------:R-:W-:-:S02]  /*57b30*/  ISETP.LT.AND P6, PT, R28, c[0x0][0x178], !P2 ;  /* 0x00005e001c007a0c */ /* 0x000fc400057c1270 */
[----:B------:R-:W-:Y:S02]  /*57b40*/  ISETP.LT.AND P2, PT, R29, c[0x0][0x178], !P2 ;  /* 0x00005e001d007a0c */ /* 0x000fe40005741270 */
[----:B0-----:R-:W-:Y:S01]  /*57b50*/  PRMT R21, R15, 0x7632, R21 ;  /* 0x000076320f157816 */ /* 0x001fe20000000015 */
[C---:B------:R-:W-:Y:S01]  /*57b60*/  IMAD.WIDE R14, R22.reuse, 0x2, R16 ;  /* 0x00000002160e7825 */ /* 0x040fe200078e0210 */
[C---:B------:R-:W-:Y:S01]  /*57b70*/  IADD3 R20, R22.reuse, c[0x0][0x198], RZ ;  /* 0x0000660016147a10 */ /* 0x040fe20007ffe0ff */
[----:B-1----:R-:W2:Y:S02]  /*57b80*/  LDL.LU R11, [R1+0x1bc] ;  /* 0x0001bc00010b7983 */ /* 0x002ea40000300800 */
[----:B------:R-:W-:Y:S02]  /*57b90*/  IMAD.WIDE R12, R22, 0x2, R18 ;  /* 0x00000002160c7825 */ /* 0x000fe400078e0212 */
[----:B------:R0:W-:Y:S01]  /*57ba0*/  @P3 STG.E.U16 [R14.64], R21 ;  /* 0x000000150e003986 */ /* 0x0001e2000c101506 */
[----:B------:R-:W-:-:S03]  /*57bb0*/  ISETP.GE.AND P3, PT, R23, c[0x0][0x17c], PT ;  /* 0x00005f0017007a0c */ /* 0x000fc60003f66270 */
[----:B------:R1:W-:Y:S01]  /*57bc0*/  @P4 STG.E.U16 [R12.64], R2 ;  /* 0x000000020c004986 */ /* 0x0003e2000c101506 */
[----:B0-----:R-:W-:-:S04]  /*57bd0*/  IMAD.WIDE R14, R20, 0x2, R16 ;  /* 0x00000002140e7825 */ /* 0x001fc800078e0210 */
[----:B-1----:R-:W-:Y:S01]  /*57be0*/  IMAD.WIDE R12, R20, 0x2, R18 ;  /* 0x00000002140c7825 */ /* 0x002fe200078e0212 */
[----:B----4-:R0:W-:Y:S01]  /*57bf0*/  @P6 STG.E.U16 [R14.64], R25 ;  /* 0x000000190e006986 */ /* 0x0101e2000c101506 */
        /* <DEDUP_REMOVED lines=213> */
[----:B------:R0:W-:Y:S01]  /*58950*/  @P3 STG.E.U16 [R14.64], R21 ;  /* 0x000000150e003986 */ /* 0x0001e2000c101506 */
[----:B------:R-:W-:-:S03]  /*58960*/  ISETP.GE.AND P3, PT, R23, c[0x0][0x17c], PT ;  /* 0x00005f0017007a0c */ /* 0x000fc60003f66270 */
[----:B------:R1:W-:Y:S04]  /*58970*/  @P6 STG.E.U16 [R12.64], R2 ;  /* 0x000000020c006986 */ /* 0x0003e8000c101506 */
[----:B------:R-:W2:Y:S01]  /*58980*/  LDL.LU R11, [R1+0x34c] ;  /* 0x00034c00010b7983 */ /* 0x000ea20000300800 */
[----:B0-----:R-:W-:-:S05]  /*58990*/  IMAD.WIDE R14, R20, 0x2, R16 ;  /* 0x00000002140e7825 */ /* 0x001fca00078e0210 */
[----:B----4-:R0:W-:Y:S01]  /*589a0*/  @P4 STG.E.U16 [R14.64], R25 ;  /* 0x000000190e004986 */ /* 0x0101e2000c101506 */
[----:B------:R-:W-:Y:S01]  /*589b0*/  ISETP.LT.AND P4, PT, R28, c[0x0][0x178], !P3 ;  /* 0x00005e001c007a0c */ /* 0x000fe20005f81270 */
[C---:B-1----:R-:W-:Y:S01]  /*589c0*/  IMAD.WIDE R12, R20.reuse, 0x2, R18 ;  /* 0x00000002140c7825 */ /* 0x042fe200078e0212 */
[----:B------:R-:W-:Y:S02]  /*589d0*/  ISETP.LT.AND P3, PT, R29, c[0x0][0x178], !P3 ;  /* 0x00005e001d007a0c */ /* 0x000fe40005f61270 */
[----:B------:R-:W-:Y:S02]  /*589e0*/  PRMT R2, R25, 0x7632, R2 ;  /* 0x0000763219027816 */ /* 0x000fe40000000002 */
[----:B------:R1:W-:Y:S01]  /*589f0*/  @P2 STG.E.U16 [R12.64], R26 ;  /* 0x0000001a0c002986 */ /* 0x0003e2000c101506 */
[----:B0-----:R-:W-:Y:S02]  /*58a00*/  IADD3 R14, R20, c[0x0][0x198], RZ ;  /* 0x00006600140e7a10 */ /* 0x001fe40007ffe0ff */
[----:B------:R-:W-:-:S02]  /*58a10*/  PRMT R23, R26, 0x7632, R23 ;  /* 0x000076321a177816 */ /* 0x000fc40000000017 */
[C---:B------:R-:W-:Y:S01]  /*58a20*/  IADD3 R22, R14.reuse, c[0x0][0x198], RZ ;  /* 0x000066000e167a10 */ /* 0x040fe20007ffe0ff */
[C---:B-1----:R-:W-:Y:S01]  /*58a30*/  IMAD.WIDE R12, R14.reuse, 0x2, R16 ;  /* 0x000000020e0c7825 */ /* 0x042fe200078e0210 */
[----:B------:R-:W3:Y:S03]  /*58a40*/  LDL.LU R26, [R1+0x13c] ;  /* 0x00013c00011a7983 */ /* 0x000ee60000300800 */
[----:B------:R-:W-:Y:S01]  /*58a50*/  IMAD.WIDE R14, R14, 0x2, R18 ;  /* 0x000000020e0e7825 */ /* 0x000fe200078e0212 */
[----:B------:R-:W-:Y:S04]  /*58a60*/  @P4 STG.E.U16 [R12.64], R2 ;  /* 0x000000020c004986 */ /* 0x000fe8000c101506 */
[----:B------:R0:W-:Y:S04]  /*58a70*/  @P3 STG.E.U16 [R14.64], R23 ;  /* 0x000000170e003986 */ /* 0x0001e8000c101506 */
[----:B0-----:R-:W4:Y:S01]  /*58a80*/  LDL.LU R15, [R1+0x4dc] ;  /* 0x0004dc00010f7983 */ /* 0x001f220000300800 */
[----:B------:R-:W-:-:S02]  /*58a90*/  IADD3 R24, R3, 0xfe, RZ ;  /* 0x000000fe03187810 */ /* 0x000fc40007ffe0ff */
[----:B------:R-:W-:Y:S02]  /*58aa0*/  IADD3 R21, R3, 0xfc, RZ ;  /* 0x000000fc03157810 */ /* 0x000fe40007ffe0ff */
[----:B------:R-:W-:Y:S02]  /*58ab0*/  ISETP.GE.AND P3, PT, R24, c[0x0][0x17c], PT ;  /* 0x00005f0018007a0c */ /* 0x000fe40003f66270 */
[----:B------:R-:W-:Y:S01]  /*58ac0*/  ISETP.GE.AND P6, PT, R21, c[0x0][0x17c], PT ;  /* 0x00005f0015007a0c */ /* 0x000fe20003fc6270 */
[----:B------:R-:W3:Y:S03]  /*58ad0*/  LDL.LU R24, [R1+0x4cc] ;  /* 0x0004cc0001187983 */ /* 0x000ee60000300800 */
[----:B------:R-:W-:Y:S02]  /*58ae0*/  ISETP.LT.AND P2, PT, R28, c[0x0][0x178], !P6 ;  /* 0x00005e001c007a0c */ /* 0x000fe40007741270 */
[----:B------:R-:W-:Y:S01]  /*58af0*/  ISETP.LT.AND P6, PT, R29, c[0x0][0x178], !P6 ;  /* 0x00005e001d007a0c */ /* 0x000fe200077c1270 */
[----:B------:R-:W-:-:S04]  /*58b00*/  IMAD.WIDE R20, R22, 0x2, R16 ;  /* 0x0000000216147825 */ /* 0x000fc800078e0210 */
[----:B------:R-:W-:Y:S01]  /*58b10*/  IMAD.WIDE R12, R22, 0x2, R18 ;  /* 0x00000002160c7825 */ /* 0x000fe200078e0212 */
[----:B------:R-:W-:-:S04]  /*58b20*/  IADD3 R25, R3, 0xfd, RZ ;  /* 0x000000fd03197810 */ /* 0x000fc80007ffe0ff */
[----:B------:R-:W-:Y:S02]  /*58b30*/  ISETP.GE.AND P4, PT, R25, c[0x0][0x17c], PT ;  /* 0x00005f0019007a0c */ /* 0x000fe40003f86270 */
[----:B------:R-:W-:Y:S01]  /*58b40*/  IADD3 R2, R22, c[0x0][0x198], RZ ;  /* 0x0000660016027a10 */ /* 0x000fe20007ffe0ff */
[----:B----4-:R0:W-:Y:S04]  /*58b50*/  @P2 STG.E.U16 [R20.64], R15 ;  /* 0x0000000f14002986 */ /* 0x0101e8000c101506 */
[----:B--2---:R1:W-:Y:S01]  /*58b60*/  @P6 STG.E.U16 [R12.64], R11 ;  /* 0x0000000b0c006986 */ /* 0x0043e2000c101506 */
[----:B0-----:R-:W-:-:S03]  /*58b70*/  PRMT R21, R11, 0x7632, R21 ;  /* 0x000076320b157816 */ /* 0x001fc60000000015 */
[----:B-1----:R-:W2:Y:S04]  /*58b80*/  LDL.LU R11, [R1+0x420] ;  /* 0x00042000010b7983 */ /* 0x002ea80000300800 */
[----:B------:R-:W4:Y:S01]  /*58b90*/  LDL.LU R23, [R1+0x380] ;  /* 0x0003800001177983 */ /* 0x000f220000300800 */
[C---:B------:R-:W-:Y:S02]  /*58ba0*/  ISETP.LT.AND P2, PT, R28.reuse, c[0x0][0x178], !P4 ;  /* 0x00005e001c007a0c */ /* 0x040fe40006741270 */
[----:B------:R-:W-:Y:S02]  /*58bb0*/  ISETP.LT.AND P4, PT, R29, c[0x0][0x178], !P4 ;  /* 0x00005e001d007a0c */ /* 0x000fe40006781270 */
[----:B------:R-:W-:Y:S01]  /*58bc0*/  ISETP.LT.AND P6, PT, R28, c[0x0][0x178], !P3 ;  /* 0x00005e001c007a0c */ /* 0x000fe20005fc1270 */
[----:B------:R-:W-:Y:S01]  /*58bd0*/  IMAD.WIDE R12, R2, 0x2, R16 ;  /* 0x00000002020c7825 */ /* 0x000fe200078e0210 */
[----:B------:R-:W-:-:S03]  /*58be0*/  PRMT R20, R15, 0x7632, R20 ;  /* 0x000076320f147816 */ /* 0x000fc60000000014 */
[C---:B------:R-:W-:Y:S01]  /*58bf0*/  IMAD.WIDE R14, R2.reuse, 0x2, R18 ;  /* 0x00000002020e7825 */ /* 0x040fe200078e0212 */
[----:B------:R-:W-:Y:S02]  /*58c00*/  IADD3 R2, R2, c[0x0][0x198], RZ ;  /* 0x0000660002027a10 */ /* 0x000fe40007ffe0ff */
[----:B------:R-:W-:Y:S02]  /*58c10*/  IADD3 R22, R3, 0xff, RZ ;  /* 0x000000ff03167810 */ /* 0x000fe40007ffe0ff */
[----:B------:R-:W-:Y:S01]  /*58c20*/  ISETP.LT.AND P3, PT, R29, c[0x0][0x178], !P3 ;  /* 0x00005e001d007a0c */ /* 0x000fe20005f61270 */
[----:B------:R0:W-:Y:S01]  /*58c30*/  @P2 STG.E.U16 [R12.64], R20 ;  /* 0x000000140c002986 */ /* 0x0001e2000c101506 */
[----:B------:R-:W-:-:S03]  /*58c40*/  ISETP.GE.AND P2, PT, R22, c[0x0][0x17c], PT ;  /* 0x00005f0016007a0c */ /* 0x000fc60003f46270 */
[----:B------:R1:W-:Y:S01]  /*58c50*/  @P4 STG.E.U16 [R14.64], R21 ;  /* 0x000000150e004986 */ /* 0x0003e2000c101506 */
[----:B------:R-:W-:Y:S01]  /*58c60*/  ISETP.LT.AND P4, PT, R28, c[0x0][0x178], !P2 ;  /* 0x00005e001c007a0c */ /* 0x000fe20005781270 */
[----:B0-----:R-:W-:Y:S01]  /*58c70*/  IMAD.WIDE R12, R2, 0x2, R16 ;  /* 0x00000002020c7825 */ /* 0x001fe200078e0210 */
[----:B------:R-:W-:-:S03]  /*58c80*/  IADD3 R20, R3, 0x100, RZ ;  /* 0x0000010003147810 */ /* 0x000fc60007ffe0ff */
[----:B-1----:R-:W-:Y:S01]  /*58c90*/  IMAD.WIDE R14, R2, 0x2, R18 ;  /* 0x00000002020e7825 */ /* 0x002fe200078e0212 */
[----:B---3--:R0:W-:Y:S01]  /*58ca0*/  @P6 STG.E.U16 [R12.64], R24 ;  /* 0x000000180c006986 */ /* 0x0081e2000c101506 */
[----:B------:R-:W-:Y:S02]  /*58cb0*/  ISETP.GE.AND P6, PT, R20, c[0x0][0x17c], PT ;  /* 0x00005f0014007a0c */ /* 0x000fe40003fc6270 */
[----:B------:R-:W-:Y:S01]  /*58cc0*/  IADD3 R2, R2, c[0x0][0x198], RZ ;  /* 0x0000660002027a10 */ /* 0x000fe20007ffe0ff */
[----:B------:R1:W-:Y:S01]  /*58cd0*/  @P3 STG.E.U16 [R14.64], R26 ;  /* 0x0000001a0e003986 */ /* 0x0003e2000c101506 */
[----:B------:R-:W-:Y:S02]  /*58ce0*/  ISETP.LT.AND P2, PT, R29, c[0x0][0x178], !P2 ;  /* 0x00005e001d007a0c */ /* 0x000fe40005741270 */
[----:B------:R-:W-:Y:S02]  /*58cf0*/  ISETP.LT.AND P3, PT, R28, c[0x0][0x178], !P6 ;  /* 0x00005e001c007a0c */ /* 0x000fe40007761270 */
[----:B------:R-:W-:Y:S01]  /*58d00*/  PRMT R20, R24, 0x7632, R20 ;  /* 0x0000763218147816 */ /* 0x000fe20000000014 */
[----:B0-----:R-:W-:-:S04]  /*58d10*/  IMAD.WIDE R12, R2, 0x2, R16 ;  /* 0x00000002020c7825 */ /* 0x001fc800078e0210 */
[C---:B-1----:R-:W-:Y:S01]  /*58d20*/  IMAD.WIDE R14, R2.reuse, 0x2, R18 ;  /* 0x00000002020e7825 */ /* 0x042fe200078e0212 */
[----:B------:R-:W-:Y:S01]  /*58d30*/  IADD3 R2, R2, c[0x0][0x198], RZ ;  /* 0x0000660002027a10 */ /* 0x000fe20007ffe0ff */
[----:B------:R0:W-:Y:S01]  /*58d40*/  @P4 STG.E.U16 [R12.64], R20 ;  /* 0x000000140c004986 */ /* 0x0001e2000c101506 */
[----:B------:R-:W-:Y:S02]  /*58d50*/  ISETP.LT.AND P6, PT, R29, c[0x0][0x178], !P6 ;  /* 0x00005e001d007a0c */ /* 0x000fe400077c1270 */
[----:B------:R-:W-:Y:S02]  /*58d60*/  PRMT R21, R26, 0x7632, R21 ;  /* 0x000076321a157816 */ /* 0x000fe40000000015 */
[----:B------:R-:W-:Y:S01]  /*58d70*/  ISETP.LT.AND P4, PT, R28, c[0x0][0x178], !P5 ;  /* 0x00005e001c007a0c */ /* 0x000fe20006f81270 */
[----:B------:R-:W3:Y:S01]  /*58d80*/  LDL.LU R26, [R1+0x3a0] ;  /* 0x0003a000011a7983 */ /* 0x000ee20000300800 */
[----:B0-----:R-:W-:Y:S01]  /*58d90*/  IMAD.WIDE R12, R2, 0x2, R16 ;  /* 0x00000002020c7825 */ /* 0x001fe200078e0210 */
[----:B------:R-:W-:-:S02]  /*58da0*/  IADD3 R20, R3, 0x106, RZ ;  /* 0x0000010603147810 */ /* 0x000fc40007ffe0ff */
[----:B------:R0:W-:Y:S02]  /*58db0*/  @P2 STG.E.U16 [R14.64], R21 ;  /* 0x000000150e002986 */ /* 0x0001e4000c101506 */
[----:B------:R-:W-:Y:S02]  /*58dc0*/  ISETP.GE.AND P2, PT, R20, c[0x0][0x17c], PT ;  /* 0x00005f0014007a0c */ /* 0x000fe40003f46270 */
[----:B------:R-:W-:Y:S02]  /*58dd0*/  IADD3 R20, R2, c[0x0][0x198], RZ ;  /* 0x0000660002147a10 */ /* 0x000fe40007ffe0ff */
[----:B0-----:R-:W-:Y:S01]  /*58de0*/  IADD3 R14, R3, 0x102, RZ ;  /* 0x00000102030e7810 */ /* 0x001fe20007ffe0ff */
[----:B--2---:R0:W-:Y:S03]  /*58df0*/  @P3 STG.E.U16 [R12.64], R11 ;  /* 0x0000000b0c003986 */ /* 0x0041e6000c101506 */
[----:B------:R-:W-:Y:S01]  /*58e00*/  ISETP.GE.AND P3, PT, R14, c[0x0][0x17c], PT ;  /* 0x00005f000e007a0c */ /* 0x000fe20003f66270 */
        /* <DEDUP_REMOVED lines=17> */
[----:B------:R-:W-:Y:S01]  /*58f20*/  @P5 STG.E.U16 [R12.64], R22 ;  /* 0x000000160c005986 */ /* 0x000fe2000c101506 */
[----:B------:R-:W-:-:S04]  /*58f30*/  IADD3 R24, R3, 0x104, RZ ;  /* 0x0000010403187810 */ /* 0x000fc80007ffe0ff */
[----:B------:R-:W-:Y:S01]  /*58f40*/  ISETP.GE.AND P5, PT, R24, c[0x0][0x17c], PT ;  /* 0x00005f0018007a0c */ /* 0x000fe20003fa6270 */
[----:B----4-:R0:W-:Y:S04]  /*58f50*/  @P6 STG.E.U16 [R14.64], R23 ;  /* 0x000000170e006986 */ /* 0x0101e8000c101506 */
[----:B---3--:R-:W-:Y:S01]  /*58f60*/  @P3 STG.E.U16 [R20.64], R26 ;  /* 0x0000001a14003986 */ /* 0x008fe2000c101506 */
[----:B------:R-:W-:Y:S02]  /*58f70*/  ISETP.LT.AND P3, PT, R28, c[0x0][0x178], !P4 ;  /* 0x00005e001c007a0c */ /* 0x000fe40006761270 */
[----:B------:R-:W-:Y:S02]  /*58f80*/  PRMT R24, R23, 0x7632, R24 ;  /* 0x0000763217187816 */ /* 0x000fe40000000018 */
[----:B0-----:R-:W-:-:S05]  /*58f90*/  IADD3 R14, R2, c[0x0][0x198], RZ ;  /* 0x00006600020e7a10 */ /* 0x001fca0007ffe0ff */
[----:B------:R-:W-:-:S05]  /*58fa0*/  IMAD.WIDE R12, R14, 0x2, R16 ;  /* 0x000000020e0c7825 */ /* 0x000fca00078e0210 */
[----:B------:R0:W-:Y:S04]  /*58fb0*/  @P3 STG.E.U16 [R12.64], R24 ;  /* 0x000000180c003986 */ /* 0x0001e8000c101506 */
[----:B0-----:R-:W3:Y:S01]  /*58fc0*/  LDL.LU R24, [R1+0x460] ;  /* 0x0004600001187983 */ /* 0x001ee20000300800 */
[----:B------:R-:W-:Y:S02]  /*58fd0*/  ISETP.LT.AND P4, PT, R29, c[0x0][0x178], !P4 ;  /* 0x00005e001d007a0c */ /* 0x000fe40006781270 */
[----:B------:R-:W-:Y:S02]  /*58fe0*/  ISETP.LT.AND P6, PT, R28, c[0x0][0x178], !P5 ;  /* 0x00005e001c007a0c */ /* 0x000fe40006fc1270 */
[----:B------:R-:W-:Y:S02]  /*58ff0*/  PRMT R25, R26, 0x7632, R25 ;  /* 0x000076321a197816 */ /* 0x000fe40000000019 */
[----:B------:R-:W-:-:S02]  /*59000*/  IADD3 R2, R14, c[0x0][0x198], RZ ;  /* 0x000066000e027a10 */ /* 0x000fc40007ffe0ff */
[----:B------:R-:W-:Y:S01]  /*59010*/  IADD3 R26, R3, 0x105, RZ ;  /* 0x00000105031a7810 */ /* 0x000fe20007ffe0ff */
[----:B------:R-:W-:Y:S01]  /*59020*/  IMAD.WIDE R14, R14, 0x2, R18 ;  /* 0x000000020e0e7825 */ /* 0x000fe200078e0212 */
[----:B------:R-:W-:Y:S02]  /*59030*/  ISETP.LT.AND P5, PT, R29, c[0x0][0x178], !P5 ;  /* 0x00005e001d007a0c */ /* 0x000fe40006fa1270 */
[----:B------:R-:W-:Y:S01]  /*59040*/  ISETP.GE.AND P3, PT, R26, c[0x0][0x17c], PT ;  /* 0x00005f001a007a0c */ /* 0x000fe20003f66270 */
[----:B------:R-:W-:Y:S01]  /*59050*/  IMAD.WIDE R20, R2, 0x2, R16 ;  /* 0x0000000202147825 */ /* 0x000fe200078e0210 */
[----:B------:R-:W-:Y:S02]  /*59060*/  @P4 STG.E.U16 [R14.64], R25 ;  /* 0x000000190e004986 */ /* 0x000fe4000c101506 */
[----:B------:R-:W-:Y:S01]  /*59070*/  ISETP.LT.AND P4, PT, R28, c[0x0][0x178], !P3 ;  /* 0x00005e001c007a0c */ /* 0x000fe20005f81270 */
[----:B------:R-:W-:Y:S01]  /*59080*/  IMAD.WIDE R22, R2, 0x2, R18 ;  /* 0x0000000202167825 */ /* 0x000fe200078e0212 */
[----:B--2---:R-:W-:Y:S01]  /*59090*/  PRMT R13, R11, 0x7632, R13 ;  /* 0x000076320b0d7816 */ /* 0x004fe2000000000d */
[----:B---3--:R0:W-:Y:S01]  /*590a0*/  @P6 STG.E.U16 [R20.64], R24 ;  /* 0x0000001814006986 */ /* 0x0081e2000c101506 */
[----:B------:R-:W-:-:S03]  /*590b0*/  PRMT R12, R24, 0x7632, R12 ;  /* 0x00007632180c7816 */ /* 0x000fc6000000000c */
[----:B------:R1:W-:Y:S01]  /*590c0*/  @P5 STG.E.U16 [R22.64], R11 ;  /* 0x0000000b16005986 */ /* 0x0003e2000c101506 */
[----:B0-----:R-:W-:-:S03]  /*590d0*/  IADD3 R20, R2, c[0x0][0x198], RZ ;  /* 0x0000660002147a10 */ /* 0x001fc60007ffe0ff */
[----:B-1----:R-:W2:Y:S02]  /*590e0*/  LDL.LU R11, [R1+0x500] ;  /* 0x00050000010b7983 */ /* 0x002ea40000300800 */
[----:B------:R-:W-:Y:S02]  /*590f0*/  IMAD.WIDE R14, R20, 0x2, R16 ;  /* 0x00000002140e7825 */ /* 0x000fe400078e0210 */
[----:B------:R-:W3:Y:S04]  /*59100*/  LDL.LU R26, [R1+0x410] ;  /* 0x00041000011a7983 */ /* 0x000ee80000300800 */
[----:B------:R0:W-:Y:S04]  /*59110*/  @P4 STG.E.U16 [R14.64], R12 ;  /* 0x0000000c0e004986 */ /* 0x0001e8000c101506 */
[----:B0-----:R-:W4:Y:S04]  /*59120*/  LDL.LU R14, [R1+0x4e0] ;  /* 0x0004e000010e7983 */ /* 0x001f280000300800 */
[----:B------:R-:W2:Y:S01]  /*59130*/  LDL.LU R15, [R1+0x350] ;  /* 0x00035000010f7983 */ /* 0x000ea20000300800 */
[----:B------:R-:W-:-:S02]  /*59140*/  ISETP.LT.AND P3, PT, R29, c[0x0][0x178], !P3 ;  /* 0x00005e001d007a0c */ /* 0x000fc40005f61270 */
[C---:B------:R-:W-:Y:S02]  /*59150*/  IADD3 R2, R3.reuse, 0x107, RZ ;  /* 0x0000010703027810 */ /* 0x040fe40007ffe0ff */
[C---:B------:R-:W-:Y:S01]  /*59160*/  IADD3 R24, R20.reuse, c[0x0][0x198], RZ ;  /* 0x0000660014187a10 */ /* 0x040fe20007ffe0ff */
[----:B------:R-:W-:Y:S01]  /*59170*/  IMAD.WIDE R20, R20, 0x2, R18 ;  /* 0x0000000214147825 */ /* 0x000fe200078e0212 */
[----:B------:R-:W-:Y:S02]  /*59180*/  ISETP.LT.AND P5, PT, R28, c[0x0][0x178], !P2 ;  /* 0x00005e001c007a0c */ /* 0x000fe400057a1270 */
[----:B------:R-:W-:Y:S02]  /*59190*/  ISETP.GE.AND P4, PT, R2, c[0x0][0x17c], PT ;  /* 0x00005f0002007a0c */ /* 0x000fe40003f86270 */
[C---:B------:R-:W-:Y:S02]  /*591a0*/  IADD3 R22, R3.reuse, 0x10b, RZ ;  /* 0x0000010b03167810 */ /* 0x040fe40007ffe0ff */
[----:B------:R-:W-:Y:S01]  /*591b0*/  IADD3 R2, R3, 0x108, RZ ;  /* 0x0000010803027810 */ /* 0x000fe20007ffe0ff */
[----:B------:R0:W-:Y:S01]  /*591c0*/  @P3 STG.E.U16 [R20.64], R13 ;  /* 0x0000000d14003986 */ /* 0x0001e2000c101506 */
[----:B------:R-:W-:-:S02]  /*591d0*/  ISETP.LT.AND P6, PT, R29, c[0x0][0x178], !P2 ;  /* 0x00005e001d007a0c */ /* 0x000fc400057c1270 */
[----:B------:R-:W-:Y:S01]  /*591e0*/  ISETP.GE.AND P2, PT, R22, c[0x0][0x17c], PT ;  /* 0x00005f0016007a0c */ /* 0x000fe20003f46270 */
[----:B------:R-:W-:Y:S01]  /*591f0*/  IMAD.WIDE R22, R24, 0x2, R16 ;  /* 0x0000000218167825 */ /* 0x000fe200078e0210 */
[----:B------:R-:W-:Y:S02]  /*59200*/  ISETP.GE.AND P3, PT, R2, c[0x0][0x17c], PT ;  /* 0x00005f0002007a0c */ /* 0x000fe40003f66270 */
[C---:B------:R-:W-:Y:S01]  /*59210*/  IADD3 R2, R24.reuse, c[0x0][0x198], RZ ;  /* 0x0000660018027a10 */ /* 0x040fe20007ffe0ff */
[----:B0-----:R-:W-:Y:S02]  /*59220*/  IMAD.WIDE R12, R24, 0x2, R18 ;  /* 0x00000002180c7825 */ /* 0x001fe400078e0212 */
[----:B------:R-:W3:Y:S04]  /*59230*/  LDL.LU R24, [R1+0x510] ;  /* 0x0005100001187983 */ /* 0x000ee80000300800 */
[----:B----4-:R0:W-:Y:S04]  /*59240*/  @P5 STG.E.U16 [R22.64], R14 ;  /* 0x0000000e16005986 */ /* 0x0101e8000c101506 */
[----:B0-----:R-:W4:Y:S01]  /*59250*/  LDL.LU R23, [R1+0x450] ;  /* 0x0004500001177983 */ /* 0x001f220000300800 */
[----:B------:R-:W-:-:S02]  /*59260*/  ISETP.LT.AND P5, PT, R28, c[0x0][0x178], !P4 ;  /* 0x00005e001c007a0c */ /* 0x000fc400067a1270 */
[----:B------:R-:W-:Y:S01]  /*59270*/  ISETP.LT.AND P4, PT, R29, c[0x0][0x178], !P4 ;  /* 0x00005e001d007a0c */ /* 0x000fe20006781270 */
[----:B--2---:R0:W-:Y:S01]  /*59280*/  @P6 STG.E.U16 [R12.64], R15 ;  /* 0x0000000f0c006986 */ /* 0x0041e2000c101506 */
[----:B------:R-:W-:Y:S02]  /*59290*/  PRMT R20, R14, 0x7632, R20 ;  /* 0x000076320e147816 */ /* 0x000fe40000000014 */
[----:B------:R-:W-:Y:S02]  /*592a0*/  PRMT R21, R15, 0x7632, R21 ;  /* 0x000076320f157816 */ /* 0x000fe40000000015 */
[----:B------:R-:W-:Y:S02]  /*592b0*/  ISETP.LT.AND P6, PT, R28, c[0x0][0x178], !P3 ;  /* 0x00005e001c007a0c */ /* 0x000fe40005fc1270 */
[----:B------:R-:W-:Y:S02]  /*592c0*/  IADD3 R22, R3, 0x109, RZ ;  /* 0x0000010903167810 */ /* 0x000fe40007ffe0ff */
[----:B------:R-:W-:Y:S01]  /*592d0*/  ISETP.LT.AND P3, PT, R29, c[0x0][0x178], !P3 ;  /* 0x00005e001d007a0c */ /* 0x000fe20005f61270 */
[----:B0-----:R-:W-:-:S04]  /*592e0*/  IMAD.WIDE R14, R2, 0x2, R16 ;  /* 0x00000002020e7825 */ /* 0x001fc800078e0210 */
[C---:B------:R-:W-:Y:S01]  /*592f0*/  IMAD.WIDE R12, R2.reuse, 0x2, R18 ;  /* 0x00000002020c7825 */ /* 0x040fe200078e0212 */
[----:B------:R-:W-:Y:S01]  /*59300*/  IADD3 R2, R2, c[0x0][0x198], RZ ;  /* 0x0000660002027a10 */ /* 0x000fe20007ffe0ff */
        /* <DEDUP_REMOVED lines=8> */
[----:B------:R0:W-:Y:S01]  /*59390*/  @P6 STG.E.U16 [R12.64], R11 ;  /* 0x0000000b0c006986 */ /* 0x0001e2000c101506 */
[----:B------:R-:W-:Y:S02]  /*593a0*/  ISETP.GE.AND P6, PT, R20, c[0x0][0x17c], PT ;  /* 0x00005f0014007a0c */ /* 0x000fe40003fc6270 */
[----:B------:R-:W-:Y:S01]  /*593b0*/  IADD3 R2, R2, c[0x0][0x198], RZ ;  /* 0x0000660002027a10 */ /* 0x000fe20007ffe0ff */
[----:B---3--:R1:W-:Y:S01]  /*593c0*/  @P3 STG.E.U16 [R14.64], R26 ;  /* 0x0000001a0e003986 */ /* 0x0083e2000c101506 */
        /* <DEDUP_REMOVED lines=10> */
[----:B------:R-:W2:Y:S01]  /*59470*/  LDL.LU R11, [R1+0x17f8] ;  /* 0x0017f800010b7983 */ /* 0x000ea20000300800 */
[----:B0-----:R-:W-:-:S03]  /*59480*/  IMAD.WIDE R12, R2, 0x2, R16 ;  /* 0x00000002020c7825 */ /* 0x001fc600078e0210 */
[----:B------:R-:W3:Y:S01]  /*59490*/  LDL.LU R26, [R1+0x370] ;  /* 0x00037000011a7983 */ /* 0x000ee20000300800 */
[----:B-1----:R-:W-:-:S03]  /*594a0*/  IADD3 R14, R3, 0x10c, RZ ;  /* 0x0000010c030e7810 */ /* 0x002fc60007ffe0ff */
[----:B------:R0:W-:Y:S01]  /*594b0*/  @P3 STG.E.U16 [R12.64], R24 ;  /* 0x000000180c003986 */ /* 0x0001e2000c101506 */
[----:B------:R-:W-:Y:S02]  /*594c0*/  IADD3 R20, R2, c[0x0][0x198], RZ ;  /* 0x0000660002147a10 */ /* 0x000fe40007ffe0ff */
[----:B------:R-:W-:-:S03]  /*594d0*/  ISETP.GE.AND P3, PT, R14, c[0x0][0x17c], PT ;  /* 0x00005f000e007a0c */ /* 0x000fc60003f66270 */
[----:B------:R-:W-:-:S04]  /*594e0*/  IMAD.WIDE R14, R20, 0x2, R16 ;  /* 0x00000002140e7825 */ /* 0x000fc800078e0210 */
[----:B0-----:R-:W-:Y:S01]  /*594f0*/  IMAD.WIDE R12, R2, 0x2, R18 ;  /* 0x00000002020c7825 */ /* 0x001fe200078e0212 */
[----:B------:R-:W-:-:S04]  /*59500*/  PRMT R2, R24, 0x7632, R2 ;  /* 0x0000763218027816 */ /* 0x000fc80000000002 */
[----:B----4-:R0:W-:Y:S01]  /*59510*/  @P6 STG.E.U16 [R12.64], R23 ;  /* 0x000000170c006986 */ /* 0x0101e2000c101506 */
[----:B------:R-:W-:-:S03]  /*59520*/  PRMT R22, R23, 0x7632, R22 ;  /* 0x0000763217167816 */ /* 0x000fc60000000016 */
        /* <DEDUP_REMOVED lines=22> */
[----:B------:R-:W-:Y:S02]  /*59690*/  ISETP.LT.AND P5, PT, R29, c[0x0][0x178], !P5 ;  /* 0x00005e001d007a0c */ /* 0x000fe40006fa1270 */
[----:B------:R-:W-:Y:S02]  /*596a0*/  IADD3 R24, R3, 0x10e, RZ ;  /* 0x0000010e03187810 */ /* 0x000fe40007ffe0ff */
[----:B------:R-:W-:Y:S02]  /*596b0*/  PRMT R25, R26, 0x7632, R25 ;  /* 0x000076321a197816 */ /* 0x000fe40000000019 */
[----:B------:R-:W-:-:S02]  /*596c0*/  ISETP.GE.AND P2, PT, R24, c[0x0][0x17c], PT ;  /* 0x00005f0018007a0c */ /* 0x000fc40003f46270 */
[C---:B------:R-:W-:Y:S01]  /*596d0*/  IADD3 R24, R14.reuse, c[0x0][0x198], RZ ;  /* 0x000066000e187a10 */ /* 0x040fe20007ffe0ff */
[----:B------:R-:W-:Y:S01]  /*596e0*/  IMAD.WIDE R14, R14, 0x2, R18 ;  /* 0x000000020e0e7825 */ /* 0x000fe200078e0212 */
[----:B------:R-:W-:-:S04]  /*596f0*/  IADD3 R26, R3, 0x10f, RZ ;  /* 0x0000010f031a7810 */ /* 0x000fc80007ffe0ff */
[----:B------:R-:W-:Y:S01]  /*59700*/  ISETP.GE.AND P3, PT, R26, c[0x0][0x17c], PT ;  /* 0x00005f001a007a0c */ /* 0x000fe20003f66270 */
[----:B------:R0:W-:Y:S01]  /*59710*/  @P5 STG.E.U16 [R14.64], R25 ;  /* 0x000000190e005986 */ /* 0x0001e2000c101506 */
[----:B------:R-:W-:Y:S01]  /*59720*/  IMAD.WIDE R20, R24, 0x2, R16 ;  /* 0x0000000218147825 */ /* 0x000fe200078e0210 */
[----:B------:R-:W-:Y:S02]  /*59730*/  ISETP.LT.AND P6, PT, R28, c[0x0][0x178], !P2 ;  /* 0x00005e001c007a0c */ /* 0x000fe400057c1270 */
[----:B------:R-:W4:Y:S01]  /*59740*/  LDL.LU R26, [R1+0x4f0] ;  /* 0x0004f000011a7983 */ /* 0x000f220000300800 */
[C---:B------:R-:W-:Y:S01]  /*59750*/  IMAD.WIDE R22, R24.reuse, 0x2, R18 ;  /* 0x0000000218167825 */ /* 0x040fe200078e0212 */
[----:B------:R-:W-:Y:S02]  /*59760*/  ISETP.LT.AND P2, PT, R29, c[0x0][0x178], !P2 ;  /* 0x00005e001d007a0c */ /* 0x000fe40005741270 */
[----:B0-----:R-:W2:Y:S01]  /*59770*/  LDL.LU R25, [R1+0x430] ;  /* 0x0004300001197983 */ /* 0x001ea20000300800 */
[----:B------:R-:W-:-:S03]  /*59780*/  IADD3 R14, R24, c[0x0][0x198], RZ ;  /* 0x00006600180e7a10 */ /* 0x000fc60007ffe0ff */
[----:B------:R-:W2:Y:S01]  /*59790*/  LDL.LU R24, [R1+0x560] ;  /* 0x0005600001187983 */ /* 0x000ea20000300800 */
[----:B------:R-:W-:-:S03]  /*597a0*/  ISETP.LT.AND P5, PT, R28, c[0x0][0x178], !P3 ;  /* 0x00005e001c007a0c */ /* 0x000fc60005fa1270 */
[----:B---3--:R0:W-:Y:S01]  /*597b0*/  @P6 STG.E.U16 [R20.64], R13 ;  /* 0x0000000d14006986 */ /* 0x0081e2000c101506 */
[----:B------:R-:W-:-:S03]  /*597c0*/  PRMT R2, R13, 0x7632, R2 ;  /* 0x000076320d027816 */ /* 0x000fc60000000002 */
[----:B------:R1:W-:Y:S01]  /*597d0*/  @P2 STG.E.U16 [R22.64], R8 ;  /* 0x0000000816002986 */ /* 0x0003e2000c101506 */
[----:B0-----:R-:W-:Y:S01]  /*597e0*/  IMAD.WIDE R12, R14, 0x2, R16 ;  /* 0x000000020e0c7825 */ /* 0x001fe200078e0210 */
[----:B-1----:R-:W-:-:S04]  /*597f0*/  IADD3 R23, R3, 0x111, RZ ;  /* 0x0000011103177810 */ /* 0x002fc80007ffe0ff */
[----:B------:R0:W-:Y:S01]  /*59800*/  @P5 STG.E.U16 [R12.64], R2 ;  /* 0x000000020c005986 */ /* 0x0001e2000c101506 */
[----:B------:R-:W-:-:S03]  /*59810*/  ISETP.GE.AND P5, PT, R23, c[0x0][0x17c], PT ;  /* 0x00005f0017007a0c */ /* 0x000fc60003fa6270 */
[----:B------:R-:W3:Y:S01]  /*59820*/  LDL.LU R23, [R1+0x570] ;  /* 0x0005700001177983 */ /* 0x000ee20000300800 */
[C---:B------:R-:W-:Y:S02]  /*59830*/  ISETP.LT.AND P3, PT, R29.reuse, c[0x0][0x178], !P3 ;  /* 0x00005e001d007a0c */ /* 0x040fe40005f61270 */
[----:B------:R-:W-:Y:S02]  /*59840*/  ISETP.LT.AND P6, PT, R28, c[0x0][0x178], !P4 ;  /* 0x00005e001c007a0c */ /* 0x000fe400067c1270 */
[----:B------:R-:W-:Y:S02]  /*59850*/  ISETP.LT.AND P4, PT, R29, c[0x0][0x178], !P4 ;  /* 0x00005e001d007a0c */ /* 0x000fe40006781270 */
[----:B------:R-:W-:Y:S02]  /*59860*/  IADD3 R20, R3, 0x115, RZ ;  /* 0x0000011503147810 */ /* 0x000fe40007ffe0ff */
[C---:B------:R-:W-:Y:S01]  /*59870*/  IADD3 R22, R14.reuse, c[0x0][0x198], RZ ;  /* 0x000066000e167a10 */ /* 0x040fe20007ffe0ff */
[----:B------:R-:W-:Y:S01]  /*59880*/  IMAD.WIDE R14, R14, 0x2, R18 ;  /* 0x000000020e0e7825 */ /* 0x000fe200078e0212 */
[----:B------:R-:W-:-:S02]  /*59890*/  PRMT R8, R8, 0x7632, R8 ;  /* 0x0000763208087816 */ /* 0x000fc40000000008 */
[----:B------:R-:W-:Y:S01]  /*598a0*/  ISETP.GE.AND P2, PT, R20, c[0x0][0x17c], PT ;  /* 0x00005f0014007a0c */ /* 0x000fe20003f46270 */
[C---:B------:R-:W-:Y:S01]  /*598b0*/  IMAD.WIDE R20, R22.reuse, 0x2, R16 ;  /* 0x0000000216147825 */ /* 0x040fe200078e0210 */
[----:B0-----:R-:W-:Y:S01]  /*598c0*/  IADD3 R2, R3, 0x112, RZ ;  /* 0x0000011203027810 */ /* 0x001fe20007ffe0ff */
[----:B------:R-:W-:Y:S02]  /*598d0*/  @P3 STG.E.U16 [R14.64], R8 ;  /* 0x000000080e003986 */ /* 0x000fe4000c101506 */
[----:B------:R-:W-:Y:S02]  /*598e0*/  IMAD.WIDE R12, R22, 0x2, R18 ;  /* 0x00000002160c7825 */ /* 0x000fe400078e0212 */
[----:B--2---:R0:W-:Y:S01]  /*598f0*/  @P6 STG.E.U16 [R20.64], R24 ;  /* 0x0000001814006986 */ /* 0x0041e2000c101506 */
[----:B------:R-:W-:Y:S02]  /*59900*/  ISETP.LT.AND P6, PT, R28, c[0x0][0x178], !P5 ;  /* 0x00005e001c007a0c */ /* 0x000fe40006fc1270 */
[----:B------:R-:W-:Y:S01]  /*59910*/  ISETP.LT.AND P5, PT, R29, c[0x0][0x178], !P5 ;  /* 0x00005e001d007a0c */ /* 0x000fe20006fa1270 */
[----:B----4-:R1:W-:Y:S01]  /*59920*/  @P4 STG.E.U16 [R12.64], R26 ;  /* 0x0000001a0c004986 */ /* 0x0103e2000c101506 */
[----:B------:R-:W-:-:S02]  /*59930*/  ISETP.GE.AND P3, PT, R2, c[0x0][0x17c], PT ;  /* 0x00005f0002007a0c */ /* 0x000fc40003f66270 */
[----:B------:R-:W-:Y:S02]  /*59940*/  IADD3 R2, R22, c[0x0][0x198], RZ ;  /* 0x0000660016027a10 */ /* 0x000fe40007ffe0ff */
[----:B0-----:R-:W-:Y:S02]  /*59950*/  PRMT R20, R26, 0x7632, R20 ;  /* 0x000076321a147816 */ /* 0x001fe40000000014 */
[----:B-1----:R-:W2:Y:S01]  /*59960*/  LDL.LU R26, [R1+0x580] ;  /* 0x00058000011a7983 */ /* 0x002ea20000300800 */
[----:B------:R-:W-:Y:S01]  /*59970*/  PRMT R8, R24, 0x7632, R8 ;  /* 0x0000763218087816 */ /* 0x000fe20000000008 */
[----:B------:R-:W-:Y:S01]  /*59980*/  IMAD.WIDE R14, R2, 0x2, R16 ;  /* 0x00000002020e7825 */ /* 0x000fe200078e0210 */
[----:B------:R-:W-:Y:S01]  /*59990*/  ISETP.LT.AND P4, PT, R28, c[0x0][0x178], !P3 ;  /* 0x00005e001c007a0c */ /* 0x000fe20005f81270 */
[----:B------:R-:W4:Y:S01]  /*599a0*/  LDL.LU R24, [R1+0x360] ;  /* 0x0003600001187983 */ /* 0x000f220000300800 */
[----:B------:R-:W-:Y:S01]  /*599b0*/  ISETP.LT.AND P3, PT, R29, c[0x0][0x178], !P3 ;  /* 0x00005e001d007a0c */ /* 0x000fe20005f61270 */
[C-C-:B------:R-:W-:Y:S01]  /*599c0*/  IMAD.WIDE R12, R2.reuse, 0x2, R18.reuse ;  /* 0x00000002020c7825 */ /* 0x140fe200078e0212 */
[----:B------:R-:W-:Y:S01]  /*599d0*/  IADD3 R2, R2, c[0x0][0x198], RZ ;  /* 0x0000660002027a10 */ /* 0x000fe20007ffe0ff */
[----:B------:R0:W-:Y:S04]  /*599e0*/  @P6 STG.E.U16 [R14.64], R8 ;  /* 0x000000080e006986 */ /* 0x0001e8000c101506 */
[----:B------:R1:W-:Y:S01]  /*599f0*/  @P5 STG.E.U16 [R12.64], R20 ;  /* 0x000000140c005986 */ /* 0x0003e2000c101506 */
[----:B0-----:R-:W-:-:S04]  /*59a00*/  IMAD.WIDE R14, R2, 0x2, R18 ;  /* 0x00000002020e7825 */ /* 0x001fc800078e0212 */
[----:B-1----:R-:W-:Y:S01]  /*59a10*/  IMAD.WIDE R12, R2, 0x2, R16 ;  /* 0x00000002020c7825 */ /* 0x002fe200078e0210 */
[----:B------:R-:W-:-:S04]  /*59a20*/  PRMT R20, R25, 0x7632, R20 ;  /* 0x0000763219147816 */ /* 0x000fc80000000014 */
[----:B---3--:R-:W-:Y:S04]  /*59a30*/  @P4 STG.E.U16 [R12.64], R23 ;  /* 0x000000170c004986 */ /* 0x008fe8000c101506 */
[----:B------:R0:W-:Y:S04]  /*59a40*/  @P3 STG.E.U16 [R14.64], R25 ;  /* 0x000000190e003986 */ /* 0x0001e8000c101506 */
[----:B0-----:R-:W3:Y:S01]  /*59a50*/  LDL.LU R25, [R1+0x590] ;  /* 0x0005900001197983 */ /* 0x001ee20000300800 */
[----:B------:R-:W-:-:S04]  /*59a60*/  IADD3 R21, R3, 0x113, RZ ;  /* 0x0000011303157810 */ /* 0x000fc80007ffe0ff */
[----:B------:R-:W-:Y:S02]  /*59a70*/  ISETP.GE.AND P6, PT, R21, c[0x0][0x17c], PT ;  /* 0x00005f0015007a0c */ /* 0x000fe40003fc6270 */
[----:B------:R-:W-:Y:S02]  /*59a80*/  IADD3 R8, R3, 0x114, RZ ;  /* 0x0000011403087810 */ /* 0x000fe40007ffe0ff */
[----:B------:R-:W-:Y:S02]  /*59a90*/  ISETP.LT.AND P5, PT, R28, c[0x0][0x178], !P6 ;  /* 0x00005e001c007a0c */ /* 0x000fe400077a1270 */
[----:B------:R-:W-:Y:S02]  /*59aa0*/  ISETP.LT.AND P6, PT, R29, c[0x0][0x178], !P6 ;  /* 0x00005e001d007a0c */ /* 0x000fe400077c1270 */
[----:B------:R-:W-:Y:S02]  /*59ab0*/  IADD3 R2, R2, c[0x0][0x198], RZ ;  /* 0x0000660002027a10 */ /* 0x000fe40007ffe0ff */
[----:B------:R-:W-:-:S02]  /*59ac0*/  ISETP.GE.AND P4, PT, R8, c[0x0][0x17c], PT ;  /* 0x00005f0008007a0c */ /* 0x000fc40003f86270 */
[----:B------:R-:W-:Y:S01]  /*59ad0*/  PRMT R8, R23, 0x7632, R8 ;  /* 0x0000763217087816 */ /* 0x000fe20000000008 */
[----:B------:R-:W-:Y:S01]  /*59ae0*/  IMAD.WIDE R12, R2, 0x2, R16 ;  /* 0x00000002020c7825 */ /* 0x000fe200078e0210 */
[----:B------:R-:W-:-:S03]  /*59af0*/  ISETP.LT.AND P3, PT, R28, c[0x0][0x178], !P4 ;  /* 0x00005e001c007a0c */ /* 0x000fc60006761270 */
        /* <DEDUP_REMOVED lines=9> */
[----:B------:R-:W-:Y:S01]  /*59b90*/  IADD3 R8, R3, 0x116, RZ ;  /* 0x0000011603087810 */ /* 0x000fe20007ffe0ff */
[----:B--2---:R0:W-:Y:S01]  /*59ba0*/  @P3 STG.E.U16 [R12.64], R26 ;  /* 0x0000001a0c003986 */ /* 0x0041e2000c101506 */
[----:B-1----:R-:W-:Y:S02]  /*59bb0*/  IADD3 R20, R2, c[0x0][0x198], RZ ;  /* 0x0000660002147a10 */ /* 0x002fe40007ffe0ff */
[----:B------:R-:W-:-:S03]  /*59bc0*/  ISETP.GE.AND P3, PT, R8, c[0x0][0x17c], PT ;  /* 0x00005f0008007a0c */ /* 0x000fc60003f66270 */
[----:B------:R-:W-:Y:S01]  /*59bd0*/  IMAD.WIDE R14, R20, 0x2, R16 ;  /* 0x00000002140e7825 */ /* 0x000fe200078e0210 */
[----:B------:R-:W-:-:S03]  /*59be0*/  ISETP.LT.AND P2, PT, R29, c[0x0][0x178], !P2 ;  /* 0x00005e001d007a0c */ /* 0x000fc60005741270 */
[----:B0-----:R-:W-:Y:S01]  /*59bf0*/  IMAD.WIDE R12, R2, 0x2, R18 ;  /* 0x00000002020c7825 */ /* 0x001fe200078e0212 */
[----:B------:R-:W-:Y:S02]  /*59c00*/  PRMT R2, R26, 0x7632, R2 ;  /* 0x000076321a027816 */ /* 0x000fe40000000002 */
[----:B----4-:R-:W-:Y:S01]  /*59c10*/  PRMT R8, R24, 0x7632, R8 ;  /* 0x0000763218087816 */ /* 0x010fe20000000008 */
[----:B------:R-:W2:Y:S04]  /*59c20*/  LDL.LU R26, [R1+0x470] ;  /* 0x00047000011a7983 */ /* 0x000ea80000300800 */
[----:B------:R0:W-:Y:S01]  /*59c30*/  @P4 STG.E.U16 [R12.64], R24 ;  /* 0x000000180c004986 */ /* 0x0001e2000c101506 */
[----:B------:R-:W-:Y:S02]  /*59c40*/  ISETP.LT.AND P4, PT, R28, c[0x0][0x178], !P3 ;  /* 0x00005e001c007a0c */ /* 0x000fe40005f81270 */
[----:B------:R-:W-:Y:S01]  /*59c50*/  ISETP.LT.AND P3, PT, R29, c[0x0][0x178], !P3 ;  /* 0x00005e001d007a0c */ /* 0x000fe20005f61270 */
[----:B------:R1:W-:Y:S01]  /*59c60*/  @P6 STG.E.U16 [R14.64], R2 ;  /* 0x000000020e006986 */ /* 0x0003e2000c101506 */
[----:B------:R-:W-:Y:S01]  /*59c70*/  IADD3 R22, R3, 0x117, RZ ;  /* 0x0000011703167810 */ /* 0x000fe20007ffe0ff */
[C---:B0-----:R-:W-:Y:S01]  /*59c80*/  IMAD.WIDE R12, R20.reuse, 0x2, R18 ;  /* 0x00000002140c7825 */ /* 0x041fe200078e0212 */
[----:B-1----:R-:W-:-:S04]  /*59c90*/  IADD3 R2, R20, c[0x0][0x198], RZ ;  /* 0x0000660014027a10 */ /* 0x002fc80007ffe0ff */
[----:B------:R-:W-:Y:S01]  /*59ca0*/  @P2 STG.E.U16 [R12.64], R8 ;  /* 0x000000080c002986 */ /* 0x000fe2000c101506 */
[----:B------:R-:W-:Y:S01]  /*59cb0*/  ISETP.GE.AND P6, PT, R22, c[0x0][0x17c], PT ;  /* 0x00005f0016007a0c */ /* 0x000fe20003fc6270 */
[----:B------:R-:W-:-:S04]  /*59cc0*/  IMAD.WIDE R14, R2, 0x2, R16 ;  /* 0x00000002020e7825 */ /* 0x000fc800078e0210 */
[----:B------:R-:W-:Y:S01]  /*59cd0*/  IMAD.WIDE R20, R2, 0x2, R18 ;  /* 0x0000000202147825 */ /* 0x000fe200078e0212 */
[----:B---3--:R0:W-:Y:S04]  /*59ce0*/  @P4 STG.E.U16 [R14.64], R25 ;  /* 0x000000190e004986 */ /* 0x0081e8000c101506 */
[----:B------:R1:W-:Y:S01]  /*59cf0*/  @P3 STG.E.U16 [R20.64], R4 ;  /* 0x0000000414003986 */ /* 0x0003e2000c101506 */
[----:B------:R-:W-:Y:S02]  /*59d00*/  ISETP.LT.AND P3, PT, R28, c[0x0][0x178], !P6 ;  /* 0x00005e001c007a0c */ /* 0x000fe40007761270 */
[----:B0-----:R-:W-:Y:S02]  /*59d10*/  IADD3 R14, R2, c[0x0][0x198], RZ ;  /* 0x00006600020e7a10 */ /* 0x001fe40007ffe0ff */
[----:B-1----:R-:W-:-:S03]  /*59d20*/  PRMT R4, R25, 0x7632, R4 ;  /* 0x0000763219047816 */ /* 0x002fc60000000004 */
[----:B------:R-:W-:Y:S01]  /*59d30*/  IMAD.WIDE R12, R14, 0x2, R16 ;  /* 0x000000020e0c7825 */ /* 0x000fe200078e0210 */
[----:B------:R-:W3:Y:S05]  /*59d40*/  LDL.LU R25, [R1+0x3b0] ;  /* 0x0003b00001197983 */ /* 0x000eea0000300800 */
[----:B------:R0:W-:Y:S04]  /*59d50*/  @P3 STG.E.U16 [R12.64], R4 ;  /* 0x000000040c003986 */ /* 0x0001e8000c101506 */
[----:B0-----:R-:W4:Y:S01]  /*59d60*/  LDL.LU R13, [R1+0x5c0] ;  /* 0x0005c000010d7983 */ /* 0x001f220000300800 */
[----:B------:R-:W-:-:S04]  /*59d70*/  IADD3 R23, R3, 0x118, RZ ;  /* 0x0000011803177810 */ /* 0x000fc80007ffe0ff */
[----:B------:R-:W-:Y:S02]  /*59d80*/  ISETP.GE.AND P2, PT, R23, c[0x0][0x17c], PT ;  /* 0x00005f0017007a0c */ /* 0x000fe40003f46270 */
[C---:B------:R-:W-:Y:S02]  /*59d90*/  ISETP.LT.AND P6, PT, R29.reuse, c[0x0][0x178], !P6 ;  /* 0x00005e001d007a0c */ /* 0x040fe400077c1270 */
[----:B------:R-:W-:Y:S02]  /*59da0*/  ISETP.LT.AND P4, PT, R28, c[0x0][0x178], !P2 ;  /* 0x00005e001c007a0c */ /* 0x000fe40005781270 */
[----:B------:R-:W-:Y:S02]  /*59db0*/  ISETP.LT.AND P2, PT, R29, c[0x0][0x178], !P2 ;  /* 0x00005e001d007a0c */ /* 0x000fe40005741270 */
[C---:B------:R-:W-:Y:S01]  /*59dc0*/  IADD3 R2, R14.reuse, c[0x0][0x198], RZ ;  /* 0x000066000e027a10 */ /* 0x040fe20007ffe0ff */
[----:B------:R-:W-:Y:S01]  /*59dd0*/  IMAD.WIDE R14, R14, 0x2, R18 ;  /* 0x000000020e0e7825 */ /* 0x000fe200078e0212 */
[----:B------:R-:W-:-:S03]  /*59de0*/  PRMT R8, R4, 0x7632, R8 ;  /* 0x0000763204087816 */ /* 0x000fc60000000008 */
[----:B------:R-:W-:-:S04]  /*59df0*/  IMAD.WIDE R20, R2, 0x2, R16 ;  /* 0x0000000202147825 */ /* 0x000fc800078e0210 */
[----:B------:R-:W-:Y:S01]  /*59e00*/  IMAD.WIDE R22, R2, 0x2, R18 ;  /* 0x0000000202167825 */ /* 0x000fe200078e0212 */
[----:B------:R2:W-:Y:S01]  /*59e10*/  @P6 STG.E.U16 [R14.64], R8 ;  /* 0x000000080e006986 */ /* 0x0005e2000c101506 */
[----:B------:R-:W-:-:S04]  /*59e20*/  IADD3 R24, R3, 0x119, RZ ;  /* 0x0000011903187810 */ /* 0x000fc80007ffe0ff */
[----:B------:R-:W-:Y:S02]  /*59e30*/  ISETP.GE.AND P3, PT, R24, c[0x0][0x17c], PT ;  /* 0x00005f0018007a0c */ /* 0x000fe40003f66270 */
[----:B--2---:R-:W-:Y:S01]  /*59e40*/  PRMT R8, R26, 0x7632, R8 ;  /* 0x000076321a087816 */ /* 0x004fe20000000008 */
[----:B----4-:R-:W-:Y:S04]  /*59e50*/  @P4 STG.E.U16 [R20.64], R13 ;  /* 0x0000000d14004986 */ /* 0x010fe8000c101506 */
[----:B------:R0:W-:Y:S04]  /*59e60*/  @P2 STG.E.U16 [R22.64], R26 ;  /* 0x0000001a16002986 */ /* 0x0001e8000c101506 */
[----:B0-----:R-:W2:Y:S04]  /*59e70*/  LDL.LU R23, [R1+0x5b0] ;  /* 0x0005b00001177983 */ /* 0x001ea80000300800 */
[----:B------:R-:W4:Y:S04]  /*59e80*/  LDL.LU R24, [R1+0x5a0] ;  /* 0x0005a00001187983 */ /* 0x000f280000300800 */
[----:B------:R-:W4:Y:S01]  /*59e90*/  LDL.LU R26, [R1+0x520] ;  /* 0x00052000011a7983 */ /* 0x000f220000300800 */
[----:B------:R-:W-:-:S02]  /*59ea0*/  ISETP.LT.AND P4, PT, R28, c[0x0][0x178], !P3 ;  /* 0x00005e001c007a0c */ /* 0x000fc40005f81270 */
[----:B------:R-:W-:Y:S02]  /*59eb0*/  IADD3 R14, R2, c[0x0][0x198], RZ ;  /* 0x00006600020e7a10 */ /* 0x000fe40007ffe0ff */
[C---:B------:R-:W-:Y:S02]  /*59ec0*/  ISETP.LT.AND P3, PT, R29.reuse, c[0x0][0x178], !P3 ;  /* 0x00005e001d007a0c */ /* 0x040fe40005f61270 */
[----:B------:R-:W-:Y:S02]  /*59ed0*/  ISETP.LT.AND P6, PT, R28, c[0x0][0x178], !P5 ;  /* 0x00005e001c007a0c */ /* 0x000fe40006fc1270 */
[----:B------:R-:W-:Y:S02]  /*59ee0*/  ISETP.LT.AND P5, PT, R29, c[0x0][0x178], !P5 ;  /* 0x00005e001d007a0c */ /* 0x000fe40006fa1270 */
[----:B------:R-:W-:Y:S01]  /*59ef0*/  PRMT R4, R13, 0x7632, R4 ;  /* 0x000076320d047816 */ /* 0x000fe20000000004 */
[----:B------:R-:W-:Y:S01]  /*59f00*/  IMAD.WIDE R12, R14, 0x2, R16 ;  /* 0x000000020e0c7825 */ /* 0x000fe200078e0210 */
[----:B------:R-:W-:-:S02]  /*59f10*/  IADD3 R20, R3, 0x11f, RZ ;  /* 0x0000011f03147810 */ /* 0x000fc40007ffe0ff */
[C---:B------:R-:W-:Y:S01]  /*59f20*/  IADD3 R2, R14.reuse, c[0x0][0x198], RZ ;  /* 0x000066000e027a10 */ /* 0x040fe20007ffe0ff */
[----:B------:R-:W-:Y:S01]  /*59f30*/  IMAD.WIDE R14, R14, 0x2, R18 ;  /* 0x000000020e0e7825 */ /* 0x000fe200078e0212 */
[C---:B------:R-:W-:Y:S01]  /*59f40*/  IADD3 R22, R3.reuse, 0x11b, RZ ;  /* 0x0000011b03167810 */ /* 0x040fe20007ffe0ff */
[----:B------:R0:W-:Y:S01]  /*59f50*/  @P4 STG.E.U16 [R12.64], R4 ;  /* 0x000000040c004986 */ /* 0x0001e2000c101506 */
[----:B------:R-:W-:Y:S01]  /*59f60*/  ISETP.GE.AND P2, PT, R20, c[0x0][0x17c], PT ;  /* 0x00005f0014007a0c */ /* 0x000fe20003f46270 */
[----:B------:R-:W-:Y:S01]  /*59f70*/  IMAD.WIDE R20, R2, 0x2, R16 ;  /* 0x0000000202147825 */ /* 0x000fe200078e0210 */
[----:B------:R-:W-:Y:S01]  /*59f80*/  ISETP.GE.AND P4, PT, R22, c[0x0][0x17c], PT ;  /* 0x00005f0016007a0c */ /* 0x000fe20003f86270 */
[----:B------:R3:W-:Y:S02]  /*59f90*/  @P3 STG.E.U16 [R14.64], R8 ;  /* 0x000000080e003986 */ /* 0x0007e4000c101506 */
[----:B0-----:R-:W-:Y:S01]  /*59fa0*/  IMAD.WIDE R12, R2, 0x2, R18 ;  /* 0x00000002020c7825 */ /* 0x001fe200078e0212 */
[----:B------:R-:W-:-:S02]  /*59fb0*/  IADD3 R4, R3, 0x11c, RZ ;  /* 0x0000011c03047810 */ /* 0x000fc40007ffe0ff */
[----:B---3--:R-:W-:Y:S02]  /*59fc0*/  PRMT R8, R25, 0x7632, R8 ;  /* 0x0000763219087816 */ /* 0x008fe40000000008 */
[----:B------:R-:W-:Y:S02]  /*59fd0*/  ISETP.GE.AND P3, PT, R4, c[0x0][0x17c], PT ;  /* 0x00005f0004007a0c */ /* 0x000fe40003f66270 */
[----:B------:R-:W-:-:S05]  /*59fe0*/  IADD3 R2, R2, c[0x0][0x198], RZ ;  /* 0x0000660002027a10 */ /* 0x000fca0007ffe0ff */
[----:B------:R-:W-:Y:S01]  /*59ff0*/  IMAD.WIDE R14, R2, 0x2, R18 ;  /* 0x00000002020e7825 */ /* 0x000fe200078e0212 */
[----:B--2---:R-:W-:Y:S01]  /*5a000*/  @P6 STG.E.U16 [R20.64], R23 ;  /* 0x0000001714006986 */ /* 0x004fe2000c101506 */
[----:B------:R-:W-:-:S03]  /*5a010*/  ISETP.LT.AND P6, PT, R28, c[0x0][0x178], !P4 ;  /* 0x00005e001c007a0c */ /* 0x000fc600067c1270 */
[----:B------:R0:W-:Y:S01]  /*5a020*/  @P5 STG.E.U16 [R12.64], R25 ;  /* 0x000000190c005986 */ /* 0x0001e2000c101506 */
[----:B------:R-:W-:Y:S02]  /*5a030*/  ISETP.LT.AND P4, PT, R29, c[0x0][0x178], !P4 ;  /* 0x00005e001d007a0c */ /* 0x000fe40006781270 */
[----:B------:R-:W-:Y:S02]  /*5a040*/  PRMT R4, R23, 0x7632, R4 ;  /* 0x0000763217047816 */ /* 0x000fe40000000004 */
[----:B------:R-:W-:Y:S01]  /*5a050*/  ISETP.LT.AND P5, PT, R28, c[0x0][0x178], !P3 ;  /* 0x00005e001c007a0c */ /* 0x000fe20005fa1270 */
[----:B0-----:R-:W2:Y:S01]  /*5a060*/  LDL.LU R25, [R1+0x5d0] ;  /* 0x0005d00001197983 */ /* 0x001ea20000300800 */
[C---:B------:R-:W-:Y:S01]  /*5a070*/  IMAD.WIDE R12, R2.reuse, 0x2, R16 ;  /* 0x00000002020c7825 */ /* 0x040fe200078e0210 */
[----:B------:R-:W-:Y:S02]  /*5a080*/  ISETP.LT.AND P3, PT, R29, c[0x0][0x178], !P3 ;  /* 0x00005e001d007a0c */ /* 0x000fe40005f61270 */
[----:B------:R-:W3:Y:S01]  /*5a090*/  LDL.LU R23, [R1+0x530] ;  /* 0x0005300001177983 */ /* 0x000ee20000300800 */
[----:B------:R-:W-:-:S03]  /*5a0a0*/  IADD3 R2, R2, c[0x0][0x198], RZ ;  /* 0x0000660002027a10 */ /* 0x000fc60007ffe0ff */
        /* <DEDUP_REMOVED lines=10> */
[----:B0-----:R-:W4:Y:S04]  /*5a150*/  LDL.LU R24, [R1+0x424] ;  /* 0x0004240001187983 */ /* 0x001f280000300800 */
        /* <DEDUP_REMOVED lines=14> */
[C---:B------:R-:W-:Y:S01]  /*5a240*/  IADD3 R20, R2.reuse, c[0x0][0x198], RZ ;  /* 0x0000660002147a10 */ /* 0x040fe20007ffe0ff */
[----:B0-----:R-:W-:Y:S01]  /*5a250*/  IMAD.WIDE R12, R2, 0x2, R16 ;  /* 0x00000002020c7825 */ /* 0x001fe200078e0210 */
[----:B-1----:R-:W-:-:S03]  /*5a260*/  IADD3 R4, R3, 0x120, RZ ;  /* 0x0000012003047810 */ /* 0x002fc60007ffe0ff */
[----:B------:R-:W-:Y:S01]  /*5a270*/  IMAD.WIDE R14, R20, 0x2, R16 ;  /* 0x00000002140e7825 */ /* 0x000fe200078e0210 */
[----:B------:R-:W-:Y:S02]  /*5a280*/  ISETP.LT.AND P2, PT, R29, c[0x0][0x178], !P2 ;  /* 0x00005e001d007a0c */ /* 0x000fe40005741270 */
[----:B------:R-:W-:-:S04]  /*5a290*/  IADD3 R8, R3, 0x124, RZ ;  /* 0x0000012403087810 */ /* 0x000fc80007ffe0ff */
[----:B------:R-:W-:Y:S02]  /*5a2a0*/  ISETP.GE.AND P4, PT, R8, c[0x0][0x17c], PT ;  /* 0x00005f0008007a0c */ /* 0x000fe40003f86270 */
[----:B------:R-:W-:Y:S01]  /*5a2b0*/  IADD3 R8, R3, 0x121, RZ ;  /* 0x0000012103087810 */ /* 0x000fe20007ffe0ff */
[----:B--2---:R0:W-:Y:S01]  /*5a2c0*/  @P3 STG.E.U16 [R12.64], R25 ;  /* 0x000000190c003986 */ /* 0x0041e2000c101506 */
[----:B------:R-:W-:Y:S01]  /*5a2d0*/  ISETP.GE.AND P3, PT, R4, c[0x0][0x17c], PT ;  /* 0x00005f0004007a0c */ /* 0x000fe20003f66270 */
[----:B0-----:R-:W-:Y:S01]  /*5a2e0*/  IMAD.WIDE R12, R2, 0x2, R18 ;  /* 0x00000002020c7825 */ /* 0x001fe200078e0212 */
[----:B------:R-:W-:Y:S02]  /*5a2f0*/  PRMT R2, R25, 0x7632, R2 ;  /* 0x0000763219027816 */ /* 0x000fe40000000002 */
[----:B---3--:R-:W-:Y:S01]  /*5a300*/  PRMT R4, R23, 0x7632, R4 ;  /* 0x0000763217047816 */ /* 0x008fe20000000004 */
[----:B------:R-:W2:Y:S04]  /*5a310*/  LDL.LU R25, [R1+0x3a4] ;  /* 0x0003a40001197983 */ /* 0x000ea80000300800 */
[----:B------:R0:W-:Y:S01]  /*5a320*/  @P5 STG.E.U16 [R12.64], R23 ;  /* 0x000000170c005986 */ /* 0x0001e2000c101506 */
[----:B------:R-:W-:-:S02]  /*5a330*/  ISETP.LT.AND P5, PT, R28, c[0x0][0x178], !P3 ;  /* 0x00005e001c007a0c */ /* 0x000fc40005fa1270 */
[----:B------:R-:W-:Y:S01]  /*5a340*/  ISETP.LT.AND P3, PT, R29, c[0x0][0x178], !P3 ;  /* 0x00005e001d007a0c */ /* 0x000fe20005f61270 */
[----:B------:R1:W-:Y:S01]  /*5a350*/  @P6 STG.E.U16 [R14.64], R2 ;  /* 0x000000020e006986 */ /* 0x0003e2000c101506 */
[----:B------:R-:W-:Y:S01]  /*5a360*/  ISETP.GE.AND P6, PT, R8, c[0x0][0x17c], PT ;  /* 0x00005f0008007a0c */ /* 0x000fe20003fc6270 */
[C---:B0-----:R-:W-:Y:S01]  /*5a370*/  IMAD.WIDE R12, R20.reuse, 0x2, R18 ;  /* 0x00000002140c7825 */ /* 0x041fe200078e0212 */
[----:B-1----:R-:W-:-:S04]  /*5a380*/  IADD3 R2, R20, c[0x0][0x198], RZ ;  /* 0x0000660014027a10 */ /* 0x002fc80007ffe0ff */
[----:B------:R0:W-:Y:S01]  /*5a390*/  @P2 STG.E.U16 [R12.64], R4 ;  /* 0x000000040c002986 */ /* 0x0001e2000c101506 */
[----:B------:R-:W-:-:S04]  /*5a3a0*/  IMAD.WIDE R14, R2, 0x2, R16 ;  /* 0x00000002020e7825 */ /* 0x000fc800078e0210 */
[----:B------:R-:W-:Y:S01]  /*5a3b0*/  IMAD.WIDE R20, R2, 0x2, R18 ;  /* 0x0000000202147825 */ /* 0x000fe200078e0212 */
[----:B----4-:R1:W-:Y:S04]  /*5a3c0*/  @P5 STG.E.U16 [R14.64], R24 ;  /* 0x000000180e005986 */ /* 0x0103e8000c101506 */
[----:B------:R3:W-:Y:S01]  /*5a3d0*/  @P3 STG.E.U16 [R20.64], R26 ;  /* 0x0000001a14003986 */ /* 0x0007e2000c101506 */
[----:B------:R-:W-:Y:S02]  /*5a3e0*/  ISETP.LT.AND P3, PT, R28, c[0x0][0x178], !P6 ;  /* 0x00005e001c007a0c */ /* 0x000fe40007761270 */
[----:B0-----:R-:W-:Y:S02]  /*5a3f0*/  PRMT R4, R24, 0x7632, R4 ;  /* 0x0000763218047816 */ /* 0x001fe40000000004 */
[----:B-1----:R-:W-:-:S05]  /*5a400*/  IADD3 R14, R2, c[0x0][0x198], RZ ;  /* 0x00006600020e7a10 */ /* 0x002fca0007ffe0ff */
[----:B------:R-:W-:Y:S01]  /*5a410*/  IMAD.WIDE R12, R14, 0x2, R16 ;  /* 0x000000020e0c7825 */ /* 0x000fe200078e0210 */
[----:B------:R-:W-:Y:S02]  /*5a420*/  PRMT R8, R26, 0x7632, R8 ;  /* 0x000076321a087816 */ /* 0x000fe40000000008 */
[----:B---3--:R-:W3:Y:S04]  /*5a430*/  LDL.LU R26, [R1+0x394] ;  /* 0x00039400011a7983 */ /* 0x008ee80000300800 */
        /* <DEDUP_REMOVED lines=8> */
[----:B------:R-:W-:-:S04]  /*5a4c0*/  IMAD.WIDE R14, R14, 0x2, R18 ;  /* 0x000000020e0e7825 */ /* 0x000fc800078e0212 */
        /* <DEDUP_REMOVED lines=12> */
[C---:B------:R-:W-:Y:S02]  /*5a590*/  ISETP.LT.AND P3, PT, R29.reuse, c[0x0][0x178], !P3 ;  /* 0x00005e001d007a0c */ /* 0x040fe40005f61270 */
[----:B------:R-:W-:Y:S02]  /*5a5a0*/  IADD3 R14, R2, c[0x0][0x198], RZ ;  /* 0x00006600020e7a10 */ /* 0x000fe40007ffe0ff */
[----:B------:R-:W-:Y:S02]  /*5a5b0*/  ISETP.LT.AND P6, PT, R28, c[0x0][0x178], !P4 ;  /* 0x00005e001c007a0c */ /* 0x000fe400067c1270 */
[----:B------:R-:W-:Y:S02]  /*5a5c0*/  ISETP.LT.AND P4, PT, R29, c[0x0][0x178], !P4 ;  /* 0x00005e001d007a0c */ /* 0x000fe40006781270 */
[----:B------:R-:W-:Y:S01]  /*5a5d0*/  PRMT R4, R13, 0x7632, R4 ;  /* 0x000076320d047816 */ /* 0x000fe20000000004 */
[----:B------:R-:W-:Y:S01]  /*5a5e0*/  IMAD.WIDE R12, R14, 0x2, R16 ;  /* 0x000000020e0c7825 */ /* 0x000fe200078e0210 */
[----:B------:R-:W-:-:S02]  /*5a5f0*/  IADD3 R20, R3, 0x129, RZ ;  /* 0x0000012903147810 */ /* 0x000fc40007ffe0ff */
[C---:B------:R-:W-:Y:S01]  /*5a600*/  IADD3 R2, R14.reuse, c[0x0][0x198], RZ ;  /* 0x000066000e027a10 */ /* 0x040fe20007ffe0ff */
[----:B------:R-:W-:Y:S01]  /*5a610*/  IMAD.WIDE R14, R14, 0x2, R18 ;  /* 0x000000020e0e7825 */ /* 0x000fe200078e0212 */
[----:B------:R-:W-:Y:S02]  /*5a620*/  IADD3 R22, R3, 0x125, RZ ;  /* 0x0000012503167810 */ /* 0x000fe40007ffe0ff */
[----:B------:R-:W-:Y:S01]  /*5a630*/  ISETP.GE.AND P2, PT, R20, c[0x0][0x17c], PT ;  /* 0x00005f0014007a0c */ /* 0x000fe20003f46270 */
[----:B------:R-:W-:Y:S01]  /*5a640*/  IMAD.WIDE R20, R2, 0x2, R16 ;  /* 0x0000000202147825 */ /* 0x000fe200078e0210 */
[----:B------:R0:W-:Y:S01]  /*5a650*/  @P5 STG.E.U16 [R12.64], R4 ;  /* 0x000000040c005986 */ /* 0x0001e2000c101506 */
[----:B------:R-:W-:-:S03]  /*5a660*/  ISETP.GE.AND P5, PT, R22, c[0x0][0x17c], PT ;  /* 0x00005f0016007a0c */ /* 0x000fc60003fa6270 */
[----:B------:R3:W-:Y:S01]  /*5a670*/  @P3 STG.E.U16 [R14.64], R8 ;  /* 0x000000080e003986 */ /* 0x0007e2000c101506 */
[----:B0-----:R-:W-:Y:S01]  /*5a680*/  IMAD.WIDE R12, R2, 0x2, R18 ;  /* 0x00000002020c7825 */ /* 0x001fe200078e0212 */
[----:B------:R-:W-:Y:S02]  /*5a690*/  IADD3 R4, R3, 0x126, RZ ;  /* 0x0000012603047810 */ /* 0x000fe40007ffe0ff */
        /* <DEDUP_REMOVED lines=8> */
[----:B------:R-:W-:Y:S02]  /*5a720*/  ISETP.LT.AND P4, PT, R28, c[0x0][0x178], !P3 ;  /* 0x00005e001c007a0c */ /* 0x000fe40005f81270 */
[----:B------:R-:W-:Y:S01]  /*5a730*/  PRMT R4, R23, 0x7632, R4 ;  /* 0x0000763217047816 */ /* 0x000fe20000000004 */
        /* <DEDUP_REMOVED lines=30> */
[C---:B------:R-:W-:Y:S02]  /*5a920*/  IADD3 R20, R2.reuse, c[0x0][0x198], RZ ;  /* 0x0000660002147a10 */ /* 0x040fe40007ffe0ff */
[----:B0-----:R-:W-:Y:S01]  /*5a930*/  IADD3 R4, R3, 0x12e, RZ ;  /* 0x0000012e03047810 */ /* 0x001fe20007ffe0ff */
[----:B------:R-:W-:-:S03]  /*5a940*/  IMAD.WIDE R12, R2, 0x2, R16 ;  /* 0x00000002020c7825 */ /* 0x000fc600078e0210 */
[----:B------:R-:W-:Y:S02]  /*5a950*/  ISETP.GE.AND P5, PT, R4, c[0x0][0x17c], PT ;  /* 0x00005f0004007a0c */ /* 0x000fe40003fa6270 */
[----:B------:R-:W-:Y:S01]  /*5a960*/  IADD3 R4, R3, 0x12a, RZ ;  /* 0x0000012a03047810 */ /* 0x000fe20007ffe0ff */
[----:B-1----:R-:W-:Y:S01]  /*5a970*/  IMAD.WIDE R14, R20, 0x2, R16 ;  /* 0x00000002140e7825 */ /* 0x002fe200078e0210 */
[----:B------:R-:W-:Y:S01]  /*5a980*/  ISETP.LT.AND P2, PT, R29, c[0x0][0x178], !P2 ;  /* 0x00005e001d007a0c */ /* 0x000fe20005741270 */
        /* <DEDUP_REMOVED lines=17> */
[----:B----4-:R0:W-:Y:S04]  /*5aaa0*/  @P4 STG.E.U16 [R14.64], R24 ;  /* 0x000000180e004986 */ /* 0x0101e8000c101506 */
[----:B------:R1:W-:Y:S01]  /*5aab0*/  @P3 STG.E.U16 [R20.64], R25 ;  /* 0x0000001914003986 */ /* 0x0003e2000c101506 */
[----:B------:R-:W-:Y:S02]  /*5aac0*/  ISETP.LT.AND P3, PT, R28, c[0x0][0x178], !P6 ;  /* 0x00005e001c007a0c */ /* 0x000fe40007761270 */
[----:B0-----:R-:W-:Y:S02]  /*5aad0*/  IADD3 R14, R2, c[0x0][0x198], RZ ;  /* 0x00006600020e7a10 */ /* 0x001fe40007ffe0ff */
[----:B------:R-:W-:-:S03]  /*5aae0*/  PRMT R2, R24, 0x7632, R2 ;  /* 0x0000763218027816 */ /* 0x000fc60000000002 */
[----:B------:R-:W-:Y:S01]  /*5aaf0*/  IMAD.WIDE R12, R14, 0x2, R16 ;  /* 0x000000020e0c7825 */ /* 0x000fe200078e0210 */
[----:B------:R-:W-:Y:S02]  /*5ab00*/  PRMT R8, R25, 0x7632, R8 ;  /* 0x0000763219087816 */ /* 0x000fe40000000008 */
[----:B-1----:R-:W3:Y:S04]  /*5ab10*/  LDL.LU R25, [R1+0x554] ;  /* 0x0005540001197983 */ /* 0x002ee80000300800 */
        /* <DEDUP_REMOVED lines=11> */
[----:B------:R-:W-:Y:S01]  /*5abd0*/  @P6 STG.E.U16 [R14.64], R8 ;  /* 0x000000080e006986 */ /* 0x000fe2000c101506 */
[----:B------:R-:W-:-:S04]  /*5abe0*/  IADD3 R24, R3, 0x12d, RZ ;  /* 0x0000012d03187810 */ /* 0x000fc80007ffe0ff */
[----:B------:R-:W-:Y:S02]  /*5abf0*/  ISETP.GE.AND P3, PT, R24, c[0x0][0x17c], PT ;  /* 0x00005f0018007a0c */ /* 0x000fe40003f66270 */
[----:B------:R-:W-:Y:S01]  /*5ac00*/  ISETP.LT.AND P6, PT, R28, c[0x0][0x178], !P5 ;  /* 0x00005e001c007a0c */ /* 0x000fe20006fc1270 */
[----:B----4-:R-:W-:Y:S04]  /*5ac10*/  @P4 STG.E.U16 [R20.64], R13 ;  /* 0x0000000d14004986 */ /* 0x010fe8000c101506 */
[----:B--2---:R0:W-:Y:S04]  /*5ac20*/  @P2 STG.E.U16 [R22.64], R26 ;  /* 0x0000001a16002986 */ /* 0x0041e8000c101506 */
[----:B0-----:R-:W2:Y:S01]  /*5ac30*/  LDL.LU R23, [R1+0x564] ;  /* 0x0005640001177983 */ /* 0x001ea20000300800 */
[----:B------:R-:W-:-:S03]  /*5ac40*/  PRMT R22, R26, 0x7632, R22 ;  /* 0x000076321a167816 */ /* 0x000fc60000000016 */
[----:B------:R-:W4:Y:S01]  /*5ac50*/  LDL.LU R26, [R1+0x4f4] ;  /* 0x0004f400011a7983 */ /* 0x000f220000300800 */
[----:B------:R-:W-:Y:S02]  /*5ac60*/  ISETP.LT.AND P4, PT, R28, c[0x0][0x178], !P3 ;  /* 0x00005e001c007a0c */ /* 0x000fe40005f81270 */
[----:B------:R-:W-:Y:S02]  /*5ac70*/  IADD3 R14, R4, c[0x0][0x198], RZ ;  /* 0x00006600040e7a10 */ /* 0x000fe40007ffe0ff */
[----:B------:R-:W-:Y:S02]  /*5ac80*/  ISETP.LT.AND P3, PT, R29, c[0x0][0x178], !P3 ;  /* 0x00005e001d007a0c */ /* 0x000fe40005f61270 */
[----:B------:R-:W-:Y:S01]  /*5ac90*/  PRMT R8, R13, 0x7632, R8 ;  /* 0x000076320d087816 */ /* 0x000fe20000000008 */
[C---:B------:R-:W-:Y:S01]  /*5aca0*/  IMAD.WIDE R12, R14.reuse, 0x2, R16 ;  /* 0x000000020e0c7825 */ /* 0x040fe200078e0210 */
[----:B------:R-:W-:Y:S02]  /*5acb0*/  IADD3 R20, R3, 0x133, RZ ;  /* 0x0000013303147810 */ /* 0x000fe40007ffe0ff */
[----:B------:R-:W-:-:S02]  /*5acc0*/  IADD3 R2, R14, c[0x0][0x198], RZ ;  /* 0x000066000e027a10 */ /* 0x000fc40007ffe0ff */
[----:B------:R-:W-:Y:S01]  /*5acd0*/  IADD3 R4, R3, 0x12f, RZ ;  /* 0x0000012f03047810 */ /* 0x000fe20007ffe0ff */
[----:B------:R-:W-:Y:S01]  /*5ace0*/  IMAD.WIDE R14, R14, 0x2, R18 ;  /* 0x000000020e0e7825 */ /* 0x000fe200078e0212 */
[----:B------:R-:W-:Y:S01]  /*5acf0*/  ISETP.LT.AND P5, PT, R29, c[0x0][0x178], !P5 ;  /* 0x00005e001d007a0c */ /* 0x000fe20006fa1270 */
[----:B------:R0:W-:Y:S01]  /*5ad00*/  @P4 STG.E.U16 [R12.64], R8 ;  /* 0x000000080c004986 */ /* 0x0001e2000c101506 */
[----:B------:R-:W-:Y:S01]  /*5ad10*/  ISETP.GE.AND P2, PT, R20, c[0x0][0x17c], PT ;  /* 0x00005f0014007a0c */ /* 0x000fe20003f46270 */
[----:B------:R-:W-:Y:S01]  /*5ad20*/  IMAD.WIDE R20, R2, 0x2, R16 ;  /* 0x0000000202147825 */ /* 0x000fe200078e0210 */
[----:B------:R-:W-:Y:S02]  /*5ad30*/  ISETP.GE.AND P4, PT, R4, c[0x0][0x17c], PT ;  /* 0x00005f0004007a0c */ /* 0x000fe40003f86270 */
[----:B------:R-:W-:Y:S01]  /*5ad40*/  IADD3 R4, R3, 0x130, RZ ;  /* 0x0000013003047810 */ /* 0x000fe20007ffe0ff */
[----:B------:R-:W-:Y:S03]  /*5ad50*/  @P3 STG.E.U16 [R14.64], R22 ;  /* 0x000000160e003986 */ /* 0x000fe6000c101506 */
[----:B------:R-:W-:Y:S01]  /*5ad60*/  ISETP.GE.AND P3, PT, R4, c[0x0][0x17c], PT ;  /* 0x00005f0004007a0c */ /* 0x000fe20003f66270 */
[----:B---3--:R1:W-:Y:S01]  /*5ad70*/  @P6 STG.E.U16 [R20.64], R25 ;  /* 0x0000001914006986 */ /* 0x0083e2000c101506 */
[----:B------:R-:W-:Y:S01]  /*5ad80*/  ISETP.LT.AND P6, PT, R28, c[0x0][0x178], !P4 ;  /* 0x00005e001c007a0c */ /* 0x000fe200067c1270 */
[----:B0-----:R-:W-:Y:S01]  /*5ad90*/  IMAD.WIDE R12, R2, 0x2, R18 ;  /* 0x00000002020c7825 */ /* 0x001fe200078e0212 */
[----:B------:R-:W-:-:S02]  /*5ada0*/  PRMT R4, R25, 0x7632, R4 ;  /* 0x0000763219047816 */ /* 0x000fc40000000004 */
[----:B------:R-:W-:Y:S02]  /*5adb0*/  ISETP.LT.AND P4, PT, R29, c[0x0][0x178], !P4 ;  /* 0x00005e001d007a0c */ /* 0x000fe40006781270 */
[----:B------:R-:W-:Y:S01]  /*5adc0*/  IADD3 R2, R2, c[0x0][0x198], RZ ;  /* 0x0000660002027a10 */ /* 0x000fe20007ffe0ff */
[----:B------:R0:W-:Y:S04]  /*5add0*/  @P5 STG.E.U16 [R12.64], R9 ;  /* 0x000000090c005986 */ /* 0x0001e8000c101506 */
[----:B-1----:R-:W3:Y:S01]  /*5ade0*/  LDL.LU R25, [R1+0x574] ;  /* 0x0005740001197983 */ /* 0x002ee20000300800 */
[----:B------:R-:W-:Y:S02]  /*5adf0*/  ISETP.LT.AND P5, PT, R28, c[0x0][0x178], !P3 ;  /* 0x00005e001c007a0c */ /* 0x000fe40005fa1270 */
[----:B------:R-:W-:Y:S01]  /*5ae00*/  PRMT R14, R9, 0x7632, R14 ;  /* 0x00007632090e7816 */ /* 0x000fe2000000000e */
[----:B------:R-:W3:Y:S01]  /*5ae10*/  LDL.LU R21, [R1+0x434] ;  /* 0x0004340001157983 */ /* 0x000ee20000300800 */
[----:B------:R-:W-:Y:S01]  /*5ae20*/  ISETP.LT.AND P3, PT, R29, c[0x0][0x178], !P3 ;  /* 0x00005e001d007a0c */ /* 0x000fe20005f61270 */
[----:B0-----:R-:W-:-:S04]  /*5ae30*/  IMAD.WIDE R8, R2, 0x2, R16 ;  /* 0x0000000202087825 */ /* 0x001fc800078e0210 */
[C---:B------:R-:W-:Y:S01]  /*5ae40*/  IMAD.WIDE R12, R2.reuse, 0x2, R18 ;  /* 0x00000002020c7825 */ /* 0x040fe200078e0212 */
[----:B------:R-:W-:Y:S01]  /*5ae50*/  IADD3 R2, R2, c[0x0][0x198], RZ ;  /* 0x0000660002027a10 */ /* 0x000fe20007ffe0ff */
[----:B------:R0:W-:Y:S04]  /*5ae60*/  @P6 STG.E.U16 [R8.64], R4 ;  /* 0x0000000408006986 */ /* 0x0001e8000c101506 */
[----:B------:R1:W-:Y:S01]  /*5ae70*/  @P4 STG.E.U16 [R12.64], R14 ;  /* 0x0000000e0c004986 */ /* 0x0003e2000c101506 */
[----:B0-----:R-:W-:Y:S01]  /*5ae80*/  IMAD.WIDE R8, R2, 0x2, R16 ;  /* 0x0000000202087825 */ /* 0x001fe200078e0210 */
[----:B------:R-:W-:-:S03]  /*5ae90*/  IADD3 R4, R3, 0x132, RZ ;  /* 0x0000013203047810 */ /* 0x000fc60007ffe0ff */
[----:B-1----:R-:W-:Y:S01]  /*5aea0*/  IMAD.WIDE R12, R2, 0x2, R18 ;  /* 0x00000002020c7825 */ /* 0x002fe200078e0212 */
[----:B--2---:R0:W-:Y:S01]  /*5aeb0*/  @P5 STG.E.U16 [R8.64], R23 ;  /* 0x0000001708005986 */ /* 0x0041e2000c101506 */
[----:B------:R-:W-:Y:S02]  /*5aec0*/  ISETP.GE.AND P5, PT, R4, c[0x0][0x17c], PT ;  /* 0x00005f0004007a0c */ /* 0x000fe40003fa6270 */
[----:B------:R-:W-:Y:S01]  /*5aed0*/  PRMT R4, R23, 0x7632, R4 ;  /* 0x0000763217047816 */ /* 0x000fe20000000004 */
[----:B----4-:R1:W-:Y:S01]  /*5aee0*/  @P3 STG.E.U16 [R12.64], R26 ;  /* 0x0000001a0c003986 */ /* 0x0103e2000c101506 */
[----:B------:R-:W-:-:S03]  /*5aef0*/  PRMT R14, R26, 0x7632, R14 ;  /* 0x000076321a0e7816 */ /* 0x000fc6000000000e */
[----:B0-----:R-:W2:Y:S04]  /*5af00*/  LDL.LU R23, [R1+0x584] ;  /* 0x0005840001177983 */ /* 0x001ea80000300800 */
        /* <DEDUP_REMOVED lines=18> */
[----:B---3--:R0:W-:Y:S01]  /*5b030*/  @P3 STG.E.U16 [R8.64], R25 ;  /* 0x0000001908003986 */ /* 0x0081e2000c101506 */
[----:B-1----:R-:W-:Y:S02]  /*5b040*/  IADD3 R14, R2, c[0x0][0x198], RZ ;  /* 0x00006600020e7a10 */ /* 0x002fe40007ffe0ff */
[----:B------:R-:W-:-:S03]  /*5b050*/  ISETP.GE.AND P3, PT, R4, c[0x0][0x17c], PT ;  /* 0x00005f0004007a0c */ /* 0x000fc60003f66270 */
[----:B------:R-:W-:Y:S01]  /*5b060*/  IMAD.WIDE R12, R14, 0x2, R16 ;  /* 0x000000020e0c7825 */ /* 0x000fe200078e0210 */
[----:B------:R-:W-:-:S03]  /*5b070*/  ISETP.LT.AND P2, PT, R29, c[0x0][0x178], !P2 ;  /* 0x00005e001d007a0c */ /* 0x000fc60005741270 */
[----:B0-----:R-:W-:Y:S01]  /*5b080*/  IMAD.WIDE R8, R2, 0x2, R18 ;  /* 0x0000000202087825 */ /* 0x001fe200078e0212 */
[----:B------:R-:W-:Y:S02]  /*5b090*/  PRMT R2, R25, 0x7632, R2 ;  /* 0x0000763219027816 */ /* 0x000fe40000000002 */
[----:B------:R-:W-:Y:S01]  /*5b0a0*/  PRMT R4, R21, 0x7632, R4 ;  /* 0x0000763215047816 */ /* 0x000fe20000000004 */
[----:B------:R-:W3:Y:S04]  /*5b0b0*/  LDL.LU R25, [R1+0x594] ;  /* 0x0005940001197983 */ /* 0x000ee80000300800 */
[----:B------:R0:W-:Y:S01]  /*5b0c0*/  @P5 STG.E.U16 [R8.64], R21 ;  /* 0x0000001508005986 */ /* 0x0001e2000c101506 */
[----:B------:R-:W-:Y:S02]  /*5b0d0*/  ISETP.LT.AND P5, PT, R28, c[0x0][0x178], !P3 ;  /* 0x00005e001c007a0c */ /* 0x000fe40005fa1270 */
[----:B------:R-:W-:Y:S01]  /*5b0e0*/  ISETP.LT.AND P3, PT, R29, c[0x0][0x178], !P3 ;  /* 0x00005e001d007a0c */ /* 0x000fe20005f61270 */
[----:B------:R1:W-:Y:S01]  /*5b0f0*/  @P6 STG.E.U16 [R12.64], R2 ;  /* 0x000000020c006986 */ /* 0x0003e2000c101506 */
[C---:B0-----:R-:W-:Y:S01]  /*5b100*/  IMAD.WIDE R8, R14.reuse, 0x2, R18 ;  /* 0x000000020e087825 */ /* 0x041fe200078e0212 */
[----:B-1----:R-:W-:-:S04]  /*5b110*/  IADD3 R2, R14, c[0x0][0x198], RZ ;  /* 0x000066000e027a10 */ /* 0x002fc80007ffe0ff */
[----:B------:R-:W-:Y:S01]  /*5b120*/  @P2 STG.E.U16 [R8.64], R4 ;  /* 0x0000000408002986 */ /* 0x000fe2000c101506 */
[----:B------:R-:W-:-:S04]  /*5b130*/  IMAD.WIDE R12, R2, 0x2, R16 ;  /* 0x00000002020c7825 */ /* 0x000fc800078e0210 */
[----:B------:R-:W-:Y:S01]  /*5b140*/  IMAD.WIDE R14, R2, 0x2, R18 ;  /* 0x00000002020e7825 */ /* 0x000fe200078e0212 */
[----:B--2---:R0:W-:Y:S04]  /*5b150*/  @P5 STG.E.U16 [R12.64], R23 ;  /* 0x000000170c005986 */ /* 0x0041e8000c101506 */
[----:B----4-:R1:W-:Y:S01]  /*5b160*/  @P3 STG.E.U16 [R14.64], R26 ;  /* 0x0000001a0e003986 */ /* 0x0103e2000c101506 */
[----:B------:R-:W-:Y:S02]  /*5b170*/  ISETP.LT.AND P3, PT, R28, c[0x0][0x178], !P4 ;  /* 0x00005e001c007a0c */ /* 0x000fe40006761270 */
[----:B------:R-:W-:Y:S02]  /*5b180*/  ISETP.LT.AND P4, PT, R29, c[0x0][0x178], !P4 ;  /* 0x00005e001d007a0c */ /* 0x000fe40006781270 */
[----:B0-----:R-:W-:-:S02]  /*5b190*/  IADD3 R12, R2, c[0x0][0x198], RZ ;  /* 0x00006600020c7a10 */ /* 0x001fc40007ffe0ff */
[----:B------:R-:W-:Y:S02]  /*5b1a0*/  PRMT R4, R23, 0x7632, R4 ;  /* 0x0000763217047816 */ /* 0x000fe40000000004 */
[C---:B------:R-:W-:Y:S01]  /*5b1b0*/  IADD3 R2, R12.reuse, c[0x0][0x198], RZ ;  /* 0x000066000c027a10 */ /* 0x040fe20007ffe0ff */
[----:B------:R-:W-:Y:S01]  /*5b1c0*/  IMAD.WIDE R8, R12, 0x2, R16 ;  /* 0x000000020c087825 */ /* 0x000fe200078e0210 */
[----:B------:R-:W-:Y:S02]  /*5b1d0*/  PRMT R22, R26, 0x7632, R22 ;  /* 0x000076321a167816 */ /* 0x000fe40000000016 */
[----:B-1----:R-:W2:Y:S01]  /*5b1e0*/  LDL.LU R26, [R1+0x474] ;  /* 0x00047400011a7983 */ /* 0x002ea20000300800 */
[----:B------:R-:W-:-:S03]  /*5b1f0*/  IMAD.WIDE R12, R12, 0x2, R18 ;  /* 0x000000020c0c7825 */ /* 0x000fc600078e0212 */
[----:B------:R-:W-:Y:S04]  /*5b200*/  @P3 STG.E.U16 [R8.64], R4 ;  /* 0x0000000408003986 */ /* 0x000fe8000c101506 */
[----:B------:R0:W-:Y:S04]  /*5b210*/  @P4 STG.E.U16 [R12.64], R22 ;  /* 0x000000160c004986 */ /* 0x0001e8000c101506 */
[----:B0-----:R-:W4:Y:S01]  /*5b220*/  LDL.LU R22, [R1+0x5c4] ;  /* 0x0005c40001167983 */ /* 0x001f220000300800 */
[----:B------:R-:W-:Y:S01]  /*5b230*/  ISETP.LT.AND P5, PT, R28, c[0x0][0x178], !P1 ;  /* 0x00005e001c007a0c */ /* 0x000fe20004fa1270 */
[----:B------:R-:W-:Y:S01]  /*5b240*/  IMAD.WIDE R14, R2, 0x2, R16 ;  /* 0x00000002020e7825 */ /* 0x000fe200078e0210 */
[----:B------:R-:W-:-:S02]  /*5b250*/  IADD3 R23, R3, 0x13a, RZ ;  /* 0x0000013a03177810 */ /* 0x000fc40007ffe0ff */
[----:B------:R-:W-:Y:S02]  /*5b260*/  ISETP.LT.AND P1, PT, R29, c[0x0][0x178], !P1 ;  /* 0x00005e001d007a0c */ /* 0x000fe40004f21270 */
[C---:B------:R-:W-:Y:S02]  /*5b270*/  IADD3 R20, R3.reuse, 0x138, RZ ;  /* 0x0000013803147810 */ /* 0x040fe40007ffe0ff */
[----:B------:R-:W-:Y:S02]  /*5b280*/  IADD3 R21, R3, 0x139, RZ ;  /* 0x0000013903157810 */ /* 0x000fe40007ffe0ff */
[----:B------:R-:W-:Y:S02]  /*5b290*/  ISETP.GE.AND P3, PT, R23, c[0x0][0x17c], PT ;  /* 0x00005f0017007a0c */ /* 0x000fe40003f66270 */
[----:B------:R-:W2:Y:S01]  /*5b2a0*/  LDL.LU R23, [R1+0x5b4] ;  /* 0x0005b40001177983 */ /* 0x000ea20000300800 */
[----:B------:R-:W-:Y:S02]  /*5b2b0*/  ISETP.LT.AND P4, PT, R28, c[0x0][0x178], !P0 ;  /* 0x00005e001c007a0c */ /* 0x000fe40004781270 */
[----:B------:R-:W-:-:S02]  /*5b2c0*/  ISETP.GE.AND P6, PT, R20, c[0x0][0x17c], PT ;  /* 0x00005f0014007a0c */ /* 0x000fc40003fc6270 */
[----:B------:R-:W-:Y:S01]  /*5b2d0*/  ISETP.GE.AND P2, PT, R21, c[0x0][0x17c], PT ;  /* 0x00005f0015007a0c */ /* 0x000fe20003f46270 */
[C---:B------:R-:W-:Y:S01]  /*5b2e0*/  IMAD.WIDE R20, R2.reuse, 0x2, R18 ;  /* 0x0000000202147825 */ /* 0x040fe200078e0212 */
[----:B---3--:R0:W-:Y:S01]  /*5b2f0*/  @P5 STG.E.U16 [R14.64], R25 ;  /* 0x000000190e005986 */ /* 0x0081e2000c101506 */
[----:B------:R-:W-:Y:S02]  /*5b300*/  IADD3 R8, R2, c[0x0][0x198], RZ ;  /* 0x0000660002087a10 */ /* 0x000fe40007ffe0ff */
[----:B------:R-:W-:Y:S02]  /*5b310*/  ISETP.LT.AND P0, PT, R29, c[0x0][0x178], !P0 ;  /* 0x00005e001d007a0c */ /* 0x000fe40004701270 */
[----:B------:R-:W-:Y:S02]  /*5b320*/  ISETP.LT.AND P5, PT, R28, c[0x0][0x178], !P6 ;  /* 0x00005e001c007a0c */ /* 0x000fe400077a1270 */
[----:B0-----:R-:W-:Y:S02]  /*5b330*/  PRMT R14, R25, 0x7632, R14 ;  /* 0x00007632190e7816 */ /* 0x001fe4000000000e */
[----:B------:R-:W3:Y:S01]  /*5b340*/  LDL.LU R25, [R1+0x3b4] ;  /* 0x0003b40001197983 */ /* 0x000ee20000300800 */
[----:B------:R-:W-:-:S02]  /*5b350*/  ISETP.LT.AND P6, PT, R29, c[0x0][0x178], !P6 ;  /* 0x00005e001d007a0c */ /* 0x000fc400077c1270 */
[----:B------:R-:W-:Y:S01]  /*5b360*/  PRMT R15, R5, 0x7632, R15 ;  /* 0x00007632050f7816 */ /* 0x000fe2000000000f */
[----:B------:R0:W-:Y:S01]  /*5b370*/  @P1 STG.E.U16 [R20.64], R5 ;  /* 0x0000000514001986 */ /* 0x0001e2000c101506 */
[----:B------:R-:W-:-:S04]  /*5b380*/  IADD3 R12, R3, 0x13b, RZ ;  /* 0x0000013b030c7810 */ /* 0x000fc80007ffe0ff */
[----:B------:R-:W-:Y:S02]  /*5b390*/  ISETP.GE.AND P1, PT, R12, c[0x0][0x17c], PT ;  /* 0x00005f000c007a0c */ /* 0x000fe40003f26270 */
[C---:B0-----:R-:W-:Y:S01]  /*5b3a0*/  IADD3 R20, R8.reuse, c[0x0][0x198], RZ ;  /* 0x0000660008147a10 */ /* 0x041fe20007ffe0ff */
[----:B------:R-:W-:-:S04]  /*5b3b0*/  IMAD.WIDE R4, R8, 0x2, R16 ;  /* 0x0000000208047825 */ /* 0x000fc800078e0210 */
[----:B------:R-:W-:Y:S01]  /*5b3c0*/  IMAD.WIDE R8, R8, 0x2, R18 ;  /* 0x0000000208087825 */ /* 0x000fe200078e0212 */
[----:B------:R0:W-:Y:S03]  /*5b3d0*/  @P4 STG.E.U16 [R4.64], R14 ;  /* 0x0000000e04004986 */ /* 0x0001e6000c101506 */
[C---:B------:R-:W-:Y:S01]  /*5b3e0*/  IMAD.WIDE R12, R20.reuse, 0x2, R16 ;  /* 0x00000002140c7825 */ /* 0x040fe200078e0210 */
[----:B------:R-:W-:Y:S03]  /*5b3f0*/  @P0 STG.E.U16 [R8.64], R15 ;  /* 0x0000000f08000986 */ /* 0x000fe6000c101506 */
[----:B0-----:R-:W-:Y:S01]  /*5b400*/  IMAD.WIDE R4, R20, 0x2, R18 ;  /* 0x0000000214047825 */ /* 0x001fe200078e0212 */
[----:B----4-:R0:W-:Y:S04]  /*5b410*/  @P5 STG.E.U16 [R12.64], R22 ;  /* 0x000000160c005986 */ /* 0x0101e8000c101506 */
[----:B--2---:R1:W-:Y:S01]  /*5b420*/  @P6 STG.E.U16 [R4.64], R26 ;  /* 0x0000001a04006986 */ /* 0x0043e2000c101506 */
[----:B0-----:R-:W-:-:S03]  /*5b430*/  PRMT R13, R26, 0x7632, R13 ;  /* 0x000076321a0d7816 */ /* 0x001fc6000000000d */
[----:B-1----:R-:W2:Y:S01]  /*5b440*/  LDL.LU R26, [R1+0x5a4] ;  /* 0x0005a400011a7983 */ /* 0x002ea20000300800 */
[----:B------:R-:W-:-:S03]  /*5b450*/  IADD3 R2, R3, 0x13c, RZ ;  /* 0x0000013c03027810 */ /* 0x000fc60007ffe0ff */
[----:B------:R-:W4:Y:S01]  /*5b460*/  LDL.LU R15, [R1+0x524] ;  /* 0x00052400010f7983 */ /* 0x000f220000300800 */
[----:B------:R-:W-:Y:S02]  /*5b470*/  ISETP.GE.AND P4, PT, R2, c[0x0][0x17c], PT ;  /* 0x00005f0002007a0c */ /* 0x000fe40003f86270 */
[----:B------:R-:W-:Y:S02]  /*5b480*/  IADD3 R2, R3, 0x13d, RZ ;  /* 0x0000013d03027810 */ /* 0x000fe40007ffe0ff */
[----:B------:R-:W-:Y:S02]  /*5b490*/  ISETP.LT.AND P5, PT, R28, c[0x0][0x178], !P2 ;  /* 0x00005e001c007a0c */ /* 0x000fe400057a1270 */
[----:B------:R-:W-:Y:S02]  /*5b4a0*/  ISETP.LT.AND P2, PT, R29, c[0x0][0x178], !P2 ;  /* 0x00005e001d007a0c */ /* 0x000fe40005741270 */
[----:B------:R-:W-:Y:S02]  /*5b4b0*/  ISETP.GE.AND P0, PT, R2, c[0x0][0x17c], PT ;  /* 0x00005f0002007a0c */ /* 0x000fe40003f06270 */
[----:B------:R-:W-:-:S02]  /*5b4c0*/  IADD3 R2, R20, c[0x0][0x198], RZ ;  /* 0x0000660014027a10 */ /* 0x000fc40007ffe0ff */
[----:B------:R-:W-:Y:S02]  /*5b4d0*/  ISETP.LT.AND P6, PT, R28, c[0x0][0x178], !P3 ;  /* 0x00005e001c007a0c */ /* 0x000fe40005fc1270 */
[----:B------:R-:W-:Y:S01]  /*5b4e0*/  PRMT R12, R22, 0x7632, R12 ;  /* 0x00007632160c7816 */ /* 0x000fe2000000000c */
[C---:B------:R-:W-:Y:S01]  /*5b4f0*/  IMAD.WIDE R8, R2.reuse, 0x2, R16 ;  /* 0x0000000202087825 */ /* 0x040fe200078e0210 */
[----:B------:R-:W-:Y:S01]  /*5b500*/  ISETP.LT.AND P3, PT, R29, c[0x0][0x178], !P3 ;  /* 0x00005e001d007a0c */ /* 0x000fe20005f61270 */
[----:B------:R-:W4:Y:S02]  /*5b510*/  LDL.LU R22, [R1+0x5d4] ;  /* 0x0005d40001167983 */ /* 0x000f240000300800 */
[C-C-:B------:R-:W-:Y:S01]  /*5b520*/  IMAD.WIDE R4, R2.reuse, 0x2, R18.reuse ;  /* 0x0000000202047825 */ /* 0x140fe200078e0212 */
[----:B------:R-:W-:Y:S01]  /*5b530*/  IADD3 R2, R2, c[0x0][0x198], RZ ;  /* 0x0000660002027a10 */ /* 0x000fe20007ffe0ff */
[----:B------:R0:W-:Y:S04]  /*5b540*/  @P5 STG.E.U16 [R8.64], R12 ;  /* 0x0000000c08005986 */ /* 0x0001e8000c101506 */
[----:B------:R1:W-:Y:S01]  /*5b550*/  @P2 STG.E.U16 [R4.64], R13 ;  /* 0x0000000d04002986 */ /* 0x0003e2000c101506 */
[----:B------:R-:W-:Y:S01]  /*5b560*/  ISETP.LT.AND P2, PT, R28, c[0x0][0x178], !P1 ;  /* 0x00005e001c007a0c */ /* 0x000fe20004f41270 */
[----:B0-----:R-:W-:-:S04]  /*5b570*/  IMAD.WIDE R8, R2, 0x2, R18 ;  /* 0x0000000202087825 */ /* 0x001fc800078e0212 */
[----:B-1----:R-:W-:Y:S01]  /*5b580*/  IMAD.WIDE R4, R2, 0x2, R16 ;  /* 0x0000000202047825 */ /* 0x002fe200078e0210 */
[----:B---3--:R-:W-:-:S04]  /*5b590*/  PRMT R13, R25, 0x7632, R13 ;  /* 0x00007632190d7816 */ /* 0x008fc8000000000d */
[----:B------:R-:W-:Y:S04]  /*5b5a0*/  @P6 STG.E.U16 [R4.64], R23 ;  /* 0x0000001704006986 */ /* 0x000fe8000c101506 */
[----:B------:R0:W-:Y:S01]  /*5b5b0*/  @P3 STG.E.U16 [R8.64], R25 ;  /* 0x0000001908003986 */ /* 0x0001e2000c101506 */
[----:B------:R-:W-:Y:S02]  /*5b5c0*/  IADD3 R12, R3, 0x13f, RZ ;  /* 0x0000013f030c7810 */ /* 0x000fe40007ffe0ff */
[----:B------:R-:W-:Y:S02]  /*5b5d0*/  IADD3 R2, R2, c[0x0][0x198], RZ ;  /* 0x0000660002027a10 */ /* 0x000fe40007ffe0ff */
[----:B------:R-:W-:Y:S01]  /*5b5e0*/  ISETP.LT.AND P1, PT, R29, c[0x0][0x178], !P1 ;  /* 0x00005e001d007a0c */ /* 0x000fe20004f21270 */
[----:B0-----:R-:W3:Y:S01]  /*5b5f0*/  LDL.LU R25, [R1+0x534] ;  /* 0x0005340001197983 */ /* 0x001ee20000300800 */
[----:B------:R-:W-:Y:S01]  /*5b600*/  ISETP.LT.AND P3, PT, R28, c[0x0][0x178], !P4 ;  /* 0x00005e001c007a0c */ /* 0x000fe20006761270 */
[----:B------:R-:W-:Y:S01]  /*5b610*/  IMAD.WIDE R4, R2, 0x2, R16 ;  /* 0x0000000202047825 */ /* 0x000fe200078e0210 */
[----:B------:R-:W-:-:S02]  /*5b620*/  ISETP.GE.AND P6, PT, R12, c[0x0][0x17c], PT ;  /* 0x00005f000c007a0c */ /* 0x000fc40003fc6270 */
[----:B------:R-:W-:Y:S01]  /*5b630*/  PRMT R12, R23, 0x7632, R12 ;  /* 0x00007632170c7816 */ /* 0x000fe2000000000c */
[C---:B------:R-:W-:Y:S01]  /*5b640*/  IMAD.WIDE R8, R2.reuse, 0x2, R18 ;  /* 0x0000000202087825 */ /* 0x040fe200078e0212 */
[----:B------:R-:W-:Y:S01]  /*5b650*/  IADD3 R2, R2, c[0x0][0x198], RZ ;  /* 0x0000660002027a10 */ /* 0x000fe20007ffe0ff */
[----:B------:R-:W3:Y:S04]  /*5b660*/  LDL.LU R23, [R1+0x428] ;  /* 0x0004280001177983 */ /* 0x000ee80000300800 */
[----:B------:R0:W-:Y:S04]  /*5b670*/  @P2 STG.E.U16 [R4.64], R12 ;  /* 0x0000000c04002986 */ /* 0x0001e8000c101506 */
[----:B------:R-:W-:Y:S01]  /*5b680*/  @P1 STG.E.U16 [R8.64], R13 ;  /* 0x0000000d08001986 */ /* 0x000fe2000c101506 */
[----:B0-----:R-:W-:Y:S01]  /*5b690*/  IMAD.WIDE R4, R2, 0x2, R16 ;  /* 0x0000000202047825 */ /* 0x001fe200078e0210 */
[----:B------:R-:W-:-:S04]  /*5b6a0*/  IADD3 R12, R3, 0x140, RZ ;  /* 0x00000140030c7810 */ /* 0x000fc80007ffe0ff */
[----:B------:R-:W-:Y:S02]  /*5b6b0*/  ISETP.GE.AND P1, PT, R12, c[0x0][0x17c], PT ;  /* 0x00005f000c007a0c */ /* 0x000fe40003f26270 */
[C---:B------:R-:W-:Y:S01]  /*5b6c0*/  IADD3 R12, R2.reuse, c[0x0][0x198], RZ ;  /* 0x00006600020c7a10 */ /* 0x040fe20007ffe0ff */
[----:B--2---:R0:W-:Y:S02]  /*5b6d0*/  @P3 STG.E.U16 [R4.64], R26 ;  /* 0x0000001a04003986 */ /* 0x0041e4000c101506 */
[----:B0-----:R-:W-:Y:S01]  /*5b6e0*/  IMAD.WIDE R4, R2, 0x2, R18 ;  /* 0x0000000202047825 */ /* 0x001fe200078e0212 */
[----:B------:R-:W-:Y:S02]  /*5b6f0*/  PRMT R2, R26, 0x7632, R2 ;  /* 0x000076321a027816 */ /* 0x000fe40000000002 */
[----:B------:R-:W2:Y:S01]  /*5b700*/  LDL.LU R26, [R1+0x388] ;  /* 0x00038800011a7983 */ /* 0x000ea20000300800 */
[----:B------:R-:W-:Y:S02]  /*5b710*/  ISETP.LT.AND P4, PT, R29, c[0x0][0x178], !P4 ;  /* 0x00005e001d007a0c */ /* 0x000fe40006781270 */
[----:B------:R-:W-:-:S02]  /*5b720*/  ISETP.LT.AND P2, PT, R28, c[0x0][0x178], !P0 ;  /* 0x00005e001c007a0c */ /* 0x000fc40004741270 */
[C---:B------:R-:W-:Y:S02]  /*5b730*/  IADD3 R14, R3.reuse, 0x13e, RZ ;  /* 0x0000013e030e7810 */ /* 0x040fe40007ffe0ff */
[----:B------:R-:W-:Y:S02]  /*5b740*/  IADD3 R8, R3, 0x141, RZ ;  /* 0x0000014103087810 */ /* 0x000fe40007ffe0ff */
[----:B------:R-:W-:Y:S02]  /*5b750*/  ISETP.GE.AND P5, PT, R14, c[0x0][0x17c], PT ;  /* 0x00005f000e007a0c */ /* 0x000fe40003fa6270 */
[----:B------:R-:W-:Y:S01]  /*5b760*/  ISETP.GE.AND P3, PT, R8, c[0x0][0x17c], PT ;  /* 0x00005f0008007a0c */ /* 0x000fe20003f66270 */
[----:B------:R-:W-:Y:S01]  /*5b770*/  IMAD.WIDE R8, R12, 0x2, R16 ;  /* 0x000000020c087825 */ /* 0x000fe200078e0210 */
[----:B------:R-:W-:Y:S01]  /*5b780*/  ISETP.LT.AND P0, PT, R29, c[0x0][0x178], !P0 ;  /* 0x00005e001d007a0c */ /* 0x000fe20004701270 */
[----:B----4-:R0:W-:Y:S01]  /*5b790*/  @P4 STG.E.U16 [R4.64], R15 ;  /* 0x0000000f04004986 */ /* 0x0101e2000c101506 */
[----:B------:R-:W-:-:S03]  /*5b7a0*/  ISETP.LT.AND P4, PT, R28, c[0x0][0x178], !P5 ;  /* 0x00005e001c007a0c */ /* 0x000fc60006f81270 */
[----:B------:R1:W-:Y:S01]  /*5b7b0*/  @P2 STG.E.U16 [R8.64], R2 ;  /* 0x0000000208002986 */ /* 0x0003e2000c101506 */
[----:B------:R-:W-:Y:S01]  /*5b7c0*/  PRMT R14, R15, 0x7632, R14 ;  /* 0x000076320f0e7816 */ /* 0x000fe2000000000e */
[C---:B0-----:R-:W-:Y:S01]  /*5b7d0*/  IMAD.WIDE R4, R12.reuse, 0x2, R18 ;  /* 0x000000020c047825 */ /* 0x041fe200078e0212 */
[----:B-1----:R-:W-:-:S05]  /*5b7e0*/  IADD3 R2, R12, c[0x0][0x198], RZ ;  /* 0x000066000c027a10 */ /* 0x002fca0007ffe0ff */
[----:B------:R-:W-:Y:S01]  /*5b7f0*/  @P0 STG.E.U16 [R4.64], R14 ;  /* 0x0000000e04000986 */ /* 0x000fe2000c101506 */
[----:B------:R-:W-:Y:S01]  /*5b800*/  IMAD.WIDE R8, R2, 0x2, R16 ;  /* 0x0000000202087825 */ /* 0x000fe200078e0210 */
[----:B------:R-:W-:-:S04]  /*5b810*/  ISETP.LT.AND P5, PT, R29, c[0x0][0x178], !P5 ;  /* 0x00005e001d007a0c */ /* 0x000fc80006fa1270 */
[----:B------:R0:W-:Y:S01]  /*5b820*/  @P4 STG.E.U16 [R8.64], R22 ;  /* 0x0000001608004986 */ /* 0x0001e2000c101506 */
[----:B------:R-:W-:Y:S01]  /*5b830*/  ISETP.LT.AND P4, PT, R28, c[0x0][0x178], !P6 ;  /* 0x00005e001c007a0c */ /* 0x000fe20007781270 */
[C---:B------:R-:W-:Y:S01]  /*5b840*/  IMAD.WIDE R12, R2.reuse, 0x2, R18 ;  /* 0x00000002020c7825 */ /* 0x040fe200078e0212 */
[----:B0-----:R-:W-:Y:S02]  /*5b850*/  IADD3 R8, R2, c[0x0][0x198], RZ ;  /* 0x0000660002087a10 */ /* 0x001fe40007ffe0ff */
[----:B------:R-:W-:Y:S02]  /*5b860*/  PRMT R2, R22, 0x7632, R2 ;  /* 0x0000763216027816 */ /* 0x000fe40000000002 */
[----:B------:R-:W-:Y:S01]  /*5b870*/  IADD3 R22, R3, 0x144, RZ ;  /* 0x0000014403167810 */ /* 0x000fe20007ffe0ff */
[----:B------:R-:W-:Y:S01]  /*5b880*/  IMAD.WIDE R4, R8, 0x2, R16 ;  /* 0x0000000208047825 */ /* 0x000fe200078e0210 */
[----:B---3--:R0:W-:Y:S01]  /*5b890*/  @P5 STG.E.U16 [R12.64], R25 ;  /* 0x000000190c005986 */ /* 0x0081e2000c101506 */
[----:B------:R-:W-:-:S04]  /*5b8a0*/  PRMT R21, R25, 0x7632, R21 ;  /* 0x0000763219157816 */ /* 0x000fc80000000015 */
[----:B------:R-:W-:Y:S01]  /*5b8b0*/  @P4 STG.E.U16 [R4.64], R2 ;  /* 0x0000000204004986 */ /* 0x000fe2000c101506 */
[----:B------:R-:W-:Y:S02]  /*5b8c0*/  ISETP.GE.AND P4, PT, R22, c[0x0][0x17c], PT ;  /* 0x00005f0016007a0c */ /* 0x000fe40003f86270 */
[----:B------:R-:W-:Y:S01]  /*5b8d0*/  IADD3 R20, R3, 0x143, RZ ;  /* 0x0000014303147810 */ /* 0x000fe20007ffe0ff */
[----:B0-----:R-:W3:Y:S04]  /*5b8e0*/  LDL.LU R25, [R1+0x3a8] ;  /* 0x0003a80001197983 */ /* 0x001ee80000300800 */
[----:B------:R-:W4:Y:S01]  /*5b8f0*/  LDL.LU R22, [R1+0x448] ;  /* 0x0004480001167983 */ /* 0x000f220000300800 */
[----:B------:R-:W-:Y:S02]  /*5b900*/  ISETP.LT.AND P6, PT, R29, c[0x0][0x178], !P6 ;  /* 0x00005e001d007a0c */ /* 0x000fe400077c1270 */
[----:B------:R-:W-:-:S02]  /*5b910*/  ISETP.LT.AND P5, PT, R28, c[0x0][0x178], !P1 ;  /* 0x00005e001c007a0c */ /* 0x000fc40004fa1270 */
[----:B------:R-:W-:Y:S02]  /*5b920*/  ISETP.LT.AND P1, PT, R29, c[0x0][0x178], !P1 ;  /* 0x00005e001d007a0c */ /* 0x000fe40004f21270 */
[----:B------:R-:W-:Y:S02]  /*5b930*/  ISETP.GE.AND P0, PT, R20, c[0x0][0x17c], PT ;  /* 0x00005f0014007a0c */ /* 0x000fe40003f06270 */
[C---:B------:R-:W-:Y:S02]  /*5b940*/  IADD3 R20, R8.reuse, c[0x0][0x198], RZ ;  /* 0x0000660008147a10 */ /* 0x040fe40007ffe0ff */
[----:B------:R-:W-:Y:S01]  /*5b950*/  IADD3 R15, R3, 0x142, RZ ;  /* 0x00000142030f7810 */ /* 0x000fe20007ffe0ff */
[----:B------:R-:W-:-:S03]  /*5b960*/  IMAD.WIDE R8, R8, 0x2, R18 ;  /* 0x0000000208087825 */ /* 0x000fc600078e0212 */
[----:B------:R-:W-:Y:S01]  /*5b970*/  ISETP.GE.AND P2, PT, R15, c[0x0][0x17c], PT ;  /* 0x00005f000f007a0c */ /* 0x000fe20003f46270 */
[C---:B------:R-:W-:Y:S01]  /*5b980*/  IMAD.WIDE R12, R20.reuse, 0x2, R16 ;  /* 0x00000002140c7825 */ /* 0x040fe200078e0210 */
[----:B------:R-:W-:Y:S03]  /*5b990*/  @P6 STG.E.U16 [R8.64], R21 ;  /* 0x0000001508006986 */ /* 0x000fe6000c101506 */
[----:B------:R-:W-:Y:S01]  /*5b9a0*/  IMAD.WIDE R14, R20, 0x2, R18 ;  /* 0x00000002140e7825 */ /* 0x000fe200078e0212 */
[----:B------:R-:W-:Y:S04]  /*5b9b0*/  @P5 STG.E.U16 [R12.64], R23 ;  /* 0x000000170c005986 */ /* 0x000fe8000c101506 */
[----:B--2---:R0:W-:Y:S02]  /*5b9c0*/  @P1 STG.E.U16 [R14.64], R26 ;  /* 0x0000001a0e001986 */ /* 0x0041e4000c101506 */
[----:B0-----:R-:W-:-:S02]  /*5b9d0*/  PRMT R14, R23, 0x7632, R14 ;  /* 0x00007632170e7816 */ /* 0x001fc4000000000e */
[----:B------:R-:W2:Y:S01]  /*5b9e0*/  LDL.LU R23, [R1+0x468] ;  /* 0x0004680001177983 */ /* 0x000ea20000300800 */
[----:B------:R-:W-:-:S03]  /*5b9f0*/  PRMT R2, R26, 0x7632, R2 ;  /* 0x000076321a027816 */ /* 0x000fc60000000002 */
[----:B------:R-:W2:Y:S01]  /*5ba00*/  LDL.LU R26, [R1+0x398] ;  /* 0x00039800011a7983 */ /* 0x000ea20000300800 */
[----:B------:R-:W-:Y:S02]  /*5ba10*/  ISETP.LT.AND P5, PT, R28, c[0x0][0x178], !P3 ;  /* 0x00005e001c007a0c */ /* 0x000fe40005fa1270 */
[C---:B------:R-:W-:Y:S02]  /*5ba20*/  ISETP.LT.AND P3, PT, R29.reuse, c[0x0][0x178], !P3 ;  /* 0x00005e001d007a0c */ /* 0x040fe40005f61270 */
[----:B------:R-:W-:Y:S02]  /*5ba30*/  IADD3 R8, R20, c[0x0][0x198], RZ ;  /* 0x0000660014087a10 */ /* 0x000fe40007ffe0ff */
[----:B------:R-:W-:Y:S02]  /*5ba40*/  ISETP.LT.AND P6, PT, R28, c[0x0][0x178], !P2 ;  /* 0x00005e001c007a0c */ /* 0x000fe400057c1270 */
[----:B------:R-:W-:Y:S01]  /*5ba50*/  ISETP.LT.AND P2, PT, R29, c[0x0][0x178], !P2 ;  /* 0x00005e001d007a0c */ /* 0x000fe20005741270 */
[----:B------:R-:W-:Y:S01]  /*5ba60*/  IMAD.WIDE R4, R8, 0x2, R16 ;  /* 0x0000000208047825 */ /* 0x000fe200078e0210 */
[----:B------:R-:W-:-:S02]  /*5ba70*/  IADD3 R12, R3, 0x145, RZ ;  /* 0x00000145030c7810 */ /* 0x000fc40007ffe0ff */
[C---:B------:R-:W-:Y:S01]  /*5ba80*/  IADD3 R20, R8.reuse, c[0x0][0x198], RZ ;  /* 0x0000660008147a10 */ /* 0x040fe20007ffe0ff */
[----:B------:R-:W-:Y:S01]  /*5ba90*/  IMAD.WIDE R8, R8, 0x2, R18 ;  /* 0x0000000208087825 */ /* 0x000fe200078e0212 */
[----:B------:R-:W-:Y:S01]  /*5baa0*/  ISETP.GE.AND P1, PT, R12, c[0x0][0x17c], PT ;  /* 0x00005f000c007a0c */ /* 0x000fe20003f26270 */
[----:B------:R0:W-:Y:S02]  /*5bab0*/  @P5 STG.E.U16 [R4.64], R14 ;  /* 0x0000000e04005986 */ /* 0x0001e4000c101506 */
[C---:B------:R-:W-:Y:S02]  /*5bac0*/  IMAD.WIDE R12, R20.reuse, 0x2, R16 ;  /* 0x00000002140c7825 */ /* 0x040fe400078e0210 */
[----:B------:R1:W-:Y:S02]  /*5bad0*/  @P3 STG.E.U16 [R8.64], R2 ;  /* 0x0000000208003986 */ /* 0x0003e4000c101506 */
[----:B0-----:R-:W-:Y:S01]  /*5bae0*/  IMAD.WIDE R4, R20, 0x2, R18 ;  /* 0x0000000214047825 */ /* 0x001fe200078e0212 */
[----:B-1----:R-:W-:-:S04]  /*5baf0*/  IADD3 R2, R3, 0x147, RZ ;  /* 0x0000014703027810 */ /* 0x002fc80007ffe0ff */
[----:B------:R-:W-:Y:S02]  /*5bb00*/  ISETP.GE.AND P3, PT, R2, c[0x0][0x17c], PT ;  /* 0x00005f0002007a0c */ /* 0x000fe40003f66270 */
[----:B------:R-:W-:-:S05]  /*5bb10*/  IADD3 R2, R20, c[0x0][0x198], RZ ;  /* 0x0000660014027a10 */ /* 0x000fca0007ffe0ff */
[----:B------:R-:W-:Y:S01]  /*5bb20*/  IMAD.WIDE R8, R2, 0x2, R16 ;  /* 0x0000000202087825 */ /* 0x000fe200078e0210 */
[----:B----4-:R0:W-:Y:S01]  /*5bb30*/  @P6 STG.E.U16 [R12.64], R22 ;  /* 0x000000160c006986 */ /* 0x0101e2000c101506 */
[C---:B------:R-:W-:Y:S02]  /*5bb40*/  ISETP.LT.AND P6, PT, R28.reuse, c[0x0][0x178], !P0 ;  /* 0x00005e001c007a0c */ /* 0x040fe400047c1270 */
[----:B------:R-:W-:Y:S01]  /*5bb50*/  ISETP.LT.AND P0, PT, R29, c[0x0][0x178], !P0 ;  /* 0x00005e001d007a0c */ /* 0x000fe20004701270 */
[----:B---3--:R1:W-:Y:S01]  /*5bb60*/  @P2 STG.E.U16 [R4.64], R25 ;  /* 0x0000001904002986 */ /* 0x0083e2000c101506 */
[----:B------:R-:W-:Y:S02]  /*5bb70*/  ISETP.LT.AND P2, PT, R28, c[0x0][0x178], !P4 ;  /* 0x00005e001c007a0c */ /* 0x000fe40006741270 */
[----:B0-----:R-:W-:Y:S02]  /*5bb80*/  PRMT R13, R25, 0x7632, R13 ;  /* 0x00007632190d7816 */ /* 0x001fe4000000000d */
[----:B-1----:R-:W3:Y:S01]  /*5bb90*/  LDL.LU R25, [R1+0x4e8] ;  /* 0x0004e80001197983 */ /* 0x002ee20000300800 */
[----:B------:R-:W-:Y:S01]  /*5bba0*/  PRMT R12, R22, 0x7632, R12 ;  /* 0x00007632160c7816 */ /* 0x000fe2000000000c */
[----:B------:R-:W-:-:S02]  /*5bbb0*/  IMAD.WIDE R4, R2, 0x2, R18 ;  /* 0x0000000202047825 */ /* 0x000fc400078e0212 */
[----:B------:R-:W4:Y:S01]  /*5bbc0*/  LDL.LU R22, [R1+0x358] ;  /* 0x0003580001167983 */ /* 0x000f220000300800 */
[----:B------:R-:W-:-:S03]  /*5bbd0*/  IADD3 R2, R2, c[0x0][0x198], RZ ;  /* 0x0000660002027a10 */ /* 0x000fc60007ffe0ff */
[----:B------:R-:W-:Y:S04]  /*5bbe0*/  @P6 STG.E.U16 [R8.64], R12 ;  /* 0x0000000c08006986 */ /* 0x000fe8000c101506 */
[----:B------:R0:W-:Y:S01]  /*5bbf0*/  @P0 STG.E.U16 [R4.64], R13 ;  /* 0x0000000d04000986 */ /* 0x0001e2000c101506 */
[----:B------:R-:W-:Y:S01]  /*5bc00*/  ISETP.LT.AND P4, PT, R29, c[0x0][0x178], !P4 ;  /* 0x00005e001d007a0c */ /* 0x000fe20006781270 */
[----:B0-----:R-:W-:Y:S01]  /*5bc10*/  IMAD.WIDE R4, R2, 0x2, R16 ;  /* 0x0000000202047825 */ /* 0x001fe200078e0210 */
[----:B------:R-:W-:-:S03]  /*5bc20*/  IADD3 R12, R3, 0x149, RZ ;  /* 0x00000149030c7810 */ /* 0x000fc60007ffe0ff */
[----:B------:R-:W-:Y:S01]  /*5bc30*/  IMAD.WIDE R8, R2, 0x2, R18 ;  /* 0x0000000202087825 */ /* 0x000fe200078e0212 */
[----:B--2---:R0:W-:Y:S01]  /*5bc40*/  @P2 STG.E.U16 [R4.64], R23 ;  /* 0x0000001704002986 */ /* 0x0041e2000c101506 */
[----:B------:R-:W-:-:S03]  /*5bc50*/  PRMT R13, R23, 0x7632, R13 ;  /* 0x00007632170d7816 */ /* 0x000fc6000000000d */
[----:B0-----:R-:W2:Y:S01]  /*5bc60*/  LDL.LU R23, [R1+0x508] ;  /* 0x0005080001177983 */ /* 0x001ea20000300800 */
[----:B------:R-:W-:Y:S02]  /*5bc70*/  ISETP.GE.AND P2, PT, R12, c[0x0][0x17c], PT ;  /* 0x00005f000c007a0c */ /* 0x000fe40003f46270 */
[----:B------:R-:W-:Y:S01]  /*5bc80*/  PRMT R12, R26, 0x7632, R12 ;  /* 0x000076321a0c7816 */ /* 0x000fe2000000000c */
[----:B------:R0:W-:Y:S04]  /*5bc90*/  @P4 STG.E.U16 [R8.64], R26 ;  /* 0x0000001a08004986 */ /* 0x0001e8000c101506 */
[----:B0-----:R-:W2:Y:S01]  /*5bca0*/  LDL.LU R26, [R1+0x418] ;  /* 0x00041800011a7983 */ /* 0x001ea20000300800 */
[----:B------:R-:W-:Y:S02]  /*5bcb0*/  IADD3 R15, R3, 0x146, RZ ;  /* 0x00000146030f7810 */ /* 0x000fe40007ffe0ff */
[----:B------:R-:W-:-:S02]  /*5bcc0*/  ISETP.LT.AND P0, PT, R28, c[0x0][0x178], !P1 ;  /* 0x00005e001c007a0c */ /* 0x000fc40004f01270 */
[----:B------:R-:W-:Y:S02]  /*5bcd0*/  ISETP.LT.AND P1, PT, R29, c[0x0][0x178], !P1 ;  /* 0x00005e001d007a0c */ /* 0x000fe40004f21270 */
[----:B------:R-:W-:Y:S02]  /*5bce0*/  ISETP.GE.AND P5, PT, R15, c[0x0][0x17c], PT ;  /* 0x00005f000f007a0c */ /* 0x000fe40003fa6270 */
        /* <DEDUP_REMOVED lines=10> */
[C-C-:B0-----:R-:W-:Y:S01]  /*5bd90*/  IMAD.WIDE R4, R2.reuse, 0x2, R16.reuse ;  /* 0x0000000202047825 */ /* 0x141fe200078e0210 */
[----:B-1----:R-:W-:Y:S02]  /*5bda0*/  IADD3 R8, R3, 0x14b, RZ ;  /* 0x0000014b03087810 */ /* 0x002fe40007ffe0ff */
[----:B------:R-:W-:Y:S02]  /*5bdb0*/  IADD3 R12, R2, c[0x0][0x198], RZ ;  /* 0x00006600020c7a10 */ /* 0x000fe40007ffe0ff */
[----:B------:R-:W-:Y:S02]  /*5bdc0*/  ISETP.GE.AND P6, PT, R14, c[0x0][0x17c], PT ;  /* 0x00005f000e007a0c */ /* 0x000fe40003fc6270 */
[----:B------:R-:W-:Y:S01]  /*5bdd0*/  ISETP.LT.AND P3, PT, R29, c[0x0][0x178], !P3 ;  /* 0x00005e001d007a0c */ /* 0x000fe20005f61270 */
[----:B---3--:R0:W-:Y:S01]  /*5bde0*/  @P4 STG.E.U16 [R4.64], R25 ;  /* 0x0000001904004986 */ /* 0x0081e2000c101506 */
[----:B------:R-:W-:Y:S01]  /*5bdf0*/  ISETP.GE.AND P4, PT, R8, c[0x0][0x17c], PT ;  /* 0x00005f0008007a0c */ /* 0x000fe20003f86270 */
[----:B------:R-:W-:-:S04]  /*5be00*/  IMAD.WIDE R8, R12, 0x2, R16 ;  /* 0x000000020c087825 */ /* 0x000fc800078e0210 */
[----:B0-----:R-:W-:Y:S01]  /*5be10*/  IMAD.WIDE R4, R2, 0x2, R18 ;  /* 0x0000000202047825 */ /* 0x001fe200078e0212 */
[----:B------:R-:W-:Y:S02]  /*5be20*/  PRMT R2, R25, 0x7632, R2 ;  /* 0x0000763219027816 */ /* 0x000fe40000000002 */
[----:B----4-:R-:W-:Y:S01]  /*5be30*/  PRMT R15, R22, 0x7632, R15 ;  /* 0x00007632160f7816 */ /* 0x010fe2000000000f */
[----:B------:R-:W3:Y:S04]  /*5be40*/  LDL.LU R25, [R1+0x458] ;  /* 0x0004580001197983 */ /* 0x000ee80000300800 */
[----:B------:R0:W-:Y:S01]  /*5be50*/  @P5 STG.E.U16 [R4.64], R22 ;  /* 0x0000001604005986 */ /* 0x0001e2000c101506 */
[----:B------:R-:W-:-:S03]  /*5be60*/  ISETP.LT.AND P5, PT, R28, c[0x0][0x178], !P6 ;  /* 0x00005e001c007a0c */ /* 0x000fc600077a1270 */
[----:B------:R1:W-:Y:S01]  /*5be70*/  @P1 STG.E.U16 [R8.64], R2 ;  /* 0x0000000208001986 */ /* 0x0003e2000c101506 */
[----:B------:R-:W-:Y:S01]  /*5be80*/  ISETP.LT.AND P6, PT, R29, c[0x0][0x178], !P6 ;  /* 0x00005e001d007a0c */ /* 0x000fe200077c1270 */
[C---:B0-----:R-:W-:Y:S01]  /*5be90*/  IMAD.WIDE R4, R12.reuse, 0x2, R18 ;  /* 0x000000020c047825 */ /* 0x041fe200078e0212 */
[----:B-1----:R-:W-:-:S04]  /*5bea0*/  IADD3 R2, R12, c[0x0][0x198], RZ ;  /* 0x000066000c027a10 */ /* 0x002fc80007ffe0ff */
[----:B------:R-:W-:Y:S01]  /*5beb0*/  @P3 STG.E.U16 [R4.64], R15 ;  /* 0x0000000f04003986 */ /* 0x000fe2000c101506 */
[----:B------:R-:W-:Y:S01]  /*5bec0*/  IMAD.WIDE R8, R2, 0x2, R16 ;  /* 0x0000000202087825 */ /* 0x000fe200078e0210 */
[----:B------:R-:W-:-:S04]  /*5bed0*/  IADD3 R13, R3, 0x14a, RZ ;  /* 0x0000014a030d7810 */ /* 0x000fc80007ffe0ff */
[----:B------:R-:W-:Y:S01]  /*5bee0*/  ISETP.GE.AND P0, PT, R13, c[0x0][0x17c], PT ;  /* 0x00005f000d007a0c */ /* 0x000fe20003f06270 */
[----:B------:R-:W-:Y:S01]  /*5bef0*/  IMAD.WIDE R12, R2, 0x2, R18 ;  /* 0x00000002020c7825 */ /* 0x000fe200078e0212 */
[----:B--2---:R0:W-:Y:S01]  /*5bf00*/  @P5 STG.E.U16 [R8.64], R23 ;  /* 0x0000001708005986 */ /* 0x0041e2000c101506 */
[----:B------:R-:W-:Y:S02]  /*5bf10*/  ISETP.LT.AND P5, PT, R28, c[0x0][0x178], !P2 ;  /* 0x00005e001c007a0c */ /* 0x000fe400057a1270 */
[----:B0-----:R-:W-:Y:S02]  /*5bf20*/  IADD3 R8, R2, c[0x0][0x198], RZ ;  /* 0x0000660002087a10 */ /* 0x001fe40007ffe0ff */
[----:B------:R-:W-:Y:S01]  /*5bf30*/  PRMT R2, R23, 0x7632, R2 ;  /* 0x0000763217027816 */ /* 0x000fe20000000002 */
[----:B------:R0:W-:Y:S02]  /*5bf40*/  @P6 STG.E.U16 [R12.64], R26 ;  /* 0x0000001a0c006986 */ /* 0x0001e4000c101506 */
[----:B------:R-:W-:Y:S01]  /*5bf50*/  IMAD.WIDE R4, R8, 0x2, R16 ;  /* 0x0000000208047825 */ /* 0x000fe200078e0210 */
[----:B------:R-:W-:Y:S01]  /*5bf60*/  PRMT R21, R26, 0x7632, R21 ;  /* 0x000076321a157816 */ /* 0x000fe20000000015 */
[----:B------:R-:W2:Y:S04]  /*5bf70*/  LDL.LU R23, [R1+0x548] ;  /* 0x0005480001177983 */ /* 0x000ea80000300800 */
[----:B------:R1:W-:Y:S04]  /*5bf80*/  @P5 STG.E.U16 [R4.64], R2 ;  /* 0x0000000204005986 */ /* 0x0003e8000c101506 */
[----:B0-----:R-:W4:Y:S04]  /*5bf90*/  LDL.LU R26, [R1+0x378] ;  /* 0x00037800011a7983 */ /* 0x001f280000300800 */
[----:B-1----:R-:W2:Y:S01]  /*5bfa0*/  LDL.LU R5, [R1+0x518] ;  /* 0x0005180001057983 */ /* 0x002ea20000300800 */
[----:B------:R-:W-:-:S02]  /*5bfb0*/  IADD3 R20, R3, 0x14d, RZ ;  /* 0x0000014d03147810 */ /* 0x000fc40007ffe0ff */
[C---:B------:R-:W-:Y:S02]  /*5bfc0*/  ISETP.LT.AND P2, PT, R29.reuse, c[0x0][0x178], !P2 ;  /* 0x00005e001d007a0c */ /* 0x040fe40005741270 */
[----:B------:R-:W-:Y:S02]  /*5bfd0*/  ISETP.LT.AND P6, PT, R28, c[0x0][0x178], !P0 ;  /* 0x00005e001c007a0c */ /* 0x000fe400047c1270 */
[----:B------:R-:W-:Y:S02]  /*5bfe0*/  ISETP.LT.AND P0, PT, R29, c[0x0][0x178], !P0 ;  /* 0x00005e001d007a0c */ /* 0x000fe40004701270 */
[----:B------:R-:W-:Y:S02]  /*5bff0*/  ISETP.GE.AND P3, PT, R20, c[0x0][0x17c], PT ;  /* 0x00005f0014007a0c */ /* 0x000fe40003f66270 */
[C---:B------:R-:W-:Y:S02]  /*5c000*/  IADD3 R20, R8.reuse, c[0x0][0x198], RZ ;  /* 0x0000660008147a10 */ /* 0x040fe40007ffe0ff */
[----:B------:R-:W-:Y:S01]  /*5c010*/  IADD3 R14, R3, 0x14c, RZ ;  /* 0x0000014c030e7810 */ /* 0x000fe20007ffe0ff */
[----:B------:R-:W-:-:S03]  /*5c020*/  IMAD.WIDE R8, R8, 0x2, R18 ;  /* 0x0000000208087825 */ /* 0x000fc600078e0212 */
[----:B------:R-:W-:Y:S01]  /*5c030*/  ISETP.GE.AND P1, PT, R14, c[0x0][0x17c], PT ;  /* 0x00005f000e007a0c */ /* 0x000fe20003f26270 */
[C---:B------:R-:W-:Y:S01]  /*5c040*/  IMAD.WIDE R12, R20.reuse, 0x2, R16 ;  /* 0x00000002140c7825 */ /* 0x040fe200078e0210 */
[----:B------:R0:W-:Y:S03]  /*5c050*/  @P2 STG.E.U16 [R8.64], R21 ;  /* 0x0000001508002986 */ /* 0x0001e6000c101506 */
[----:B------:R-:W-:Y:S01]  /*5c060*/  IMAD.WIDE R14, R20, 0x2, R18 ;  /* 0x00000002140e7825 */ /* 0x000fe200078e0212 */
[----:B------:R-:W-:Y:S02]  /*5c070*/  ISETP.LT.AND P2, PT, R28, c[0x0][0x178], !P1 ;  /* 0x00005e001c007a0c */ /* 0x000fe40004f41270 */
[----:B------:R-:W-:Y:S02]  /*5c080*/  ISETP.LT.AND P1, PT, R29, c[0x0][0x178], !P1 ;  /* 0x00005e001d007a0c */ /* 0x000fe40004f21270 */
[----:B0-----:R-:W-:-:S04]  /*5c090*/  IADD3 R8, R20, c[0x0][0x198], RZ ;  /* 0x0000660014087a10 */ /* 0x001fc80007ffe0ff */
[----:B------:R-:W-:Y:S01]  /*5c0a0*/  IADD3 R2, R8, c[0x0][0x198], RZ ;  /* 0x0000660008027a10 */ /* 0x000fe20007ffe0ff */
[----:B--2---:R0:W-:Y:S04]  /*5c0b0*/  @P6 STG.E.U16 [R12.64], R5 ;  /* 0x000000050c006986 */ /* 0x0041e8000c101506 */
[----:B---3--:R1:W-:Y:S01]  /*5c0c0*/  @P0 STG.E.U16 [R14.64], R25 ;  /* 0x000000190e000986 */ /* 0x0083e2000c101506 */
[----:B------:R-:W-:Y:S02]  /*5c0d0*/  ISETP.LT.AND P0, PT, R28, c[0x0][0x178], !P4 ;  /* 0x00005e001c007a0c */ /* 0x000fe40006701270 */
[----:B------:R-:W-:Y:S02]  /*5c0e0*/  ISETP.LT.AND P4, PT, R29, c[0x0][0x178], !P4 ;  /* 0x00005e001d007a0c */ /* 0x000fe40006781270 */
[----:B0-----:R-:W-:-:S02]  /*5c0f0*/  IADD3 R12, R3, 0x14f, RZ ;  /* 0x0000014f030c7810 */ /* 0x001fc40007ffe0ff */
[----:B-1----:R-:W-:Y:S02]  /*5c100*/  PRMT R15, R25, 0x7632, R15 ;  /* 0x00007632190f7816 */ /* 0x002fe4000000000f */
[----:B------:R-:W2:Y:S01]  /*5c110*/  LDL.LU R25, [R1+0x558] ;  /* 0x0005580001197983 */ /* 0x000ea20000300800 */
[----:B------:R-:W-:Y:S01]  /*5c120*/  PRMT R14, R5, 0x7632, R14 ;  /* 0x00007632050e7816 */ /* 0x000fe2000000000e */
[----:B------:R-:W-:Y:S01]  /*5c130*/  IMAD.WIDE R4, R8, 0x2, R16 ;  /* 0x0000000208047825 */ /* 0x000fe200078e0210 */
[----:B------:R-:W-:-:S03]  /*5c140*/  ISETP.GE.AND P6, PT, R12, c[0x0][0x17c], PT ;  /* 0x00005f000c007a0c */ /* 0x000fc60003fc6270 */
[----:B------:R-:W-:Y:S01]  /*5c150*/  IMAD.WIDE R8, R8, 0x2, R18 ;  /* 0x0000000208087825 */ /* 0x000fe200078e0212 */
[----:B------:R0:W-:Y:S03]  /*5c160*/  @P0 STG.E.U16 [R4.64], R14 ;  /* 0x0000000e04000986 */ /* 0x0001e6000c101506 */
[C---:B------:R-:W-:Y:S01]  /*5c170*/  IMAD.WIDE R12, R2.reuse, 0x2, R16 ;  /* 0x00000002020c7825 */ /* 0x040fe200078e0210 */
[----:B------:R-:W-:Y:S04]  /*5c180*/  @P4 STG.E.U16 [R8.64], R15 ;  /* 0x0000000f08004986 */ /* 0x000fe8000c101506 */
[----:B------:R1:W-:Y:S01]  /*5c190*/  @P2 STG.E.U16 [R12.64], R23 ;  /* 0x000000170c002986 */ /* 0x0003e2000c101506 */
[----:B0-----:R-:W-:-:S05]  /*5c1a0*/  IMAD.WIDE R4, R2, 0x2, R18 ;  /* 0x0000000202047825 */ /* 0x001fca00078e0212 */
[----:B----4-:R0:W-:Y:S01]  /*5c1b0*/  @P1 STG.E.U16 [R4.64], R26 ;  /* 0x0000001a04001986 */ /* 0x0101e2000c101506 */
[----:B-1----:R-:W-:-:S03]  /*5c1c0*/  PRMT R13, R26, 0x7632, R13 ;  /* 0x000076321a0d7816 */ /* 0x002fc6000000000d */
[----:B0-----:R-:W3:Y:S04]  /*5c1d0*/  LDL.LU R26, [R1+0x568] ;  /* 0x00056800011a7983 */ /* 0x001ee80000300800 */
[----:B------:R-:W4:Y:S01]  /*5c1e0*/  LDL.LU R21, [R1+0x4f8] ;  /* 0x0004f80001157983 */ /* 0x000f220000300800 */
[----:B------:R-:W-:Y:S02]  /*5c1f0*/  IADD3 R22, R3, 0x14e, RZ ;  /* 0x0000014e03167810 */ /* 0x000fe40007ffe0ff */
[----:B------:R-:W-:Y:S02]  /*5c200*/  PRMT R12, R23, 0x7632, R12 ;  /* 0x00007632170c7816 */ /* 0x000fe4000000000c */
[----:B------:R-:W-:Y:S02]  /*5c210*/  ISETP.GE.AND P5, PT, R22, c[0x0][0x17c], PT ;  /* 0x00005f0016007a0c */ /* 0x000fe40003fa6270 */
[----:B------:R-:W4:Y:S01]  /*5c220*/  LDL.LU R22, [R1+0x578] ;  /* 0x0005780001167983 */ /* 0x000f220000300800 */
[----:B------:R-:W-:-:S03]  /*5c230*/  ISETP.LT.AND P4, PT, R28, c[0x0][0x178], !P3 ;  /* 0x00005e001c007a0c */ /* 0x000fc60005f81270 */
[----:B------:R-:W4:Y:S01]  /*5c240*/  LDL.LU R23, [R1+0x438] ;  /* 0x0004380001177983 */ /* 0x000f220000300800 */
[----:B------:R-:W-:Y:S02]  /*5c250*/  ISETP.LT.AND P3, PT, R29, c[0x0][0x178], !P3 ;  /* 0x00005e001d007a0c */ /* 0x000fe40005f61270 */
[----:B------:R-:W-:Y:S02]  /*5c260*/  IADD3 R8, R3, 0x151, RZ ;  /* 0x0000015103087810 */ /* 0x000fe40007ffe0ff */
[----:B------:R-:W-:Y:S02]  /*5c270*/  IADD3 R2, R2, c[0x0][0x198], RZ ;  /* 0x0000660002027a10 */ /* 0x000fe40007ffe0ff */
[----:B------:R-:W-:Y:S02]  /*5c280*/  ISETP.LT.AND P1, PT, R28, c[0x0][0x178], !P5 ;  /* 0x00005e001c007a0c */ /* 0x000fe40006f21270 */
[----:B------:R-:W-:Y:S01]  /*5c290*/  ISETP.GE.AND P2, PT, R8, c[0x0][0x17c], PT ;  /* 0x00005f0008007a0c */ /* 0x000fe20003f46270 */
[----:B------:R-:W-:Y:S01]  /*5c2a0*/  IMAD.WIDE R4, R2, 0x2, R16 ;  /* 0x0000000202047825 */ /* 0x000fe200078e0210 */
[----:B------:R-:W-:-:S03]  /*5c2b0*/  ISETP.LT.AND P5, PT, R29, c[0x0][0x178], !P5 ;  /* 0x00005e001d007a0c */ /* 0x000fc60006fa1270 */
[C---:B------:R-:W-:Y:S01]  /*5c2c0*/  IMAD.WIDE R8, R2.reuse, 0x2, R18 ;  /* 0x0000000202087825 */ /* 0x040fe200078e0212 */
[----:B------:R-:W-:Y:S01]  /*5c2d0*/  IADD3 R2, R2, c[0x0][0x198], RZ ;  /* 0x0000660002027a10 */ /* 0x000fe20007ffe0ff */
[----:B------:R0:W-:Y:S01]  /*5c2e0*/  @P4 STG.E.U16 [R4.64], R12 ;  /* 0x0000000c04004986 */ /* 0x0001e2000c101506 */
[----:B------:R-:W-:-:S03]  /*5c2f0*/  IADD3 R20, R3, 0x150, RZ ;  /* 0x0000015003147810 */ /* 0x000fc60007ffe0ff */
[----:B------:R1:W-:Y:S01]  /*5c300*/  @P3 STG.E.U16 [R8.64], R13 ;  /* 0x0000000d08003986 */ /* 0x0003e2000c101506 */
[----:B------:R-:W-:Y:S02]  /*5c310*/  ISETP.LT.AND P3, PT, R28, c[0x0][0x178], !P6 ;  /* 0x00005e001c007a0c */ /* 0x000fe40007761270 */
[----:B------:R-:W-:Y:S01]  /*5c320*/  ISETP.GE.AND P0, PT, R20, c[0x0][0x17c], PT ;  /* 0x00005f0014007a0c */ /* 0x000fe20003f06270 */
[----:B0-----:R-:W-:-:S04]  /*5c330*/  IMAD.WIDE R4, R2, 0x2, R16 ;  /* 0x0000000202047825 */ /* 0x001fc800078e0210 */
[C---:B-1----:R-:W-:Y:S01]  /*5c340*/  IMAD.WIDE R8, R2.reuse, 0x2, R18 ;  /* 0x0000000202087825 */ /* 0x042fe200078e0212 */
[----:B------:R-:W-:Y:S02]  /*5c350*/  IADD3 R2, R2, c[0x0][0x198], RZ ;  /* 0x0000660002027a10 */ /* 0x000fe40007ffe0ff */
[----:B------:R-:W-:Y:S02]  /*5c360*/  ISETP.LT.AND P6, PT, R29, c[0x0][0x178], !P6 ;  /* 0x00005e001d007a0c */ /* 0x000fe400077c1270 */
[----:B------:R-:W-:Y:S01]  /*5c370*/  IADD3 R12, R3, 0x153, RZ ;  /* 0x00000153030c7810 */ /* 0x000fe20007ffe0ff */
[----:B--2---:R0:W-:Y:S04]  /*5c380*/  @P1 STG.E.U16 [R4.64], R25 ;  /* 0x0000001904001986 */ /* 0x0041e8000c101506 */
[----:B------:R1:W-:Y:S01]  /*5c390*/  @P5 STG.E.U16 [R8.64], R10 ;  /* 0x0000000a08005986 */ /* 0x0003e2000c101506 */
[----:B------:R-:W-:-:S02]  /*5c3a0*/  ISETP.LT.AND P5, PT, R28, c[0x0][0x178], !P0 ;  /* 0x00005e001c007a0c */ /* 0x000fc400047a1270 */
[----:B------:R-:W-:Y:S01]  /*5c3b0*/  ISETP.GE.AND P1, PT, R12, c[0x0][0x17c], PT ;  /* 0x00005f000c007a0c */ /* 0x000fe20003f26270 */
[----:B0-----:R-:W-:Y:S01]  /*5c3c0*/  IMAD.WIDE R4, R2, 0x2, R16 ;  /* 0x0000000202047825 */ /* 0x001fe200078e0210 */
[----:B-1----:R-:W-:-:S03]  /*5c3d0*/  PRMT R10, R25, 0x7632, R10 ;  /* 0x00007632190a7816 */ /* 0x002fc6000000000a */
[C---:B------:R-:W-:Y:S01]  /*5c3e0*/  IMAD.WIDE R8, R2.reuse, 0x2, R18 ;  /* 0x0000000202087825 */ /* 0x040fe200078e0212 */
[----:B------:R-:W-:Y:S01]  /*5c3f0*/  IADD3 R2, R2, c[0x0][0x198], RZ ;  /* 0x0000660002027a10 */ /* 0x000fe20007ffe0ff */
[----:B------:R-:W2:Y:S01]  /*5c400*/  LDL.LU R25, [R1+0x588] ;  /* 0x0005880001197983 */ /* 0x000ea20000300800 */
[----:B------:R-:W-:-:S03]  /*5c410*/  PRMT R12, R10, 0x7632, R12 ;  /* 0x000076320a0c7816 */ /* 0x000fc6000000000c */
[----:B------:R0:W-:Y:S04]  /*5c420*/  @P3 STG.E.U16 [R4.64], R10 ;  /* 0x0000000a04003986 */ /* 0x0001e8000c101506 */
[----:B------:R1:W-:Y:S01]  /*5c430*/  @P6 STG.E.U16 [R8.64], R12 ;  /* 0x0000000c08006986 */ /* 0x0003e2000c101506 */
[C---:B0-----:R-:W-:Y:S01]  /*5c440*/  IMAD.WIDE R4, R2.reuse, 0x2, R16 ;  /* 0x0000000202047825 */ /* 0x041fe200078e0210 */
[----:B-1----:R-:W-:-:S04]  /*5c450*/  IADD3 R12, R2, c[0x0][0x198], RZ ;  /* 0x00006600020c7a10 */ /* 0x002fc80007ffe0ff */
[----:B---3--:R0:W-:Y:S02]  /*5c460*/  @P5 STG.E.U16 [R4.64], R26 ;  /* 0x0000001a04005986 */ /* 0x0081e4000c101506 */
[----:B0-----:R-:W-:Y:S01]  /*5c470*/  IMAD.WIDE R4, R2, 0x2, R18 ;  /* 0x0000000202047825 */ /* 0x001fe200078e0212 */
[----:B------:R-:W-:Y:S02]  /*5c480*/  PRMT R2, R26, 0x7632, R2 ;  /* 0x000076321a027816 */ /* 0x000fe40000000002 */
[----:B------:R-:W3:Y:S01]  /*5c490*/  LDL.LU R26, [R1+0x368] ;  /* 0x00036800011a7983 */ /* 0x000ee20000300800 */
[----:B------:R-:W-:Y:S02]  /*5c4a0*/  ISETP.LT.AND P0, PT, R29, c[0x0][0x178], !P0 ;  /* 0x00005e001d007a0c */ /* 0x000fe40004701270 */
[----:B------:R-:W-:Y:S02]  /*5c4b0*/  ISETP.LT.AND P6, PT, R28, c[0x0][0x178], !P2 ;  /* 0x00005e001c007a0c */ /* 0x000fe400057c1270 */
[----:B------:R-:W-:-:S02]  /*5c4c0*/  IADD3 R14, R3, 0x152, RZ ;  /* 0x00000152030e7810 */ /* 0x000fc40007ffe0ff */
[----:B------:R-:W-:Y:S02]  /*5c4d0*/  IADD3 R8, R3, 0x155, RZ ;  /* 0x0000015503087810 */ /* 0x000fe40007ffe0ff */
[----:B------:R-:W-:Y:S02]  /*5c4e0*/  ISETP.GE.AND P4, PT, R14, c[0x0][0x17c], PT ;  /* 0x00005f000e007a0c */ /* 0x000fe40003f86270 */
[----:B------:R-:W-:Y:S01]  /*5c4f0*/  ISETP.GE.AND P5, PT, R8, c[0x0][0x17c], PT ;  /* 0x00005f0008007a0c */ /* 0x000fe20003fa6270 */
[----:B------:R-:W-:Y:S01]  /*5c500*/  IMAD.WIDE R8, R12, 0x2, R16 ;  /* 0x000000020c087825 */ /* 0x000fe200078e0210 */
[C---:B------:R-:W-:Y:S01]  /*5c510*/  ISETP.LT.AND P2, PT, R29.reuse, c[0x0][0x178], !P2 ;  /* 0x00005e001d007a0c */ /* 0x040fe20005741270 */
[----:B----4-:R0:W-:Y:S01]  /*5c520*/  @P0 STG.E.U16 [R4.64], R21 ;  /* 0x0000001504000986 */ /* 0x0101e2000c101506 */
[----:B------:R-:W-:Y:S02]  /*5c530*/  ISETP.LT.AND P0, PT, R28, c[0x0][0x178], !P4 ;  /* 0x00005e001c007a0c */ /* 0x000fe40006701270 */
[----:B------:R-:W-:Y:S01]  /*5c540*/  ISETP.LT.AND P4, PT, R29, c[0x0][0x178], !P4 ;  /* 0x00005e001d007a0c */ /* 0x000fe20006781270 */
[----:B------:R1:W-:Y:S01]  /*5c550*/  @P6 STG.E.U16 [R8.64], R2 ;  /* 0x0000000208006986 */ /* 0x0003e2000c101506 */
[----:B------:R-:W-:-:S04]  /*5c560*/  IADD3 R10, R3, 0x154, RZ ;  /* 0x00000154030a7810 */ /* 0x000fc80007ffe0ff */
[----:B------:R-:W-:Y:S02]  /*5c570*/  ISETP.GE.AND P3, PT, R10, c[0x0][0x17c], PT ;  /* 0x00005f000a007a0c */ /* 0x000fe40003f66270 */
[----:B------:R-:W-:Y:S01]  /*5c580*/  PRMT R10, R21, 0x7632, R10 ;  /* 0x00007632150a7816 */ /* 0x000fe2000000000a */
[C---:B0-----:R-:W-:Y:S01]  /*5c590*/  IMAD.WIDE R4, R12.reuse, 0x2, R18 ;  /* 0x000000020c047825 */ /* 0x041fe200078e0212 */
[----:B-1----:R-:W-:-:S04]  /*5c5a0*/  IADD3 R2, R12, c[0x0][0x198], RZ ;  /* 0x000066000c027a10 */ /* 0x002fc80007ffe0ff */
[----:B------:R-:W-:Y:S01]  /*5c5b0*/  @P2 STG.E.U16 [R4.64], R10 ;  /* 0x0000000a04002986 */ /* 0x000fe2000c101506 */
[----:B------:R-:W-:-:S04]  /*5c5c0*/  IMAD.WIDE R8, R2, 0x2, R16 ;  /* 0x0000000202087825 */ /* 0x000fc800078e0210 */
[----:B------:R-:W-:Y:S01]  /*5c5d0*/  IMAD.WIDE R12, R2, 0x2, R18 ;  /* 0x00000002020c7825 */ /* 0x000fe200078e0212 */
[----:B------:R-:W-:Y:S01]  /*5c5e0*/  @P0 STG.E.U16 [R8.64], R22 ;  /* 0x0000001608000986 */ /* 0x000fe2000c101506 */
[----:B------:R-:W-:-:S03]  /*5c5f0*/  PRMT R20, R23, 0x7632, R20 ;  /* 0x0000763217147816 */ /* 0x000fc60000000014 */
[----:B------:R0:W-:Y:S04]  /*5c600*/  @P4 STG.E.U16 [R12.64], R23 ;  /* 0x000000170c004986 */ /* 0x0001e8000c101506 */
[----:B0-----:R-:W4:Y:S01]  /*5c610*/  LDL.LU R23, [R1+0x598] ;  /* 0x0005980001177983 */ /* 0x001f220000300800 */
[----:B------:R-:W-:Y:S02]  /*5c620*/  ISETP.LT.AND P0, PT, R28, c[0x0][0x178], !P1 ;  /* 0x00005e001c007a0c */ /* 0x000fe40004f01270 */
[----:B------:R-:W-:Y:S02]  /*5c630*/  ISETP.LT.AND P1, PT, R29, c[0x0][0x178], !P1 ;  /* 0x00005e001d007a0c */ /* 0x000fe40004f21270 */
[----:B------:R-:W-:Y:S02]  /*5c640*/  IADD3 R8, R2, c[0x0][0x198], RZ ;  /* 0x0000660002087a10 */ /* 0x000fe40007ffe0ff */
[----:B------:R-:W-:-:S02]  /*5c650*/  ISETP.LT.AND P4, PT, R28, c[0x0][0x178], !P3 ;  /* 0x00005e001c007a0c */ /* 0x000fc40005f81270 */
[----:B------:R-:W-:Y:S02]  /*5c660*/  ISETP.LT.AND P3, PT, R29, c[0x0][0x178], !P3 ;  /* 0x00005e001d007a0c */ /* 0x000fe40005f61270 */
[C---:B------:R-:W-:Y:S02]  /*5c670*/  IADD3 R10, R8.reuse, c[0x0][0x198], RZ ;  /* 0x00006600080a7a10 */ /* 0x040fe40007ffe0ff */
[C---:B------:R-:W-:Y:S02]  /*5c680*/  IADD3 R14, R3.reuse, 0x156, RZ ;  /* 0x00000156030e7810 */ /* 0x040fe40007ffe0ff */
[----:B------:R-:W-:Y:S01]  /*5c690*/  IADD3 R15, R3, 0x157, RZ ;  /* 0x00000157030f7810 */ /* 0x000fe20007ffe0ff */
[----:B------:R-:W-:Y:S01]  /*5c6a0*/  IMAD.WIDE R4, R8, 0x2, R16 ;  /* 0x0000000208047825 */ /* 0x000fe200078e0210 */
[----:B------:R-:W-:Y:S02]  /*5c6b0*/  PRMT R2, R22, 0x7632, R2 ;  /* 0x0000763216027816 */ /* 0x000fe40000000002 */
[----:B------:R-:W-:Y:S01]  /*5c6c0*/  ISETP.GE.AND P6, PT, R14, c[0x0][0x17c], PT ;  /* 0x00005f000e007a0c */ /* 0x000fe20003fc6270 */
[----:B------:R-:W-:Y:S01]  /*5c6d0*/  IMAD.WIDE R8, R8, 0x2, R18 ;  /* 0x0000000208087825 */ /* 0x000fe200078e0212 */
[----:B------:R-:W-:-:S03]  /*5c6e0*/  ISETP.GE.AND P2, PT, R15, c[0x0][0x17c], PT ;  /* 0x00005f000f007a0c */ /* 0x000fc60003f46270 */
[C---:B------:R-:W-:Y:S01]  /*5c6f0*/  IMAD.WIDE R12, R10.reuse, 0x2, R16 ;  /* 0x000000020a0c7825 */ /* 0x040fe200078e0210 */
[----:B------:R-:W-:Y:S03]  /*5c700*/  @P0 STG.E.U16 [R4.64], R2 ;  /* 0x0000000204000986 */ /* 0x000fe6000c101506 */
[----:B------:R-:W-:Y:S01]  /*5c710*/  IMAD.WIDE R14, R10, 0x2, R18 ;  /* 0x000000020a0e7825 */ /* 0x000fe200078e0212 */
[----:B------:R-:W-:Y:S04]  /*5c720*/  @P1 STG.E.U16 [R8.64], R20 ;  /* 0x0000001408001986 */ /* 0x000fe8000c101506 */
[----:B--2---:R-:W-:Y:S04]  /*5c730*/  @P4 STG.E.U16 [R12.64], R25 ;  /* 0x000000190c004986 */ /* 0x004fe8000c101506 */
[----:B---3--:R0:W-:Y:S02]  /*5c740*/  @P3 STG.E.U16 [R14.64], R26 ;  /* 0x0000001a0e003986 */ /* 0x0081e4000c101506 */
[----:B0-----:R-:W-:-:S02]  /*5c750*/  PRMT R14, R25, 0x7632, R14 ;  /* 0x00007632190e7816 */ /* 0x001fc4000000000e */
[----:B------:R-:W2:Y:S01]  /*5c760*/  LDL.LU R25, [R1+0x5c8] ;  /* 0x0005c80001197983 */ /* 0x000ea20000300800 */
[----:B------:R-:W-:-:S03]  /*5c770*/  PRMT R15, R26, 0x7632, R15 ;  /* 0x000076321a0f7816 */ /* 0x000fc6000000000f */
[----:B------:R-:W3:Y:S01]  /*5c780*/  LDL.LU R26, [R1+0x478] ;  /* 0x00047800011a7983 */ /* 0x000ee20000300800 */
[----:B------:R-:W-:Y:S02]  /*5c790*/  ISETP.LT.AND P1, PT, R28, c[0x0][0x178], !P5 ;  /* 0x00005e001c007a0c */ /* 0x000fe40006f21270 */
[----:B------:R-:W-:Y:S02]  /*5c7a0*/  IADD3 R8, R10, c[0x0][0x198], RZ ;  /* 0x000066000a087a10 */ /* 0x000fe40007ffe0ff */
[C---:B------:R-:W-:Y:S02]  /*5c7b0*/  ISETP.LT.AND P5, PT, R29.reuse, c[0x0][0x178], !P5 ;  /* 0x00005e001d007a0c */ /* 0x040fe40006fa1270 */
        /* <DEDUP_REMOVED lines=9> */
[----:B------:R-:W-:Y:S02]  /*5c850*/  @P5 STG.E.U16 [R8.64], R15 ;  /* 0x0000000f08005986 */ /* 0x000fe4000c101506 */
[----:B0-----:R-:W-:Y:S02]  /*5c860*/  IMAD.WIDE R4, R2, 0x2, R18 ;  /* 0x0000000202047825 */ /* 0x001fe400078e0212 */
[----:B----4-:R-:W-:Y:S04]  /*5c870*/  @P3 STG.E.U16 [R12.64], R23 ;  /* 0x000000170c003986 */ /* 0x010fe8000c101506 */
[----:B------:R0:W-:Y:S02]  /*5c880*/  @P6 STG.E.U16 [R4.64], R6 ;  /* 0x0000000604006986 */ /* 0x0001e4000c101506 */
[----:B0-----:R-:W-:-:S02]  /*5c890*/  PRMT R6, R23, 0x7632, R6 ;  /* 0x0000763217067816 */ /* 0x001fc40000000006 */
[----:B------:R-:W4:Y:S01]  /*5c8a0*/  LDL.LU R23, [R1+0x5b8] ;  /* 0x0005b80001177983 */ /* 0x000f220000300800 */
[----:B------:R-:W-:Y:S02]  /*5c8b0*/  IADD3 R21, R3, 0x158, RZ ;  /* 0x0000015803157810 */ /* 0x000fe40007ffe0ff */
[----:B------:R-:W-:Y:S02]  /*5c8c0*/  ISETP.LT.AND P5, PT, R28, c[0x0][0x178], !P2 ;  /* 0x00005e001c007a0c */ /* 0x000fe400057a1270 */
[----:B------:R-:W-:Y:S02]  /*5c8d0*/  ISETP.GE.AND P0, PT, R21, c[0x0][0x17c], PT ;  /* 0x00005f0015007a0c */ /* 0x000fe40003f06270 */
[----:B------:R-:W-:Y:S01]  /*5c8e0*/  IADD3 R8, R3, 0x15b, RZ ;  /* 0x0000015b03087810 */ /* 0x000fe20007ffe0ff */
[----:B------:R-:W4:Y:S01]  /*5c8f0*/  LDL.LU R21, [R1+0x3b8] ;  /* 0x0003b80001157983 */ /* 0x000f220000300800 */
[----:B------:R-:W-:Y:S02]  /*5c900*/  IADD3 R2, R2, c[0x0][0x198], RZ ;  /* 0x0000660002027a10 */ /* 0x000fe40007ffe0ff */
[----:B------:R-:W-:-:S02]  /*5c910*/  ISETP.LT.AND P2, PT, R29, c[0x0][0x178], !P2 ;  /* 0x00005e001d007a0c */ /* 0x000fc40005741270 */
[----:B------:R-:W-:Y:S01]  /*5c920*/  ISETP.LT.AND P6, PT, R28, c[0x0][0x178], !P0 ;  /* 0x00005e001c007a0c */ /* 0x000fe200047c1270 */
[----:B------:R-:W-:Y:S01]  /*5c930*/  IMAD.WIDE R4, R2, 0x2, R16 ;  /* 0x0000000202047825 */ /* 0x000fe200078e0210 */
[----:B------:R-:W-:Y:S02]  /*5c940*/  ISETP.GE.AND P3, PT, R8, c[0x0][0x17c], PT ;  /* 0x00005f0008007a0c */ /* 0x000fe40003f66270 */
[----:B------:R-:W-:Y:S01]  /*5c950*/  IADD3 R10, R3, 0x15a, RZ ;  /* 0x0000015a030a7810 */ /* 0x000fe20007ffe0ff */
[C---:B------:R-:W-:Y:S01]  /*5c960*/  IMAD.WIDE R8, R2.reuse, 0x2, R18 ;  /* 0x0000000202087825 */ /* 0x040fe200078e0212 */
[----:B------:R-:W-:Y:S02]  /*5c970*/  IADD3 R2, R2, c[0x0][0x198], RZ ;  /* 0x0000660002027a10 */ /* 0x000fe40007ffe0ff */
[----:B------:R-:W-:Y:S01]  /*5c980*/  ISETP.LT.AND P0, PT, R29, c[0x0][0x178], !P0 ;  /* 0x00005e001d007a0c */ /* 0x000fe20004701270 */
[----:B------:R0:W-:Y:S01]  /*5c990*/  @P5 STG.E.U16 [R4.64], R6 ;  /* 0x0000000604005986 */ /* 0x0001e2000c101506 */
[----:B------:R-:W-:-:S02]  /*5c9a0*/  ISETP.GE.AND P1, PT, R10, c[0x0][0x17c], PT ;  /* 0x00005f000a007a0c */ /* 0x000fc40003f26270 */
[----:B------:R-:W-:-:S05]  /*5c9b0*/  PRMT R10, R6, 0x7632, R10 ;  /* 0x00007632060a7816 */ /* 0x000fca000000000a */
[----:B------:R1:W-:Y:S01]  /*5c9c0*/  @P2 STG.E.U16 [R8.64], R10 ;  /* 0x0000000a08002986 */ /* 0x0003e2000c101506 */
[----:B0-----:R-:W-:Y:S01]  /*5c9d0*/  IMAD.WIDE R4, R2, 0x2, R16 ;  /* 0x0000000202047825 */ /* 0x001fe200078e0210 */
[----:B------:R-:W-:-:S03]  /*5c9e0*/  IADD3 R6, R3, 0x15d, RZ ;  /* 0x0000015d03067810 */ /* 0x000fc60007ffe0ff */
[----:B-1----:R-:W-:Y:S01]  /*5c9f0*/  IMAD.WIDE R8, R2, 0x2, R18 ;  /* 0x0000000202087825 */ /* 0x002fe200078e0212 */
[----:B--2---:R0:W-:Y:S01]  /*5ca00*/  @P6 STG.E.U16 [R4.64], R25 ;  /* 0x0000001904006986 */ /* 0x0041e2000c101506 */
[----:B------:R-:W-:Y:S02]  /*5ca10*/  ISETP.GE.AND P6, PT, R6, c[0x0][0x17c], PT ;  /* 0x00005f0006007a0c */ /* 0x000fe40003fc6270 */
[----:B------:R-:W-:Y:S01]  /*5ca20*/  PRMT R6, R25, 0x7632, R6 ;  /* 0x0000763219067816 */ /* 0x000fe20000000006 */
[----:B---3--:R1:W-:Y:S01]  /*5ca30*/  @P0 STG.E.U16 [R8.64], R26 ;  /* 0x0000001a08000986 */ /* 0x0083e2000c101506 */
[----:B------:R-:W-:-:S03]  /*5ca40*/  PRMT R10, R26, 0x7632, R10 ;  /* 0x000076321a0a7816 */ /* 0x000fc6000000000a */
[----:B0-----:R-:W2:Y:S04]  /*5ca50*/  LDL.LU R25, [R1+0x5a8] ;  /* 0x0005a80001197983 */ /* 0x001ea80000300800 */
[----:B-1----:R-:W3:Y:S01]  /*5ca60*/  LDL.LU R26, [R1+0x528] ;  /* 0x00052800011a7983 */ /* 0x002ee20000300800 */
[----:B------:R-:W-:Y:S02]  /*5ca70*/  ISETP.LT.AND P2, PT, R28, c[0x0][0x178], !P4 ;  /* 0x00005e001c007a0c */ /* 0x000fe40006741270 */
[----:B------:R-:W-:Y:S01]  /*5ca80*/  IADD3 R2, R2, c[0x0][0x198], RZ ;  /* 0x0000660002027a10 */ /* 0x000fe20007ffe0ff */
[----:B------:R-:W3:Y:S01]  /*5ca90*/  LDL.LU R22, [R1+0x5d8] ;  /* 0x0005d80001167983 */ /* 0x000ee20000300800 */
[----:B------:R-:W-:Y:S02]  /*5caa0*/  ISETP.LT.AND P4, PT, R29, c[0x0][0x178], !P4 ;  /* 0x00005e001d007a0c */ /* 0x000fe40006781270 */
[----:B------:R-:W-:Y:S01]  /*5cab0*/  ISETP.LT.AND P0, PT, R28, c[0x0][0x178], !P1 ;  /* 0x00005e001c007a0c */ /* 0x000fe20004f01270 */
[----:B------:R-:W-:-:S04]  /*5cac0*/  IMAD.WIDE R4, R2, 0x2, R16 ;  /* 0x0000000202047825 */ /* 0x000fc800078e0210 */
[C---:B------:R-:W-:Y:S01]  /*5cad0*/  IMAD.WIDE R8, R2.reuse, 0x2, R18 ;  /* 0x0000000202087825 */ /* 0x040fe200078e0212 */
[----:B------:R-:W-:Y:S01]  /*5cae0*/  IADD3 R2, R2, c[0x0][0x198], RZ ;  /* 0x0000660002027a10 */ /* 0x000fe20007ffe0ff */
[----:B------:R0:W-:Y:S04]  /*5caf0*/  @P2 STG.E.U16 [R4.64], R6 ;  /* 0x0000000604002986 */ /* 0x0001e8000c101506 */
[----:B------:R-:W-:Y:S01]  /*5cb00*/  @P4 STG.E.U16 [R8.64], R10 ;  /* 0x0000000a08004986 */ /* 0x000fe2000c101506 */
[----:B0-----:R-:W-:Y:S01]  /*5cb10*/  IMAD.WIDE R4, R2, 0x2, R16 ;  /* 0x0000000202047825 */ /* 0x001fe200078e0210 */
[----:B------:R-:W-:-:S04]  /*5cb20*/  IADD3 R6, R3, 0x15e, RZ ;  /* 0x0000015e03067810 */ /* 0x000fc80007ffe0ff */
[----:B------:R-:W-:Y:S02]  /*5cb30*/  ISETP.GE.AND P2, PT, R6, c[0x0][0x17c], PT ;  /* 0x00005f0006007a0c */ /* 0x000fe40003f46270 */
[C---:B------:R-:W-:Y:S01]  /*5cb40*/  IADD3 R6, R2.reuse, c[0x0][0x198], RZ ;  /* 0x0000660002067a10 */ /* 0x040fe20007ffe0ff */
[----:B----4-:R0:W-:Y:S02]  /*5cb50*/  @P0 STG.E.U16 [R4.64], R23 ;  /* 0x0000001704000986 */ /* 0x0101e4000c101506 */
[----:B0-----:R-:W-:Y:S01]  /*5cb60*/  IMAD.WIDE R4, R2, 0x2, R18 ;  /* 0x0000000202047825 */ /* 0x001fe200078e0212 */
[----:B------:R-:W-:Y:S02]  /*5cb70*/  PRMT R2, R23, 0x7632, R2 ;  /* 0x0000763217027816 */ /* 0x000fe40000000002 */
[----:B------:R-:W4:Y:S01]  /*5cb80*/  LDL.LU R23, [R1+0x538] ;  /* 0x0005380001177983 */ /* 0x000f220000300800 */
        /* <DEDUP_REMOVED lines=8> */
[----:B------:R0:W-:Y:S01]  /*5cc10*/  @P1 STG.E.U16 [R4.64], R21 ;  /* 0x0000001504001986 */ /* 0x0001e2000c101506 */
[----:B------:R-:W-:-:S02]  /*5cc20*/  ISETP.LT.AND P1, PT, R28, c[0x0][0x178], !P5 ;  /* 0x00005e001c007a0c */ /* 0x000fc40006f21270 */
[----:B------:R-:W-:Y:S01]  /*5cc30*/  ISETP.LT.AND P5, PT, R29, c[0x0][0x178], !P5 ;  /* 0x00005e001d007a0c */ /* 0x000fe20006fa1270 */
[----:B------:R1:W-:Y:S01]  /*5cc40*/  @P4 STG.E.U16 [R8.64], R2 ;  /* 0x0000000208004986 */ /* 0x0003e2000c101506 */
[----:B------:R-:W-:Y:S02]  /*5cc50*/  PRMT R14, R21, 0x7632, R14 ;  /* 0x00007632150e7816 */ /* 0x000fe4000000000e */
[----:B------:R-:W-:Y:S01]  /*5cc60*/  IADD3 R10, R3, 0x160, RZ ;  /* 0x00000160030a7810 */ /* 0x000fe20007ffe0ff */
[C---:B0-----:R-:W-:Y:S01]  /*5cc70*/  IMAD.WIDE R4, R6.reuse, 0x2, R18 ;  /* 0x0000000206047825 */ /* 0x041fe200078e0212 */
[----:B-1----:R-:W-:-:S04]  /*5cc80*/  IADD3 R2, R6, c[0x0][0x198], RZ ;  /* 0x0000660006027a10 */ /* 0x002fc80007ffe0ff */
[----:B------:R-:W-:Y:S01]  /*5cc90*/  @P3 STG.E.U16 [R4.64], R14 ;  /* 0x0000000e04003986 */ /* 0x000fe2000c101506 */
[----:B------:R-:W-:-:S04]  /*5cca0*/  IMAD.WIDE R8, R2, 0x2, R16 ;  /* 0x0000000202087825 */ /* 0x000fc800078e0210 */
[----:B------:R-:W-:Y:S01]  /*5ccb0*/  IMAD.WIDE R12, R2, 0x2, R18 ;  /* 0x00000002020c7825 */ /* 0x000fe200078e0212 */
[----:B------:R-:W-:Y:S01]  /*5ccc0*/  ISETP.GE.AND P4, PT, R10, c[0x0][0x17c], PT ;  /* 0x00005f000a007a0c */ /* 0x000fe20003f86270 */
[----:B--2---:R0:W-:Y:S04]  /*5ccd0*/  @P1 STG.E.U16 [R8.64], R25 ;  /* 0x0000001908001986 */ /* 0x0041e8000c101506 */
[----:B---3--:R1:W-:Y:S01]  /*5cce0*/  @P5 STG.E.U16 [R12.64], R26 ;  /* 0x0000001a0c005986 */ /* 0x0083e2000c101506 */
[----:B------:R-:W-:Y:S02]  /*5ccf0*/  PRMT R10, R26, 0x7632, R10 ;  /* 0x000076321a0a7816 */ /* 0x000fe4000000000a */
[----:B0-----:R-:W-:Y:S02]  /*5cd00*/  IADD3 R8, R2, c[0x0][0x198], RZ ;  /* 0x0000660002087a10 */ /* 0x001fe40007ffe0ff */
[----:B------:R-:W-:-:S02]  /*5cd10*/  PRMT R2, R25, 0x7632, R2 ;  /* 0x0000763219027816 */ /* 0x000fc40000000002 */
[----:B------:R-:W2:Y:S04]  /*5cd20*/  LDL.LU R25, [R1+0x42c] ;  /* 0x00042c0001197983 */ /* 0x000ea80000300800 */
[----:B-1----:R-:W3:Y:S01]  /*5cd30*/  LDL.LU R26, [R1+0x38c] ;  /* 0x00038c00011a7983 */ /* 0x002ee20000300800 */
[----:B------:R-:W-:Y:S02]  /*5cd40*/  IADD3 R6, R3, 0x161, RZ ;  /* 0x0000016103067810 */ /* 0x000fe40007ffe0ff */
[C---:B------:R-:W-:Y:S02]  /*5cd50*/  ISETP.LT.AND P1, PT, R28.reuse, c[0x0][0x178], !P6 ;  /* 0x00005e001c007a0c */ /* 0x040fe40007721270 */
[----:B------:R-:W-:Y:S02]  /*5cd60*/  ISETP.LT.AND P6, PT, R29, c[0x0][0x178], !P6 ;  /* 0x00005e001d007a0c */ /* 0x000fe400077c1270 */
[----:B------:R-:W-:-:S02]  /*5cd70*/  ISETP.LT.AND P5, PT, R28, c[0x0][0x178], !P2 ;  /* 0x00005e001c007a0c */ /* 0x000fc400057a1270 */
[----:B------:R-:W-:Y:S02]  /*5cd80*/  ISETP.GE.AND P3, PT, R6, c[0x0][0x17c], PT ;  /* 0x00005f0006007a0c */ /* 0x000fe40003f66270 */
[----:B------:R-:W-:Y:S02]  /*5cd90*/  ISETP.LT.AND P2, PT, R29, c[0x0][0x178], !P2 ;  /* 0x00005e001d007a0c */ /* 0x000fe40005741270 */
[C---:B------:R-:W-:Y:S01]  /*5cda0*/  IADD3 R6, R8.reuse, c[0x0][0x198], RZ ;  /* 0x0000660008067a10 */ /* 0x040fe20007ffe0ff */
[----:B------:R-:W-:-:S04]  /*5cdb0*/  IMAD.WIDE R4, R8, 0x2, R16 ;  /* 0x0000000208047825 */ /* 0x000fc800078e0210 */
[----:B------:R-:W-:Y:S01]  /*5cdc0*/  IMAD.WIDE R8, R8, 0x2, R18 ;  /* 0x0000000208087825 */ /* 0x000fe200078e0212 */
[----:B------:R-:W-:Y:S03]  /*5cdd0*/  @P1 STG.E.U16 [R4.64], R2 ;  /* 0x0000000204001986 */ /* 0x000fe6000c101506 */
[C---:B------:R-:W-:Y:S01]  /*5cde0*/  IMAD.WIDE R12, R6.reuse, 0x2, R16 ;  /* 0x00000002060c7825 */ /* 0x040fe200078e0210 */
[----:B------:R-:W-:Y:S03]  /*5cdf0*/  @P6 STG.E.U16 [R8.64], R10 ;  /* 0x0000000a08006986 */ /* 0x000fe6000c101506 */
[----:B------:R-:W-:Y:S01]  /*5ce00*/  IMAD.WIDE R14, R6, 0x2, R18 ;  /* 0x00000002060e7825 */ /* 0x000fe200078e0212 */
[----:B------:R0:W-:Y:S02]  /*5ce10*/  @P5 STG.E.U16 [R12.64], R22 ;  /* 0x000000160c005986 */ /* 0x0001e4000c101506 */
[----:B0-----:R-:W-:-:S02]  /*5ce20*/  PRMT R12, R22, 0x7632, R12 ;  /* 0x00007632160c7816 */ /* 0x001fc4000000000c */
[----:B------:R-:W3:Y:S01]  /*5ce30*/  LDL.LU R22, [R1+0x44c] ;  /* 0x00044c0001167983 */ /* 0x000ee20000300800 */
[----:B----4-:R-:W-:-:S03]  /*5ce40*/  PRMT R2, R23, 0x7632, R2 ;  /* 0x0000763217027816 */ /* 0x010fc60000000002 */
[----:B------:R0:W-:Y:S04]  /*5ce50*/  @P2 STG.E.U16 [R14.64], R23 ;  /* 0x000000170e002986 */ /* 0x0001e8000c101506 */
[----:B0-----:R-:W4:Y:S01]  /*5ce60*/  LDL.LU R23, [R1+0x3ac] ;  /* 0x0003ac0001177983 */ /* 0x001f220000300800 */
[----:B------:R-:W-:Y:S02]  /*5ce70*/  ISETP.LT.AND P5, PT, R28, c[0x0][0x178], !P0 ;  /* 0x00005e001c007a0c */ /* 0x000fe400047a1270 */
[----:B------:R-:W-:Y:S02]  /*5ce80*/  ISETP.LT.AND P0, PT, R29, c[0x0][0x178], !P0 ;  /* 0x00005e001d007a0c */ /* 0x000fe40004701270 */
[----:B------:R-:W-:Y:S02]  /*5ce90*/  IADD3 R4, R6, c[0x0][0x198], RZ ;  /* 0x0000660006047a10 */ /* 0x000fe40007ffe0ff */
[----:B------:R-:W-:-:S02]  /*5cea0*/  ISETP.LT.AND P6, PT, R28, c[0x0][0x178], !P4 ;  /* 0x00005e001c007a0c */ /* 0x000fc400067c1270 */
[----:B------:R-:W-:Y:S01]  /*5ceb0*/  ISETP.LT.AND P4, PT, R29, c[0x0][0x178], !P4 ;  /* 0x00005e001d007a0c */ /* 0x000fe20006781270 */
[C---:B------:R-:W-:Y:S01]  /*5cec0*/  IMAD.WIDE R8, R4.reuse, 0x2, R16 ;  /* 0x0000000204087825 */ /* 0x040fe200078e0210 */
[----:B------:R-:W-:-:S03]  /*5ced0*/  IADD3 R6, R4, c[0x0][0x198], RZ ;  /* 0x0000660004067a10 */ /* 0x000fc60007ffe0ff */
[----:B------:R-:W-:Y:S01]  /*5cee0*/  IMAD.WIDE R4, R4, 0x2, R18 ;  /* 0x0000000204047825 */ /* 0x000fe200078e0212 */
[----:B------:R0:W-:Y:S01]  /*5cef0*/  @P5 STG.E.U16 [R8.64], R12 ;  /* 0x0000000c08005986 */ /* 0x0001e2000c101506 */
[----:B------:R-:W-:-:S03]  /*5cf00*/  IADD3 R10, R3, 0x164, RZ ;  /* 0x00000164030a7810 */ /* 0x000fc60007ffe0ff */
[----:B------:R1:W-:Y:S01]  /*5cf10*/  @P0 STG.E.U16 [R4.64], R2 ;  /* 0x0000000204000986 */ /* 0x0003e2000c101506 */
[----:B------:R-:W-:Y:S01]  /*5cf20*/  ISETP.GE.AND P5, PT, R10, c[0x0][0x17c], PT ;  /* 0x00005f000a007a0c */ /* 0x000fe20003fa6270 */
[----:B0-----:R-:W-:-:S04]  /*5cf30*/  IMAD.WIDE R8, R6, 0x2, R16 ;  /* 0x0000000206087825 */ /* 0x001fc800078e0210 */
[----:B-1----:R-:W-:Y:S01]  /*5cf40*/  IMAD.WIDE R4, R6, 0x2, R18 ;  /* 0x0000000206047825 */ /* 0x002fe200078e0212 */
[----:B--2---:R-:W-:Y:S01]  /*5cf50*/  PRMT R2, R25, 0x7632, R2 ;  /* 0x0000763219027816 */ /* 0x004fe20000000002 */
[----:B------:R0:W-:Y:S01]  /*5cf60*/  @P6 STG.E.U16 [R8.64], R25 ;  /* 0x0000001908006986 */ /* 0x0001e2000c101506 */
[----:B---3--:R-:W-:-:S03]  /*5cf70*/  PRMT R10, R26, 0x7632, R10 ;  /* 0x000076321a0a7816 */ /* 0x008fc6000000000a */
[----:B------:R1:W-:Y:S04]  /*5cf80*/  @P4 STG.E.U16 [R4.64], R26 ;  /* 0x0000001a04004986 */ /* 0x0003e8000c101506 */
[----:B0-----:R-:W2:Y:S04]  /*5cf90*/  LDL.LU R25, [R1+0x46c] ;  /* 0x00046c0001197983 */ /* 0x001ea80000300800 */
[----:B-1----:R-:W3:Y:S01]  /*5cfa0*/  LDL.LU R26, [R1+0x39c] ;  /* 0x00039c00011a7983 */ /* 0x002ee20000300800 */
[----:B------:R-:W-:Y:S02]  /*5cfb0*/  IADD3 R20, R3, 0x162, RZ ;  /* 0x0000016203147810 */ /* 0x000fe40007ffe0ff */
[----:B------:R-:W-:-:S02]  /*5cfc0*/  ISETP.LT.AND P0, PT, R28, c[0x0][0x178], !P3 ;  /* 0x00005e001c007a0c */ /* 0x000fc40005f01270 */
[----:B------:R-:W-:Y:S02]  /*5cfd0*/  ISETP.GE.AND P1, PT, R20, c[0x0][0x17c], PT ;  /* 0x00005f0014007a0c */ /* 0x000fe40003f26270 */
[----:B------:R-:W-:Y:S02]  /*5cfe0*/  IADD3 R8, R6, c[0x0][0x198], RZ ;  /* 0x0000660006087a10 */ /* 0x000fe40007ffe0ff */
[C---:B------:R-:W-:Y:S02]  /*5cff0*/  ISETP.LT.AND P3, PT, R29.reuse, c[0x0][0x178], !P3 ;  /* 0x00005e001d007a0c */ /* 0x040fe40005f61270 */
[----:B------:R-:W-:Y:S02]  /*5d000*/  ISETP.LT.AND P4, PT, R28, c[0x0][0x178], !P1 ;  /* 0x00005e001c007a0c */ /* 0x000fe40004f81270 */
[----:B------:R-:W-:Y:S01]  /*5d010*/  ISETP.LT.AND P1, PT, R29, c[0x0][0x178], !P1 ;  /* 0x00005e001d007a0c */ /* 0x000fe20004f21270 */
[----:B------:R-:W-:Y:S01]  /*5d020*/  IMAD.WIDE R4, R8, 0x2, R16 ;  /* 0x0000000208047825 */ /* 0x000fe200078e0210 */
[----:B------:R-:W-:-:S02]  /*5d030*/  IADD3 R13, R3, 0x163, RZ ;  /* 0x00000163030d7810 */ /* 0x000fc40007ffe0ff */
[----:B------:R-:W-:Y:S02]  /*5d040*/  IADD3 R12, R3, 0x165, RZ ;  /* 0x00000165030c7810 */ /* 0x000fe40007ffe0ff */
[C---:B------:R-:W-:Y:S01]  /*5d050*/  IADD3 R6, R8.reuse, c[0x0][0x198], RZ ;  /* 0x0000660008067a10 */ /* 0x040fe20007ffe0ff */
[----:B------:R-:W-:Y:S01]  /*5d060*/  IMAD.WIDE R8, R8, 0x2, R18 ;  /* 0x0000000208087825 */ /* 0x000fe200078e0212 */
[----:B------:R-:W-:Y:S01]  /*5d070*/  ISETP.GE.AND P2, PT, R13, c[0x0][0x17c], PT ;  /* 0x00005f000d007a0c */ /* 0x000fe20003f46270 */
[----:B------:R0:W-:Y:S01]  /*5d080*/  @P0 STG.E.U16 [R4.64], R2 ;  /* 0x0000000204000986 */ /* 0x0001e2000c101506 */
[----:B------:R-:W-:Y:S01]  /*5d090*/  ISETP.GE.AND P6, PT, R12, c[0x0][0x17c], PT ;  /* 0x00005f000c007a0c */ /* 0x000fe20003fc6270 */
[C---:B------:R-:W-:Y:S02]  /*5d0a0*/  IMAD.WIDE R12, R6.reuse, 0x2, R16 ;  /* 0x00000002060c7825 */ /* 0x040fe400078e0210 */
[----:B------:R-:W-:Y:S04]  /*5d0b0*/  @P3 STG.E.U16 [R8.64], R10 ;  /* 0x0000000a08003986 */ /* 0x000fe8000c101506 */
[----:B------:R1:W-:Y:S01]  /*5d0c0*/  @P4 STG.E.U16 [R12.64], R22 ;  /* 0x000000160c004986 */ /* 0x0003e2000c101506 */
[----:B0-----:R-:W-:Y:S01]  /*5d0d0*/  IMAD.WIDE R4, R6, 0x2, R18 ;  /* 0x0000000206047825 */ /* 0x001fe200078e0212 */
[----:B------:R-:W-:-:S02]  /*5d0e0*/  PRMT R2, R22, 0x7632, R2 ;  /* 0x0000763216027816 */ /* 0x000fc40000000002 */
[----:B-1----:R-:W3:Y:S01]  /*5d0f0*/  LDL.LU R22, [R1+0x4ec] ;  /* 0x0004ec0001167983 */ /* 0x002ee20000300800 */
        /* <DEDUP_REMOVED lines=11> */
[----:B------:R0:W-:Y:S04]  /*5d1b0*/  @P3 STG.E.U16 [R8.64], R2 ;  /* 0x0000000208003986 */ /* 0x0001e8000c101506 */
[----:B------:R1:W-:Y:S01]  /*5d1c0*/  @P2 STG.E.U16 [R4.64], R10 ;  /* 0x0000000a04002986 */ /* 0x0003e2000c101506 */
        /* <DEDUP_REMOVED lines=11> */
[----:B------:R-:W-:Y:S02]  /*5d280*/  IADD3 R12, R3, 0x168, RZ ;  /* 0x00000168030c7810 */ /* 0x000fe40007ffe0ff */
[----:B------:R-:W-:Y:S02]  /*5d290*/  IADD3 R8, R6, c[0x0][0x198], RZ ;  /* 0x0000660006087a10 */ /* 0x000fe40007ffe0ff */
[C---:B------:R-:W-:Y:S02]  /*5d2a0*/  ISETP.LT.AND P6, PT, R29.reuse, c[0x0][0x178], !P6 ;  /* 0x00005e001d007a0c */ /* 0x040fe400077c1270 */
[----:B------:R-:W-:Y:S02]  /*5d2b0*/  ISETP.LT.AND P4, PT, R28, c[0x0][0x178], !P0 ;  /* 0x00005e001c007a0c */ /* 0x000fe40004781270 */
[----:B------:R-:W-:Y:S01]  /*5d2c0*/  ISETP.LT.AND P0, PT, R29, c[0x0][0x178], !P0 ;  /* 0x00005e001d007a0c */ /* 0x000fe20004701270 */
[----:B------:R-:W-:Y:S01]  /*5d2d0*/  IMAD.WIDE R4, R8, 0x2, R16 ;  /* 0x0000000208047825 */ /* 0x000fe200078e0210 */
[----:B------:R-:W-:-:S02]  /*5d2e0*/  ISETP.GE.AND P3, PT, R12, c[0x0][0x17c], PT ;  /* 0x00005f000c007a0c */ /* 0x000fc40003f66270 */
[----:B------:R-:W-:Y:S02]  /*5d2f0*/  IADD3 R12, R3, 0x169, RZ ;  /* 0x00000169030c7810 */ /* 0x000fe40007ffe0ff */
[C---:B------:R-:W-:Y:S01]  /*5d300*/  IADD3 R6, R8.reuse, c[0x0][0x198], RZ ;  /* 0x0000660008067a10 */ /* 0x040fe20007ffe0ff */
[----:B------:R-:W-:Y:S01]  /*5d310*/  IMAD.WIDE R8, R8, 0x2, R18 ;  /* 0x0000000208087825 */ /* 0x000fe200078e0212 */
[----:B------:R-:W-:Y:S01]  /*5d320*/  ISETP.GE.AND P5, PT, R12, c[0x0][0x17c], PT ;  /* 0x00005f000c007a0c */ /* 0x000fe20003fa6270 */
[----:B------:R0:W-:Y:S02]  /*5d330*/  @P2 STG.E.U16 [R4.64], R2 ;  /* 0x0000000204002986 */ /* 0x0001e4000c101506 */
        /* <DEDUP_REMOVED lines=9> */
[----:B------:R-:W-:-:S04]  /*5d3d0*/  IADD3 R14, R3, 0x167, RZ ;  /* 0x00000167030e7810 */ /* 0x000fc80007ffe0ff */
[----:B------:R-:W-:-:S04]  /*5d3e0*/  ISETP.GE.AND P1, PT, R14, c[0x0][0x17c], PT ;  /* 0x00005f000e007a0c */ /* 0x000fc80003f26270 */
[----:B------:R-:W-:Y:S02]  /*5d3f0*/  ISETP.LT.AND P4, PT, R28, c[0x0][0x178], !P1 ;  /* 0x00005e001c007a0c */ /* 0x000fe40004f81270 */
[C---:B------:R-:W-:Y:S02]  /*5d400*/  ISETP.LT.AND P1, PT, R29.reuse, c[0x0][0x178], !P1 ;  /* 0x00005e001d007a0c */ /* 0x040fe40004f21270 */
[----:B------:R-:W-:Y:S02]  /*5d410*/  IADD3 R13, R6, c[0x0][0x198], RZ ;  /* 0x00006600060d7a10 */ /* 0x000fe40007ffe0ff */
[----:B------:R-:W-:Y:S02]  /*5d420*/  ISETP.LT.AND P6, PT, R28, c[0x0][0x178], !P3 ;  /* 0x00005e001c007a0c */ /* 0x000fe40005fc1270 */
        /* <DEDUP_REMOVED lines=30> */
[----:B------:R4:W-:Y:S04]  /*5d610*/  @P5 STG.E.U16 [R8.64], R10 ;  /* 0x0000000a08005986 */ /* 0x0009e8000c101506 */
[----:B------:R-:W-:Y:S01]  /*5d620*/  @P3 STG.E.U16 [R12.64], R22 ;  /* 0x000000160c003986 */ /* 0x000fe2000c101506 */
[----:B0-----:R-:W-:Y:S01]  /*5d630*/  IMAD.WIDE R4, R6, 0x2, R18 ;  /* 0x0000000206047825 */ /* 0x001fe200078e0212 */
[----:B----4-:R-:W-:-:S04]  /*5d640*/  PRMT R10, R23, 0x7632, R10 ;  /* 0x00007632170a7816 */ /* 0x010fc8000000000a */
        /* <DEDUP_REMOVED lines=9> */
[----:B------:R-:W-:Y:S01]  /*5d6e0*/  IMAD.WIDE R8, R13, 0x2, R16 ;  /* 0x000000020d087825 */ /* 0x000fe200078e0210 */
[----:B------:R-:W-:-:S02]  /*5d6f0*/  PRMT R2, R22, 0x7632, R2 ;  /* 0x0000763216027816 */ /* 0x000fc40000000002 */
[C---:B------:R-:W-:Y:S01]  /*5d700*/  IADD3 R6, R13.reuse, c[0x0][0x198], RZ ;  /* 0x000066000d067a10 */ /* 0x040fe20007ffe0ff */
[----:B------:R-:W-:Y:S02]  /*5d710*/  IMAD.WIDE R4, R13, 0x2, R18 ;  /* 0x000000020d047825 */ /* 0x000fe400078e0212 */
        /* <DEDUP_REMOVED lines=10> */
[C---:B------:R-:W-:Y:S02]  /*5d7c0*/  IADD3 R14, R3.reuse, 0x16e, RZ ;  /* 0x0000016e030e7810 */ /* 0x040fe40007ffe0ff */
[----:B------:R-:W-:Y:S01]  /*5d7d0*/  IADD3 R12, R3, 0x170, RZ ;  /* 0x00000170030c7810 */ /* 0x000fe20007ffe0ff */
[----:B------:R-:W3:Y:S01]  /*5d7e0*/  LDL.LU R22, [R1+0x57c] ;  /* 0x00057c0001167983 */ /* 0x000ee20000300800 */
[----:B------:R-:W-:-:S02]  /*5d7f0*/  ISETP.GE.AND P1, PT, R14, c[0x0][0x17c], PT ;  /* 0x00005f000e007a0c */ /* 0x000fc40003f26270 */
[----:B------:R-:W-:Y:S02]  /*5d800*/  ISETP.LT.AND P0, PT, R28, c[0x0][0x178], !P6 ;  /* 0x00005e001c007a0c */ /* 0x000fe40007701270 */
[----:B------:R-:W-:Y:S02]  /*5d810*/  ISETP.LT.AND P6, PT, R29, c[0x0][0x178], !P6 ;  /* 0x00005e001d007a0c */ /* 0x000fe400077c1270 */
[----:B------:R-:W-:Y:S02]  /*5d820*/  IADD3 R8, R6, c[0x0][0x198], RZ ;  /* 0x0000660006087a10 */ /* 0x000fe40007ffe0ff */
[----:B------:R-:W-:Y:S02]  /*5d830*/  ISETP.LT.AND P4, PT, R28, c[0x0][0x178], !P1 ;  /* 0x00005e001c007a0c */ /* 0x000fe40004f81270 */
[----:B------:R-:W-:Y:S02]  /*5d840*/  ISETP.GE.AND P3, PT, R12, c[0x0][0x17c], PT ;  /* 0x00005f000c007a0c */ /* 0x000fe40003f66270 */
[----:B------:R-:W-:-:S02]  /*5d850*/  IADD3 R12, R3, 0x171, RZ ;  /* 0x00000171030c7810 */ /* 0x000fc40007ffe0ff */
[C---:B------:R-:W-:Y:S01]  /*5d860*/  IADD3 R6, R8.reuse, c[0x0][0x198], RZ ;  /* 0x0000660008067a10 */ /* 0x040fe20007ffe0ff */
[----:B------:R-:W-:Y:S01]  /*5d870*/  IMAD.WIDE R4, R8, 0x2, R16 ;  /* 0x0000000208047825 */ /* 0x000fe200078e0210 */
[----:B------:R-:W-:-:S03]  /*5d880*/  ISETP.GE.AND P5, PT, R12, c[0x0][0x17c], PT ;  /* 0x00005f000c007a0c */ /* 0x000fc60003fa6270 */
[----:B------:R-:W-:Y:S01]  /*5d890*/  IMAD.WIDE R8, R8, 0x2, R18 ;  /* 0x0000000208087825 */ /* 0x000fe200078e0212 */
[----:B------:R4:W-:Y:S03]  /*5d8a0*/  @P0 STG.E.U16 [R4.64], R2 ;  /* 0x0000000204000986 */ /* 0x0009e6000c101506 */
[----:B------:R-:W-:Y:S01]  /*5d8b0*/  IMAD.WIDE R12, R6, 0x2, R16 ;  /* 0x00000002060c7825 */ /* 0x000fe200078e0210 */
[----:B------:R-:W-:Y:S01]  /*5d8c0*/  @P6 STG.E.U16 [R8.64], R10 ;  /* 0x0000000a08006986 */ /* 0x000fe2000c101506 */
[----:B------:R-:W-:Y:S02]  /*5d8d0*/  IADD3 R14, R3, 0x16f, RZ ;  /* 0x0000016f030e7810 */ /* 0x000fe40007ffe0ff */
[----:B----4-:R-:W-:Y:S01]  /*5d8e0*/  PRMT R2, R23, 0x7632, R2 ;  /* 0x0000763217027816 */ /* 0x010fe20000000002 */
[----:B------:R0:W-:Y:S04]  /*5d8f0*/  @P4 STG.E.U16 [R12.64], R23 ;  /* 0x000000170c004986 */ /* 0x0001e8000c101506 */
[----:B0-----:R-:W4:Y:S01]  /*5d900*/  LDL.LU R23, [R1+0x43c] ;  /* 0x00043c0001177983 */ /* 0x001f220000300800 */
[----:B------:R-:W-:-:S02]  /*5d910*/  ISETP.LT.AND P1, PT, R29, c[0x0][0x178], !P1 ;  /* 0x00005e001d007a0c */ /* 0x000fc40004f21270 */
[----:B------:R-:W-:Y:S01]  /*5d920*/  ISETP.GE.AND P2, PT, R14, c[0x0][0x17c], PT ;  /* 0x00005f000e007a0c */ /* 0x000fe20003f46270 */
[----:B------:R-:W-:-:S03]  /*5d930*/  IMAD.WIDE R4, R6, 0x2, R18 ;  /* 0x0000000206047825 */ /* 0x000fc600078e0212 */
[----:B------:R-:W-:Y:S02]  /*5d940*/  ISETP.LT.AND P4, PT, R28, c[0x0][0x178], !P2 ;  /* 0x00005e001c007a0c */ /* 0x000fe40005781270 */
[C---:B------:R-:W-:Y:S02]  /*5d950*/  ISETP.LT.AND P2, PT, R29.reuse, c[0x0][0x178], !P2 ;  /* 0x00005e001d007a0c */ /* 0x040fe40005741270 */
[----:B------:R-:W-:Y:S02]  /*5d960*/  IADD3 R12, R6, c[0x0][0x198], RZ ;  /* 0x00006600060c7a10 */ /* 0x000fe40007ffe0ff */
[----:B------:R-:W-:Y:S01]  /*5d970*/  ISETP.LT.AND P6, PT, R28, c[0x0][0x178], !P3 ;  /* 0x00005e001c007a0c */ /* 0x000fe20005fc1270 */
[----:B------:R0:W-:Y:S01]  /*5d980*/  @P1 STG.E.U16 [R4.64], R11 ;  /* 0x0000000b04001986 */ /* 0x0001e2000c101506 */
[----:B------:R-:W-:Y:S01]  /*5d990*/  ISETP.LT.AND P3, PT, R29, c[0x0][0x178], !P3 ;  /* 0x00005e001d007a0c */ /* 0x000fe20005f61270 */
[----:B------:R-:W-:Y:S01]  /*5d9a0*/  IMAD.WIDE R8, R12, 0x2, R16 ;  /* 0x000000020c087825 */ /* 0x000fe200078e0210 */
[----:B------:R-:W-:-:S02]  /*5d9b0*/  PRMT R10, R11, 0x7632, R10 ;  /* 0x000076320b0a7816 */ /* 0x000fc4000000000a */
[C---:B------:R-:W-:Y:S02]  /*5d9c0*/  IADD3 R6, R12.reuse, c[0x0][0x198], RZ ;  /* 0x000066000c067a10 */ /* 0x040fe40007ffe0ff */
[----:B------:R1:W-:Y:S01]  /*5d9d0*/  @P4 STG.E.U16 [R8.64], R2 ;  /* 0x0000000208004986 */ /* 0x0003e2000c101506 */
[----:B0-----:R-:W-:-:S05]  /*5d9e0*/  IMAD.WIDE R4, R12, 0x2, R18 ;  /* 0x000000020c047825 */ /* 0x001fca00078e0212 */
[----:B------:R0:W-:Y:S01]  /*5d9f0*/  @P2 STG.E.U16 [R4.64], R10 ;  /* 0x0000000a04002986 */ /* 0x0001e2000c101506 */
[----:B-1----:R-:W-:-:S04]  /*5da00*/  IMAD.WIDE R8, R6, 0x2, R16 ;  /* 0x0000000206087825 */ /* 0x002fc800078e0210 */
[----:B0-----:R-:W-:Y:S01]  /*5da10*/  IMAD.WIDE R4, R6, 0x2, R18 ;  /* 0x0000000206047825 */ /* 0x001fe200078e0212 */
        /* <DEDUP_REMOVED lines=44> */
[----:B------:R0:W-:Y:S04]  /*5dce0*/  @P5 STG.E.U16 [R8.64], R25 ;  /* 0x0000001908005986 */ /* 0x0001e8000c101506 */
[----:B---3--:R1:W-:Y:S01]  /*5dcf0*/  @P4 STG.E.U16 [R4.64], R26 ;  /* 0x0000001a04004986 */ /* 0x0083e2000c101506 */
[----:B------:R-:W-:-:S03]  /*5dd00*/  PRMT R12, R26, 0x7632, R12 ;  /* 0x000076321a0c7816 */ /* 0x000fc6000000000c */
[----:B0-----:R-:W2:Y:S04]  /*5dd10*/  LDL.LU R25, [R1+0x5cc] ;  /* 0x0005cc0001197983 */ /* 0x001ea80000300800 */
[----:B-1----:R-:W3:Y:S01]  /*5dd20*/  LDL.LU R26, [R1+0x47c] ;  /* 0x00047c00011a7983 */ /* 0x002ee20000300800 */
[C---:B------:R-:W-:Y:S02]  /*5dd30*/  IADD3 R13, R3.reuse, 0x176, RZ ;  /* 0x00000176030d7810 */ /* 0x040fe40007ffe0ff */
[----:B------:R-:W-:Y:S02]  /*5dd40*/  ISETP.LT.AND P1, PT, R28, c[0x0][0x178], !P6 ;  /* 0x00005e001c007a0c */ /* 0x000fe40007721270 */
[----:B------:R-:W-:Y:S02]  /*5dd50*/  IADD3 R8, R6, c[0x0][0x198], RZ ;  /* 0x0000660006087a10 */ /* 0x000fe40007ffe0ff */
[----:B------:R-:W-:-:S02]  /*5dd60*/  IADD3 R11, R3, 0x178, RZ ;  /* 0x00000178030b7810 */ /* 0x000fc40007ffe0ff */
[----:B------:R-:W-:Y:S01]  /*5dd70*/  ISETP.GE.AND P2, PT, R13, c[0x0][0x17c], PT ;  /* 0x00005f000d007a0c */ /* 0x000fe20003f46270 */
[----:B------:R-:W-:Y:S01]  /*5dd80*/  ISETP.LT.AND P6, PT, R29, c[0x0][0x178], !P6 ;  /* 0x00005e001d007a0c */ /* 0x000fe200077c1270 */
[----:B------:R-:W-:Y:S01]  /*5dd90*/  IADD3 R10, R3, 0x179, RZ ;  /* 0x00000179030a7810 */ /* 0x000fe20007ffe0ff */
[----:B------:R-:W3:Y:S01]  /*5dda0*/  LDL.LU R22, [R1+0x5bc] ;  /* 0x0005bc0001167983 */ /* 0x000ee20000300800 */
[----:B------:R-:W-:Y:S02]  /*5ddb0*/  ISETP.LT.AND P4, PT, R28, c[0x0][0x178], !P2 ;  /* 0x00005e001c007a0c */ /* 0x000fe40005781270 */
[C---:B------:R-:W-:Y:S01]  /*5ddc0*/  IADD3 R6, R8.reuse, c[0x0][0x198], RZ ;  /* 0x0000660008067a10 */ /* 0x040fe20007ffe0ff */
[----:B------:R-:W-:Y:S01]  /*5ddd0*/  IMAD.WIDE R4, R8, 0x2, R16 ;  /* 0x0000000208047825 */ /* 0x000fe200078e0210 */
[----:B------:R-:W-:-:S03]  /*5dde0*/  ISETP.GE.AND P3, PT, R11, c[0x0][0x17c], PT ;  /* 0x00005f000b007a0c */ /* 0x000fc60003f66270 */
[----:B------:R-:W-:Y:S01]  /*5ddf0*/  IMAD.WIDE R8, R8, 0x2, R18 ;  /* 0x0000000208087825 */ /* 0x000fe200078e0212 */
[----:B------:R-:W-:-:S03]  /*5de00*/  ISETP.GE.AND P5, PT, R10, c[0x0][0x17c], PT ;  /* 0x00005f000a007a0c */ /* 0x000fc60003fa6270 */
[----:B------:R-:W-:Y:S01]  /*5de10*/  IMAD.WIDE R10, R6, 0x2, R16 ;  /* 0x00000002060a7825 */ /* 0x000fe200078e0210 */
[----:B------:R4:W-:Y:S03]  /*5de20*/  @P1 STG.E.U16 [R4.64], R2 ;  /* 0x0000000204001986 */ /* 0x0009e6000c101506 */
[----:B------:R-:W-:Y:S01]  /*5de30*/  @P6 STG.E.U16 [R8.64], R12 ;  /* 0x0000000c08006986 */ /* 0x000fe2000c101506 */
[----:B------:R-:W-:Y:S02]  /*5de40*/  IADD3 R13, R3, 0x177, RZ ;  /* 0x00000177030d7810 */ /* 0x000fe40007ffe0ff */
[----:B------:R-:W-:Y:S02]  /*5de50*/  ISETP.LT.AND P2, PT, R29, c[0x0][0x178], !P2 ;  /* 0x00005e001d007a0c */ /* 0x000fe40005741270 */
[----:B------:R-:W-:Y:S02]  /*5de60*/  ISETP.GE.AND P0, PT, R13, c[0x0][0x17c], PT ;  /* 0x00005f000d007a0c */ /* 0x000fe40003f06270 */
[----:B------:R-:W-:-:S02]  /*5de70*/  ISETP.LT.AND P6, PT, R28, c[0x0][0x178], !P3 ;  /* 0x00005e001c007a0c */ /* 0x000fc40005fc1270 */
[----:B----4-:R-:W-:Y:S01]  /*5de80*/  PRMT R2, R23, 0x7632, R2 ;  /* 0x0000763217027816 */ /* 0x010fe20000000002 */
[----:B------:R0:W-:Y:S04]  /*5de90*/  @P4 STG.E.U16 [R10.64], R23 ;  /* 0x000000170a004986 */ /* 0x0001e8000c101506 */
[----:B0-----:R-:W4:Y:S01]  /*5dea0*/  LDL.LU R23, [R1+0x3bc] ;  /* 0x0003bc0001177983 */ /* 0x001f220000300800 */
[----:B------:R-:W-:Y:S01]  /*5deb0*/  ISETP.LT.AND P4, PT, R28, c[0x0][0x178], !P0 ;  /* 0x00005e001c007a0c */ /* 0x000fe20004781270 */
[----:B------:R-:W-:Y:S02]  /*5dec0*/  ISETP.LT.AND P0, PT, R29, c[0x0][0x178], !P0 ;  /* 0x00005e001d007a0c */ /* 0x000fe40004701270 */
[C---:B------:R-:W-:Y:S01]  /*5ded0*/  IMAD.WIDE R4, R6.reuse, 0x2, R18 ;  /* 0x0000000206047825 */ /* 0x040fe200078e0212 */
[----:B------:R-:W-:-:S02]  /*5dee0*/  IADD3 R10, R6, c[0x0][0x198], RZ ;  /* 0x00006600060a7a10 */ /* 0x000fc40007ffe0ff */
[----:B------:R-:W-:Y:S02]  /*5def0*/  PRMT R8, R7, 0x7632, R8 ;  /* 0x0000763207087816 */ /* 0x000fe40000000008 */
[----:B------:R-:W-:Y:S01]  /*5df00*/  ISETP.LT.AND P3, PT, R29, c[0x0][0x178], !P3 ;  /* 0x00005e001d007a0c */ /* 0x000fe20005f61270 */
[----:B------:R0:W-:Y:S01]  /*5df10*/  @P2 STG.E.U16 [R4.64], R7 ;  /* 0x0000000704002986 */ /* 0x0001e2000c101506 */
[C---:B------:R-:W-:Y:S01]  /*5df20*/  IADD3 R9, R10.reuse, c[0x0][0x198], RZ ;  /* 0x000066000a097a10 */ /* 0x040fe20007ffe0ff */
[----:B0-----:R-:W-:-:S04]  /*5df30*/  IMAD.WIDE R6, R10, 0x2, R16 ;  /* 0x000000020a067825 */ /* 0x001fc800078e0210 */
[----:B------:R-:W-:Y:S01]  /*5df40*/  IMAD.WIDE R4, R10, 0x2, R18 ;  /* 0x000000020a047825 */ /* 0x000fe200078e0212 */
[----:B------:R0:W-:Y:S04]  /*5df50*/  @P4 STG.E.U16 [R6.64], R2 ;  /* 0x0000000206004986 */ /* 0x0001e8000c101506 */
[----:B------:R1:W-:Y:S02]  /*5df60*/  @P0 STG.E.U16 [R4.64], R8 ;  /* 0x0000000804000986 */ /* 0x0003e4000c101506 */
[----:B0-----:R-:W-:-:S04]  /*5df70*/  IMAD.WIDE R6, R9, 0x2, R16 ;  /* 0x0000000209067825 */ /* 0x001fc800078e0210 */
[----:B-1----:R-:W-:Y:S01]  /*5df80*/  IMAD.WIDE R4, R9, 0x2, R18 ;  /* 0x0000000209047825 */ /* 0x002fe200078e0212 */
[----:B--2---:R-:W-:Y:S04]  /*5df90*/  @P6 STG.E.U16 [R6.64], R25 ;  /* 0x0000001906006986 */ /* 0x004fe8000c101506 */
[----:B---3--:R0:W-:Y:S01]  /*5dfa0*/  @P3 STG.E.U16 [R4.64], R26 ;  /* 0x0000001a04003986 */ /* 0x0081e2000c101506 */
[----:B------:R-:W-:-:S03]  /*5dfb0*/  PRMT R10, R26, 0x7632, R10 ;  /* 0x000076321a0a7816 */ /* 0x000fc6000000000a */
[----:B0-----:R-:W2:Y:S01]  /*5dfc0*/  LDL.LU R26, [R1+0x5ac] ;  /* 0x0005ac00011a7983 */ /* 0x001ea20000300800 */
[----:B------:R-:W-:Y:S02]  /*5dfd0*/  PRMT R7, R25, 0x7632, R7 ;  /* 0x0000763219077816 */ /* 0x000fe40000000007 */
[----:B------:R-:W3:Y:S01]  /*5dfe0*/  LDL.LU R25, [R1+0x52c] ;  /* 0x00052c0001197983 */ /* 0x000ee20000300800 */
[----:B------:R-:W-:Y:S02]  /*5dff0*/  IADD3 R13, R3, 0x17a, RZ ;  /* 0x0000017a030d7810 */ /* 0x000fe40007ffe0ff */
[----:B------:R-:W-:Y:S02]  /*5e000*/  ISETP.LT.AND P0, PT, R28, c[0x0][0x178], !P5 ;  /* 0x00005e001c007a0c */ /* 0x000fe40006f01270 */
[----:B------:R-:W-:Y:S02]  /*5e010*/  IADD3 R6, R9, c[0x0][0x198], RZ ;  /* 0x0000660009067a10 */ /* 0x000fe40007ffe0ff */
[----:B------:R-:W-:-:S02]  /*5e020*/  ISETP.GE.AND P1, PT, R13, c[0x0][0x17c], PT ;  /* 0x00005f000d007a0c */ /* 0x000fc40003f26270 */
[----:B------:R-:W-:Y:S01]  /*5e030*/  IADD3 R2, R3, 0x17d, RZ ;  /* 0x0000017d03027810 */ /* 0x000fe20007ffe0ff */
[----:B------:R-:W-:Y:S02]  /*5e040*/  ISETP.LT.AND P5, PT, R29, c[0x0][0x178], !P5 ;  /* 0x00005e001d007a0c */ /* 0x000fe40006fa1270 */
[----:B------:R-:W-:Y:S01]  /*5e050*/  IMAD.WIDE R4, R6, 0x2, R16 ;  /* 0x0000000206047825 */ /* 0x000fe200078e0210 */
[----:B------:R-:W-:Y:S02]  /*5e060*/  ISETP.LT.AND P3, PT, R28, c[0x0][0x178], !P1 ;  /* 0x00005e001c007a0c */ /* 0x000fe40004f61270 */
[----:B------:R-:W-:Y:S01]  /*5e070*/  ISETP.GE.AND P6, PT, R2, c[0x0][0x17c], PT ;  /* 0x00005f0002007a0c */ /* 0x000fe20003fc6270 */
[----:B------:R-:W-:Y:S01]  /*5e080*/  IADD3 R2, R6, c[0x0][0x198], RZ ;  /* 0x0000660006027a10 */ /* 0x000fe20007ffe0ff */
[----:B------:R-:W-:Y:S01]  /*5e090*/  IADD3 R11, R3, 0x17b, RZ ;  /* 0x0000017b030b7810 */ /* 0x000fe20007ffe0ff */
[----:B------:R0:W-:Y:S01]  /*5e0a0*/  @P0 STG.E.U16 [R4.64], R7 ;  /* 0x0000000704000986 */ /* 0x0001e2000c101506 */
[----:B------:R-:W-:-:S02]  /*5e0b0*/  ISETP.LT.AND P1, PT, R29, c[0x0][0x178], !P1 ;  /* 0x00005e001d007a0c */ /* 0x000fc40004f21270 */
[----:B------:R-:W-:Y:S02]  /*5e0c0*/  ISETP.GE.AND P2, PT, R11, c[0x0][0x17c], PT ;  /* 0x00005f000b007a0c */ /* 0x000fe40003f46270 */
[----:B------:R-:W-:Y:S01]  /*5e0d0*/  IADD3 R8, R3, 0x17e, RZ ;  /* 0x0000017e03087810 */ /* 0x000fe20007ffe0ff */
[----:B0-----:R-:W-:-:S04]  /*5e0e0*/  IMAD.WIDE R4, R6, 0x2, R18 ;  /* 0x0000000206047825 */ /* 0x001fc800078e0212 */
[----:B------:R-:W-:Y:S01]  /*5e0f0*/  IMAD.WIDE R6, R2, 0x2, R16 ;  /* 0x0000000202067825 */ /* 0x000fe200078e0210 */
[----:B------:R-:W-:Y:S04]  /*5e100*/  @P5 STG.E.U16 [R4.64], R10 ;  /* 0x0000000a04005986 */ /* 0x000fe8000c101506 */
[----:B------:R0:W-:Y:S01]  /*5e110*/  @P3 STG.E.U16 [R6.64], R22 ;  /* 0x0000001606003986 */ /* 0x0001e2000c101506 */
[----:B------:R-:W-:Y:S01]  /*5e120*/  ISETP.LT.AND P3, PT, R28, c[0x0][0x178], !P2 ;  /* 0x00005e001c007a0c */ /* 0x000fe20005761270 */
[----:B------:R-:W-:Y:S01]  /*5e130*/  ISETP.LT.AND P2, PT, R29, c[0x0][0x178], !P2 ;  /* 0x00005e001d007a0c */ /* 0x000fe20005741270 */
[----:B------:R-:W-:Y:S01]  /*5e140*/  ISETP.GE.AND P0, PT, R8, c[0x0][0x17c], PT ;  /* 0x00005f0008007a0c */ /* 0x000fe20003f06270 */
[----:B------:R-:W-:Y:S01]  /*5e150*/  IMAD.WIDE R8, R2, 0x2, R18 ;  /* 0x0000000202087825 */ /* 0x000fe200078e0212 */
[----:B------:R-:W-:-:S02]  /*5e160*/  IADD3 R11, R3, 0x17f, RZ ;  /* 0x0000017f030b7810 */ /* 0x000fc40007ffe0ff */
[----:B0-----:R-:W-:Y:S02]  /*5e170*/  IADD3 R6, R2, c[0x0][0x198], RZ ;  /* 0x0000660002067a10 */ /* 0x001fe40007ffe0ff */
[----:B------:R-:W-:Y:S02]  /*5e180*/  ISETP.GE.AND P5, PT, R11, c[0x0][0x17c], PT ;  /* 0x00005f000b007a0c */ /* 0x000fe40003fa6270 */
[----:B------:R-:W-:Y:S01]  /*5e190*/  PRMT R10, R22, 0x7632, R10 ;  /* 0x00007632160a7816 */ /* 0x000fe2000000000a */
[----:B----4-:R0:W-:Y:S01]  /*5e1a0*/  @P1 STG.E.U16 [R8.64], R23 ;  /* 0x0000001708001986 */ /* 0x0101e2000c101506 */
[C---:B------:R-:W-:Y:S01]  /*5e1b0*/  IMAD.WIDE R4, R6.reuse, 0x2, R16 ;  /* 0x0000000206047825 */ /* 0x040fe200078e0210 */
[----:B------:R-:W-:Y:S02]  /*5e1c0*/  PRMT R11, R23, 0x7632, R11 ;  /* 0x00007632170b7816 */ /* 0x000fe4000000000b */
[----:B------:R-:W-:Y:S01]  /*5e1d0*/  IADD3 R12, R3, 0x17c, RZ ;  /* 0x0000017c030c7810 */ /* 0x000fe20007ffe0ff */
[----:B------:R-:W4:Y:S04]  /*5e1e0*/  LDL.LU R22, [R1+0x5dc] ;  /* 0x0005dc0001167983 */ /* 0x000f280000300800 */
[----:B------:R-:W-:Y:S01]  /*5e1f0*/  @P3 STG.E.U16 [R4.64], R10 ;  /* 0x0000000a04003986 */ /* 0x000fe2000c101506 */
[----:B0-----:R-:W-:Y:S01]  /*5e200*/  IMAD.WIDE R8, R6, 0x2, R18 ;  /* 0x0000000206087825 */ /* 0x001fe200078e0212 */
[----:B------:R-:W-:-:S02]  /*5e210*/  ISETP.GE.AND P4, PT, R12, c[0x0][0x17c], PT ;  /* 0x00005f000c007a0c */ /* 0x000fc40003f86270 */
[----:B------:R-:W-:Y:S01]  /*5e220*/  IADD3 R2, R6, c[0x0][0x198], RZ ;  /* 0x0000660006027a10 */ /* 0x000fe20007ffe0ff */
[----:B------:R-:W4:Y:S04]  /*5e230*/  LDL.LU R23, [R1+0x53c] ;  /* 0x00053c0001177983 */ /* 0x000f280000300800 */
[----:B------:R-:W-:Y:S02]  /*5e240*/  @P2 STG.E.U16 [R8.64], R11 ;  /* 0x0000000b08002986 */ /* 0x000fe4000c101506 */
[----:B------:R-:W0:Y:S01]  /*5e250*/  LDS.128 R8, [R0] ;  /* 0x0000000000087984 */ /* 0x000e220000000c00 */
[----:B------:R-:W-:-:S03]  /*5e260*/  ISETP.LT.AND P1, PT, R28, c[0x0][0x178], !P4 ;  /* 0x00005e001c007a0c */ /* 0x000fc60006721270 */
[----:B------:R-:W-:Y:S02]  /*5e270*/  ISETP.LT.AND P4, PT, R29, c[0x0][0x178], !P4 ;  /* 0x00005e001d007a0c */ /* 0x000fe40006781270 */
[C---:B------:R-:W-:Y:S01]  /*5e280*/  IMAD.WIDE R6, R2.reuse, 0x2, R16 ;  /* 0x0000000202067825 */ /* 0x040fe200078e0210 */
[----:B0-----:R-:W-:Y:S07]  /*5e290*/  STL.64 [R1+0x38], R10 ;  /* 0x0000380a01007387 */ /* 0x001fee0000100a00 */
[----:B--2---:R0:W-:Y:S01]  /*5e2a0*/  @P1 STG.E.U16 [R6.64], R26 ;  /* 0x0000001a06001986 */ /* 0x0041e2000c101506 */
[----:B---3--:R-:W-:Y:S01]  /*5e2b0*/  PRMT R5, R25, 0x7632, R5 ;  /* 0x0000763219057816 */ /* 0x008fe20000000005 */
[----:B0-----:R-:W-:-:S05]  /*5e2c0*/  IMAD.WIDE R6, R2, 0x2, R18 ;  /* 0x0000000202067825 */ /* 0x001fca00078e0212 */
[----:B------:R0:W-:Y:S04]  /*5e2d0*/  @P4 STG.E.U16 [R6.64], R25 ;  /* 0x0000001906004986 */ /* 0x0001e8000c101506 */
[----:B0-----:R-:W2:Y:S01]  /*5e2e0*/  LDL.LU R25, [R1+0x5e0] ;  /* 0x0005e00001197983 */ /* 0x001ea20000300800 */
[----:B------:R-:W-:Y:S02]  /*5e2f0*/  ISETP.LT.AND P1, PT, R28, c[0x0][0x178], !P6 ;  /* 0x00005e001c007a0c */ /* 0x000fe40007721270 */
[----:B------:R-:W-:Y:S02]  /*5e300*/  IADD3 R10, R2, c[0x0][0x198], RZ ;  /* 0x00006600020a7a10 */ /* 0x000fe40007ffe0ff */
[----:B------:R-:W-:Y:S02]  /*5e310*/  IADD3 R12, R3, 0x180, RZ ;  /* 0x00000180030c7810 */ /* 0x000fe40007ffe0ff */
[----:B------:R-:W-:Y:S01]  /*5e320*/  PRMT R4, R26, 0x7632, R4 ;  /* 0x000076321a047816 */ /* 0x000fe20000000004 */
[----:B------:R-:W-:-:S02]  /*5e330*/  IMAD.MOV.U32 R14, RZ, RZ, R8 ;  /* 0x000000ffff0e7224 */ /* 0x000fc400078e0008 */
[----:B------:R-:W-:Y:S01]  /*5e340*/  IMAD.MOV.U32 R26, RZ, RZ, R9 ;  /* 0x000000ffff1a7224 */ /* 0x000fe200078e0009 */
[----:B------:R-:W-:Y:S01]  /*5e350*/  ISETP.GE.AND P3, PT, R12, c[0x0][0x17c], PT ;  /* 0x00005f000c007a0c */ /* 0x000fe20003f66270 */
[----:B------:R-:W-:Y:S01]  /*5e360*/  IMAD.WIDE R8, R10, 0x2, R16 ;  /* 0x000000020a087825 */ /* 0x000fe200078e0210 */
[----:B------:R-:W-:Y:S01]  /*5e370*/  IADD3 R12, R3, 0x182, RZ ;  /* 0x00000182030c7810 */ /* 0x000fe20007ffe0ff */
[----:B------:R-:W-:Y:S02]  /*5e380*/  STL [R1+0x17f4], R14 ;  /* 0x0017f40e01007387 */ /* 0x000fe40000100800 */
[----:B------:R-:W-:Y:S02]  /*5e390*/  STL [R1+0x17f0], R13 ;  /* 0x0017f00d01007387 */ /* 0x000fe40000100800 */
[----:B------:R0:W-:Y:S01]  /*5e3a0*/  @P1 STG.E.U16 [R8.64], R4 ;  /* 0x0000000408001986 */ /* 0x0001e2000c101506 */
[----:B------:R-:W-:Y:S02]  /*5e3b0*/  ISETP.GE.AND P1, PT, R12, c[0x0][0x17c], PT ;  /* 0x00005f000c007a0c */ /* 0x000fe40003f26270 */
[----:B------:R-:W1:Y:S01]  /*5e3c0*/  LDS.128 R12, [R27] ;  /* 0x000000001b0c7984 */ /* 0x000e620000000c00 */
[----:B------:R-:W-:-:S02]  /*5e3d0*/  ISETP.LT.AND P6, PT, R29, c[0x0][0x178], !P6 ;  /* 0x00005e001d007a0c */ /* 0x000fc400077c1270 */
[----:B------:R-:W-:Y:S02]  /*5e3e0*/  ISETP.LT.AND P2, PT, R28, c[0x0][0x178], !P0 ;  /* 0x00005e001c007a0c */ /* 0x000fe40004741270 */
[C---:B------:R-:W-:Y:S01]  /*5e3f0*/  IADD3 R2, R10.reuse, c[0x0][0x198], RZ ;  /* 0x000066000a027a10 */ /* 0x040fe20007ffe0ff */
[----:B------:R-:W-:Y:S01]  /*5e400*/  IMAD.WIDE R6, R10, 0x2, R18 ;  /* 0x000000020a067825 */ /* 0x000fe200078e0212 */
[----:B------:R-:W-:-:S03]  /*5e410*/  ISETP.LT.AND P4, PT, R29, c[0x0][0x178], !P0 ;  /* 0x00005e001d007a0c */ /* 0x000fc60004781270 */
[----:B0-----:R-:W-:-:S04]  /*5e420*/  IMAD.WIDE R8, R2, 0x2, R16 ;  /* 0x0000000202087825 */ /* 0x001fc800078e0210 */
[----:B------:R0:W-:Y:S01]  /*5e430*/  @P6 STG.E.U16 [R6.64], R5 ;  /* 0x0000000506006986 */ /* 0x0001e2000c101506 */
[----:B------:R-:W-:Y:S01]  /*5e440*/  ISETP.LT.AND P6, PT, R28, c[0x0][0x178], !P5 ;  /* 0x00005e001c007a0c */ /* 0x000fe20006fc1270 */
[----:B----4-:R-:W-:Y:S01]  /*5e450*/  @P2 STG.E.U16 [R8.64], R22 ;  /* 0x0000001608002986 */ /* 0x010fe2000c101506 */
[----:B------:R-:W-:Y:S02]  /*5e460*/  ISETP.LT.AND P5, PT, R29, c[0x0][0x178], !P5 ;  /* 0x00005e001d007a0c */ /* 0x000fe40006fa1270 */
[----:B0-----:R-:W-:Y:S01]  /*5e470*/  IADD3 R6, R3, 0x183, RZ ;  /* 0x0000018303067810 */ /* 0x001fe20007ffe0ff */
[----:B------:R-:W-:Y:S01]  /*5e480*/  IMAD.WIDE R4, R2, 0x2, R18 ;  /* 0x0000000202047825 */ /* 0x000fe200078e0212 */
[----:B-1----:R-:W-:Y:S03]  /*5e490*/  STL [R1+0x44], R13 ;  /* 0x0000440d01007387 */ /* 0x002fe60000100800 */
[----:B------:R0:W-:Y:S02]  /*5e4a0*/  STL.64 [R1+0x48], R14 ;  /* 0x0000480e01007387 */ /* 0x0001e40000100a00 */
[----:B0-----:R-:W3:Y:S01]  /*5e4b0*/  LDL.LU R14, [R1+0x17f4] ;  /* 0x0017f400010e7983 */ /* 0x001ee20000300800 */
[----:B------:R-:W-:Y:S01]  /*5e4c0*/  ISETP.GE.AND P2, PT, R6, c[0x0][0x17c], PT ;  /* 0x00005f0006007a0c */ /* 0x000fe20003f46270 */
[----:B------:R-:W-:-:S02]  /*5e4d0*/  IADD3 R6, R2, c[0x0][0x198], RZ ;  /* 0x0000660002067a10 */ /* 0x000fc40007ffe0ff */
[----:B------:R-:W4:Y:S01]  /*5e4e0*/  LDL.LU R13, [R1+0x17f0] ;  /* 0x0017f000010d7983 */ /* 0x000f220000300800 */
[----:B------:R0:W-:Y:S01]  /*5e4f0*/  @P4 STG.E.U16 [R4.64], R23 ;  /* 0x0000001704004986 */ /* 0x0001e2000c101506 */
[----:B------:R-:W-:Y:S02]  /*5e500*/  ISETP.LT.AND P4, PT, R28, c[0x0][0x178], !P3 ;  /* 0x00005e001c007a0c */ /* 0x000fe40005f81270 */
[----:B------:R-:W-:Y:S02]  /*5e510*/  PRMT R7, R22, 0x7632, R7 ;  /* 0x0000763216077816 */ /* 0x000fe40000000007 */
[C---:B------:R-:W-:Y:S02]  /*5e520*/  IADD3 R2, R6.reuse, c[0x0][0x198], RZ ;  /* 0x0000660006027a10 */ /* 0x040fe40007ffe0ff */
[----:B------:R-:W-:Y:S01]  /*5e530*/  PRMT R10, R23, 0x7632, R10 ;  /* 0x00007632170a7816 */ /* 0x000fe2000000000a */
[----:B0-----:R-:W-:Y:S01]  /*5e540*/  IMAD.WIDE R4, R6, 0x2, R16 ;  /* 0x0000000206047825 */ /* 0x001fe200078e0210 */
[----:B------:R-:W-:-:S04]  /*5e550*/  LOP3.LUT R21, R0, 0x40, RZ, 0x3c, !PT ;  /* 0x0000004000157812 */ /* 0x000fc800078e3cff */
[----:B------:R0:W-:Y:S04]  /*5e560*/  @P6 STG.E.U16 [R4.64], R7 ;  /* 0x0000000704006986 */ /* 0x0001e8000c101506 */
[----:B------:R-:W-:Y:S01]  /*5e570*/  STL.64 [R1+0x17e8], R26 ;  /* 0x0017e81a01007387 */ /* 0x000fe20000100a00 */
[----:B------:R-:W-:Y:S02]  /*5e580*/  STL [R1+0x17e0], R24 ;  /* 0x0017e01801007387 */ /* 0x000fe40000100800 */
[----:B------:R-:W4:Y:S02]  /*5e590*/  LDL.LU R23, [R1+0x5f0] ;  /* 0x0005f00001177983 */ /* 0x000f240000300800 */
[----:B0-----:R-:W-:-:S04]  /*5e5a0*/  IMAD.WIDE R4, R6, 0x2, R18 ;  /* 0x0000000206047825 */ /* 0x001fc800078e0212 */
[----:B------:R-:W-:Y:S01]  /*5e5b0*/  IMAD.WIDE R6, R2, 0x2, R16 ;  /* 0x0000000202067825 */ /* 0x000fe200078e0210 */
[----:B------:R0:W-:Y:S04]  /*5e5c0*/  @P5 STG.E.U16 [R4.64], R10 ;  /* 0x0000000a04005986 */ /* 0x0001e8000c101506 */
[----:B--2---:R-:W-:Y:S01]  /*5e5d0*/  @P4 STG.E.U16 [R6.64], R25 ;  /* 0x0000001906004986 */ /* 0x004fe2000c101506 */
[----:B0-----:R-:W-:Y:S02]  /*5e5e0*/  PRMT R10, R25, 0x7632, R10 ;  /* 0x00007632190a7816 */ /* 0x001fe4000000000a */
[----:B------:R-:W0:Y:S02]  /*5e5f0*/  LDS.128 R24, [R21] ;  /* 0x0000000015187984 */ /* 0x000e240000000c00 */
[----:B0-----:R-:W-:Y:S02]  /*5e600*/  STL [R1+0x64], R25 ;  /* 0x0000641901007387 */ /* 0x001fe40000100800 */
[----:B------:R0:W-:Y:S02]  /*5e610*/  STL.64 [R1+0x68], R26 ;  /* 0x0000681a01007387 */ /* 0x0001e40000100a00 */
[----:B------:R-:W-:Y:S01]  /*5e620*/  IMAD.MOV.U32 R20, RZ, RZ, R24 ;  /* 0x000000ffff147224 */ /* 0x000fe200078e0018 */
[----:B0-----:R-:W2:Y:S01]  /*5e630*/  LDL.LU.64 R26, [R1+0x17e8] ;  /* 0x0017e800011a7983 */ /* 0x001ea20000300a00 */
[----:B------:R-:W2:Y:S01]  /*5e640*/  LDL.LU R24, [R1+0x17e0] ;  /* 0x0017e00001187983 */ /* 0x000ea20000300800 */
[----:B------:R-:W-:-:S02]  /*5e650*/  ISETP.LT.AND P3, PT, R29, c[0x0][0x178], !P3 ;  /* 0x00005e001d007a0c */ /* 0x000fc40005f61270 */
[----:B------:R-:W-:Y:S01]  /*5e660*/  IADD3 R11, R3, 0x181, RZ ;  /* 0x00000181030b7810 */ /* 0x000fe20007ffe0ff */
[----:B------:R-:W-:-:S04]  /*5e670*/  IMAD.WIDE R8, R2, 0x2, R18 ;  /* 0x0000000202087825 */ /* 0x000fc800078e0212 */
[----:B------:R-:W-:Y:S01]  /*5e680*/  IMAD.MOV.U32 R15, RZ, RZ, R12 ;  /* 0x000000ffff0f7224 */ /* 0x000fe200078e000c */
[----:B------:R-:W-:Y:S02]  /*5e690*/  IADD3 R6, R2, c[0x0][0x198], RZ ;  /* 0x0000660002067a10 */ /* 0x000fe40007ffe0ff */
[----:B------:R-:W-:Y:S02]  /*5e6a0*/  ISETP.GE.AND P0, PT, R11, c[0x0][0x17c], PT ;  /* 0x00005f000b007a0c */ /* 0x000fe40003f06270 */
[----:B------:R-:W-:Y:S02]  /*5e6b0*/  IADD3 R12, R3, 0x185, RZ ;  /* 0x00000185030c7810 */ /* 0x000fe40007ffe0ff */
[----:B------:R-:W-:Y:S01]  /*5e6c0*/  LOP3.LUT R25, R0, 0x60, RZ, 0x3c, !PT ;  /* 0x0000006000197812 */ /* 0x000fe200078e3cff */
[----:B------:R-:W2:Y:S04]  /*5e6d0*/  LDL.LU R22, [R1+0x600] ;  /* 0x0006000001167983 */ /* 0x000ea80000300800 */
[----:B---3--:R-:W-:Y:S01]  /*5e6e0*/  @P3 STG.E.U16 [R8.64], R14 ;  /* 0x0000000e08003986 */ /* 0x008fe2000c101506 */
[----:B------:R-:W-:-:S02]  /*5e6f0*/  ISETP.LT.AND P3, PT, R28, c[0x0][0x178], !P0 ;  /* 0x00005e001c007a0c */ /* 0x000fc40004761270 */
[----:B------:R-:W-:Y:S01]  /*5e700*/  ISETP.GE.AND P5, PT, R12, c[0x0][0x17c], PT ;  /* 0x00005f000c007a0c */ /* 0x000fe20003fa6270 */
[----:B------:R-:W-:Y:S01]  /*5e710*/  IMAD.WIDE R4, R6, 0x2, R16 ;  /* 0x0000000206047825 */ /* 0x000fe200078e0210 */
[C---:B------:R-:W-:Y:S02]  /*5e720*/  IADD3 R11, R3.reuse, 0x184, RZ ;  /* 0x00000184030b7810 */ /* 0x040fe40007ffe0ff */
[----:B------:R-:W-:Y:S01]  /*5e730*/  IADD3 R12, R3, 0x186, RZ ;  /* 0x00000186030c7810 */ /* 0x000fe20007ffe0ff */
[----:B------:R-:W-:Y:S01]  /*5e740*/  STL [R1+0x17dc], R15 ;  /* 0x0017dc0f01007387 */ /* 0x000fe20000100800 */
[----:B----4-:R-:W-:Y:S01]  /*5e750*/  STL [R1+0x17d8], R13 ;  /* 0x0017d80d01007387 */ /* 0x010fe20000100800 */
[----:B------:R-:W-:Y:S01]  /*5e760*/  ISETP.GE.AND P6, PT, R11, c[0x0][0x17c], PT ;  /* 0x00005f000b007a0c */ /* 0x000fe20003fc6270 */
[----:B------:R-:W-:-:S03]  /*5e770*/  PRMT R11, R14, 0x7632, R11 ;  /* 0x000076320e0b7816 */ /* 0x000fc6000000000b */
[----:B------:R-:W-:Y:S01]  /*5e780*/  @P3 STG.E.U16 [R4.64], R10 ;  /* 0x0000000a04003986 */ /* 0x000fe2000c101506 */
[----:B------:R-:W-:Y:S02]  /*5e790*/  ISETP.GE.AND P3, PT, R12, c[0x0][0x17c], PT ;  /* 0x00005f000c007a0c */ /* 0x000fe40003f66270 */
[----:B------:R-:W0:Y:S02]  /*5e7a0*/  LDS.128 R12, [R25] ;  /* 0x00000000190c7984 */ /* 0x000e240000000c00 */
[----:B0-----:R-:W-:Y:S02]  /*5e7b0*/  STL [R1+0xc4], R13 ;  /* 0x0000c40d01007387 */ /* 0x001fe40000100800 */
[----:B------:R0:W-:Y:S02]  /*5e7c0*/  STL.64 [R1+0xc8], R14 ;  /* 0x0000c80e01007387 */ /* 0x0001e40000100a00 */
[----:B0-----:R-:W3:Y:S01]  /*5e7d0*/  LDL.LU R15, [R1+0x17dc] ;  /* 0x0017dc00010f7983 */ /* 0x001ee20000300800 */
[----:B------:R-:W4:Y:S01]  /*5e7e0*/  LDL.LU R13, [R1+0x17d8] ;  /* 0x0017d800010d7983 */ /* 0x000f220000300800 */
[----:B------:R-:W-:-:S02]  /*5e7f0*/  ISETP.LT.AND P0, PT, R29, c[0x0][0x178], !P0 ;  /* 0x00005e001d007a0c */ /* 0x000fc40004701270 */
[----:B------:R-:W-:Y:S02]  /*5e800*/  ISETP.LT.AND P4, PT, R28, c[0x0][0x178], !P1 ;  /* 0x00005e001c007a0c */ /* 0x000fe40004f81270 */
[C---:B------:R-:W-:Y:S01]  /*5e810*/  IADD3 R2, R6.reuse, c[0x0][0x198], RZ ;  /* 0x0000660006027a10 */ /* 0x040fe20007ffe0ff */
[----:B------:R-:W-:-:S04]  /*5e820*/  IMAD.WIDE R6, R6, 0x2, R18 ;  /* 0x0000000206067825 */ /* 0x000fc800078e0212 */
[----:B------:R-:W-:-:S04]  /*5e830*/  IMAD.WIDE R8, R2, 0x2, R16 ;  /* 0x0000000202087825 */ /* 0x000fc800078e0210 */
[----:B------:R0:W-:Y:S02]  /*5e840*/  @P0 STG.E.U16 [R6.64], R11 ;  /* 0x0000000b06000986 */ /* 0x0001e4000c101506 */
[----:B------:R1:W-:Y:S01]  /*5e850*/  @P4 STG.E.U16 [R8.64], R23 ;  /* 0x0000001708004986 */ /* 0x0003e2000c101506 */
[----:B0-----:R-:W-:Y:S01]  /*5e860*/  PRMT R11, R23, 0x7632, R11 ;  /* 0x00007632170b7816 */ /* 0x001fe2000000000b */
[----:B--2---:R-:W-:Y:S01]  /*5e870*/  STL.64 [R1+0x17d0], R26 ;  /* 0x0017d01a01007387 */ /* 0x004fe20000100a00 */
[----:B------:R-:W-:Y:S02]  /*5e880*/  STL.64 [R1+0x17c8], R24 ;  /* 0x0017c81801007387 */ /* 0x000fe40000100a00 */
[----:B------:R-:W0:Y:S04]  /*5e890*/  LDS.128 R24, [R0+0x800] ;  /* 0x0008000000187984 */ /* 0x000e280000000c00 */
[----:B-1----:R-:W2:Y:S01]  /*5e8a0*/  LDL.LU R23, [R1+0x610] ;  /* 0x0006100001177983 */ /* 0x002ea20000300800 */
[----:B0-----:R-:W-:Y:S01]  /*5e8b0*/  STL [R1+0xb4], R25 ;  /* 0x0000b41901007387 */ /* 0x001fe20000100800 */
[----:B------:R0:W-:Y:S03]  /*5e8c0*/  STL.64 [R1+0xb8], R26 ;  /* 0x0000b81a01007387 */ /* 0x0001e60000100a00 */
[----:B0-----:R-:W4:Y:S01]  /*5e8d0*/  LDL.LU.64 R26, [R1+0x17d0] ;  /* 0x0017d000011a7983 */ /* 0x001f220000300a00 */
[----:B------:R-:W-:-:S02]  /*5e8e0*/  ISETP.LT.AND P1, PT, R29, c[0x0][0x178], !P1 ;  /* 0x00005e001d007a0c */ /* 0x000fc40004f21270 */
[----:B------:R-:W-:Y:S01]  /*5e8f0*/  ISETP.LT.AND P4, PT, R28, c[0x0][0x178], !P2 ;  /* 0x00005e001c007a0c */ /* 0x000fe20005781270 */
[C---:B------:R-:W-:Y:S01]  /*5e900*/  IMAD.WIDE R4, R2.reuse, 0x2, R18 ;  /* 0x0000000202047825 */ /* 0x040fe200078e0212 */
[----:B------:R-:W-:Y:S02]  /*5e910*/  IADD3 R6, R3, 0x187, RZ ;  /* 0x0000018703067810 */ /* 0x000fe40007ffe0ff */
[----:B------:R-:W-:Y:S02]  /*5e920*/  IADD3 R10, R2, c[0x0][0x198], RZ ;  /* 0x00006600020a7a10 */ /* 0x000fe40007ffe0ff */
[----:B------:R-:W-:Y:S02]  /*5e930*/  ISETP.LT.AND P2, PT, R29, c[0x0][0x178], !P2 ;  /* 0x00005e001d007a0c */ /* 0x000fe40005741270 */
[----:B------:R-:W-:Y:S02]  /*5e940*/  ISETP.GE.AND P0, PT, R6, c[0x0][0x17c], PT ;  /* 0x00005f0006007a0c */ /* 0x000fe40003f06270 */
[C---:B------:R-:W-:Y:S01]  /*5e950*/  IADD3 R2, R10.reuse, c[0x0][0x198], RZ ;  /* 0x000066000a027a10 */ /* 0x040fe20007ffe0ff */
[----:B------:R-:W-:Y:S01]  /*5e960*/  IMAD.WIDE R6, R10, 0x2, R16 ;  /* 0x000000020a067825 */ /* 0x000fe200078e0210 */
[----:B---3--:R0:W-:Y:S01]  /*5e970*/  @P1 STG.E.U16 [R4.64], R15 ;  /* 0x0000000f04001986 */ /* 0x0081e2000c101506 */
[----:B------:R-:W-:-:S02]  /*5e980*/  ISETP.LT.AND P1, PT, R28, c[0x0][0x178], !P6 ;  /* 0x00005e001c007a0c */ /* 0x000fc40007721270 */
[----:B------:R-:W-:Y:S01]  /*5e990*/  PRMT R8, R15, 0x7632, R8 ;  /* 0x000076320f087816 */ /* 0x000fe20000000008 */
[----:B------:R1:W-:Y:S02]  /*5e9a0*/  @P4 STG.E.U16 [R6.64], R11 ;  /* 0x0000000b06004986 */ /* 0x0003e4000c101506 */
[----:B0-----:R-:W-:-:S04]  /*5e9b0*/  IMAD.WIDE R4, R10, 0x2, R18 ;  /* 0x000000020a047825 */ /* 0x001fc800078e0212 */
[----:B-1----:R-:W-:-:S04]  /*5e9c0*/  IMAD.WIDE R6, R2, 0x2, R16 ;  /* 0x0000000202067825 */ /* 0x002fc800078e0210 */
[----:B------:R-:W-:Y:S02]  /*5e9d0*/  IMAD.MOV.U32 R15, RZ, RZ, R24 ;  /* 0x000000ffff0f7224 */ /* 0x000fe400078e0018 */
[----:B------:R-:W3:Y:S04]  /*5e9e0*/  LDL.LU.64 R24, [R1+0x17c8] ;  /* 0x0017c80001187983 */ /* 0x000ee80000300a00 */
[----:B------:R0:W-:Y:S01]  /*5e9f0*/  @P2 STG.E.U16 [R4.64], R8 ;  /* 0x0000000804002986 */ /* 0x0001e2000c101506 */
[----:B------:R1:W-:Y:S01]  /*5ea00*/  @P1 STG.E.U16 [R6.64], R22 ;  /* 0x0000001606001986 */ /* 0x0003e2000c101506 */
[C---:B0-----:R-:W-:Y:S01]  /*5ea10*/  IADD3 R8, R2.reuse, c[0x0][0x198], RZ ;  /* 0x0000660002087a10 */ /* 0x041fe20007ffe0ff */
[----:B------:R-:W-:Y:S01]  /*5ea20*/  IMAD.WIDE R4, R2, 0x2, R18 ;  /* 0x0000000202047825 */ /* 0x000fe200078e0212 */
[----:B------:R-:W-:-:S02]  /*5ea30*/  PRMT R2, R22, 0x7632, R2 ;  /* 0x0000763216027816 */ /* 0x000fc40000000002 */
[----:B-1----:R-:W3:Y:S01]  /*5ea40*/  LDL.LU R22, [R1+0x620] ;  /* 0x0006200001167983 */ /* 0x002ee20000300800 */
[----:B------:R-:W-:Y:S02]  /*5ea50*/  ISETP.LT.AND P6, PT, R29, c[0x0][0x178], !P6 ;  /* 0x00005e001d007a0c */ /* 0x000fe400077c1270 */
[----:B------:R-:W-:Y:S02]  /*5ea60*/  ISETP.LT.AND P2, PT, R28, c[0x0][0x178], !P5 ;  /* 0x00005e001c007a0c */ /* 0x000fe40006f41270 */
[----:B------:R-:W-:Y:S01]  /*5ea70*/  IADD3 R6, R3, 0x189, RZ ;  /* 0x0000018903067810 */ /* 0x000fe20007ffe0ff */
[----:B------:R-:W-:-:S03]  /*5ea80*/  ISETP.LT.AND P5, PT, R29, c[0x0][0x178], !P5 ;  /* 0x00005e001d007a0c */ /* 0x000fc60006fa1270 */
[----:B------:R-:W-:Y:S01]  /*5ea90*/  ISETP.GE.AND P1, PT, R6, c[0x0][0x17c], PT ;  /* 0x00005f0006007a0c */ /* 0x000fe20003f26270 */
[----:B------:R-:W-:-:S04]  /*5eaa0*/  IMAD.WIDE R6, R8, 0x2, R16 ;  /* 0x0000000208067825 */ /* 0x000fc800078e0210 */
[----:B------:R-:W-:Y:S01]  /*5eab0*/  @P6 STG.E.U16 [R4.64], R20 ;  /* 0x0000001404006986 */ /* 0x000fe2000c101506 */
[----:B------:R-:W-:Y:S01]  /*5eac0*/  ISETP.LT.AND P6, PT, R28, c[0x0][0x178], !P3 ;  /* 0x00005e001c007a0c */ /* 0x000fe20005fc1270 */
[----:B------:R0:W-:Y:S01]  /*5ead0*/  @P2 STG.E.U16 [R6.64], R2 ;  /* 0x0000000206002986 */ /* 0x0001e2000c101506 */
[----:B------:R-:W-:Y:S02]  /*5eae0*/  PRMT R10, R20, 0x7632, R10 ;  /* 0x00007632140a7816 */ /* 0x000fe4000000000a */
[C---:B0-----:R-:W-:Y:S01]  /*5eaf0*/  IADD3 R2, R8.reuse, c[0x0][0x198], RZ ;  /* 0x0000660008027a10 */ /* 0x041fe20007ffe0ff */
[----:B------:R-:W-:-:S04]  /*5eb00*/  IMAD.WIDE R4, R8, 0x2, R18 ;  /* 0x0000000208047825 */ /* 0x000fc800078e0212 */
[----:B------:R-:W-:Y:S01]  /*5eb10*/  IMAD.WIDE R6, R2, 0x2, R16 ;  /* 0x0000000202067825 */ /* 0x000fe200078e0210 */
[----:B------:R-:W-:Y:S03]  /*5eb20*/  @P5 STG.E.U16 [R4.64], R10 ;  /* 0x0000000a04005986 */ /* 0x000fe6000c101506 */
[----:B------:R-:W-:Y:S01]  /*5eb30*/  IMAD.MOV.U32 R14, RZ, RZ, R12 ;  /* 0x000000ffff0e7224 */ /* 0x000fe200078e000c */
[----:B------:R-:W-:-:S04]  /*5eb40*/  IADD3 R12, R3, 0x18b, RZ ;  /* 0x0000018b030c7810 */ /* 0x000fc80007ffe0ff */
[----:B------:R-:W-:Y:S01]  /*5eb50*/  ISETP.GE.AND P5, PT, R12, c[0x0][0x17c], PT ;  /* 0x00005f000c007a0c */ /* 0x000fe20003fa6270 */
[----:B--2---:R-:W-:Y:S01]  /*5eb60*/  @P6 STG.E.U16 [R6.64], R23 ;  /* 0x0000001706006986 */ /* 0x004fe2000c101506 */
[----:B------:R-:W-:-:S03]  /*5eb70*/  PRMT R12, R23, 0x7632, R12 ;  /* 0x00007632170c7816 */ /* 0x000fc6000000000c */
[----:B----4-:R-:W0:Y:S04]  /*5eb80*/  LDS.128 R4, [R27+0x800] ;  /* 0x000800001b047984 */ /* 0x010e280000000c00 */
[----:B0-----:R-:W-:Y:S01]  /*5eb90*/  STL [R1+0xa4], R5 ;  /* 0x0000a40501007387 */ /* 0x001fe20000100800 */
[----:B------:R0:W-:Y:S02]  /*5eba0*/  STL.64 [R1+0xa8], R6 ;  /* 0x0000a80601007387 */ /* 0x0001e40000100a00 */
[----:B------:R-:W2:Y:S01]  /*5ebb0*/  LDL.LU R23, [R1+0x630] ;  /* 0x0006300001177983 */ /* 0x000ea20000300800 */
[----:B------:R-:W-:Y:S02]  /*5ebc0*/  ISETP.LT.AND P3, PT, R29, c[0x0][0x178], !P3 ;  /* 0x00005e001d007a0c */ /* 0x000fe40005f61270 */
[----:B------:R-:W-:-:S04]  /*5ebd0*/  IADD3 R9, R3, 0x188, RZ ;  /* 0x0000018803097810 */ /* 0x000fc80007ffe0ff */
[----:B------:R-:W-:Y:S01]  /*5ebe0*/  ISETP.GE.AND P4, PT, R9, c[0x0][0x17c], PT ;  /* 0x00005f0009007a0c */ /* 0x000fe20003f86270 */
[----:B------:R-:W-:-:S06]  /*5ebf0*/  IMAD.WIDE R8, R2, 0x2, R18 ;  /* 0x0000000202087825 */ /* 0x000fcc00078e0212 */
[----:B------:R1:W-:Y:S01]  /*5ec00*/  @P3 STG.E.U16 [R8.64], R14 ;  /* 0x0000000e08003986 */ /* 0x0003e2000c101506 */
[----:B------:R-:W-:Y:S01]  /*5ec10*/  ISETP.LT.AND P3, PT, R28, c[0x0][0x178], !P0 ;  /* 0x00005e001c007a0c */ /* 0x000fe20004761270 */
[----:B------:R-:W-:Y:S01]  /*5ec20*/  ISETP.LT.AND P0, PT, R29, c[0x0][0x178], !P0 ;  /* 0x00005e001d007a0c */ /* 0x000fe20004701270 */
[----:B0-----:R-:W-:Y:S01]  /*5ec30*/  IADD3 R6, R2, c[0x0][0x198], RZ ;  /* 0x0000660002067a10 */ /* 0x001fe20007ffe0ff */
[----:B------:R-:W-:Y:S01]  /*5ec40*/  IMAD.MOV.U32 R20, RZ, RZ, R4 ;  /* 0x000000ffff147224 */ /* 0x000fe200078e0004 */
[----:B------:R-:W-:Y:S02]  /*5ec50*/  PRMT R13, R14, 0x7632, R13 ;  /* 0x000076320e0d7816 */ /* 0x000fe4000000000d */
[C---:B------:R-:W-:Y:S01]  /*5ec60*/  IADD3 R2, R6.reuse, c[0x0][0x198], RZ ;  /* 0x0000660006027a10 */ /* 0x040fe20007ffe0ff */
[----:B------:R-:W-:-:S04]  /*5ec70*/  IMAD.WIDE R4, R6, 0x2, R16 ;  /* 0x0000000206047825 */ /* 0x000fc800078e0210 */
[----:B------:R-:W-:Y:S02]  /*5ec80*/  IMAD.WIDE R6, R6, 0x2, R18 ;  /* 0x0000000206067825 */ /* 0x000fe400078e0212 */
[----:B------:R-:W-:Y:S03]  /*5ec90*/  @P3 STG.E.U16 [R4.64], R12 ;  /* 0x0000000c04003986 */ /* 0x000fe6000c101506 */
[----:B------:R-:W-:Y:S02]  /*5eca0*/  @P0 STG.E.U16 [R6.64], R13 ;  /* 0x0000000d06000986 */ /* 0x000fe4000c101506 */
[----:B------:R-:W0:Y:S01]  /*5ecb0*/  LDS.128 R4, [R21+0x800] ;  /* 0x0008000015047984 */ /* 0x000e220000000c00 */
[----:B------:R-:W-:-:S03]  /*5ecc0*/  ISETP.LT.AND P6, PT, R28, c[0x0][0x178], !P4 ;  /* 0x00005e001c007a0c */ /* 0x000fc600067c1270 */
[----:B------:R-:W-:Y:S01]  /*5ecd0*/  ISETP.LT.AND P4, PT, R29, c[0x0][0x178], !P4 ;  /* 0x00005e001d007a0c */ /* 0x000fe20006781270 */
[C---:B-1----:R-:W-:Y:S02]  /*5ece0*/  IADD3 R14, R3.reuse, 0x18c, RZ ;  /* 0x0000018c030e7810 */ /* 0x042fe40007ffe0ff */
[----:B------:R-:W-:Y:S01]  /*5ecf0*/  IADD3 R11, R3, 0x18a, RZ ;  /* 0x0000018a030b7810 */ /* 0x000fe20007ffe0ff */
[----:B------:R-:W-:Y:S01]  /*5ed00*/  IMAD.WIDE R8, R2, 0x2, R16 ;  /* 0x0000000202087825 */ /* 0x000fe200078e0210 */
[----:B------:R-:W-:Y:S02]  /*5ed10*/  ISETP.GE.AND P3, PT, R14, c[0x0][0x17c], PT ;  /* 0x00005f000e007a0c */ /* 0x000fe40003f66270 */
[----:B------:R-:W-:Y:S01]  /*5ed20*/  ISETP.GE.AND P2, PT, R11, c[0x0][0x17c], PT ;  /* 0x00005f000b007a0c */ /* 0x000fe20003f46270 */
[----:B------:R-:W-:Y:S02]  /*5ed30*/  IMAD.WIDE R10, R2, 0x2, R18 ;  /* 0x00000002020a7825 */ /* 0x000fe400078e0212 */
[----:B---3--:R1:W-:Y:S03]  /*5ed40*/  @P6 STG.E.U16 [R8.64], R22 ;  /* 0x0000001608006986 */ /* 0x0083e6000c101506 */
[----:B------:R-:W-:Y:S01]  /*5ed50*/  @P4 STG.E.U16 [R10.64], R15 ;  /* 0x0000000f0a004986 */ /* 0x000fe2000c101506 */
[----:B-1----:R-:W-:Y:S01]  /*5ed60*/  PRMT R8, R15, 0x7632, R8 ;  /* 0x000076320f087816 */ /* 0x002fe20000000008 */
[----:B0-----:R-:W-:Y:S01]  /*5ed70*/  IMAD.MOV.U32 R14, RZ, RZ, R4 ;  /* 0x000000ffff0e7224 */ /* 0x001fe200078e0004 */
[----:B------:R-:W-:Y:S01]  /*5ed80*/  STL [R1+0x94], R5 ;  /* 0x0000940501007387 */ /* 0x000fe20000100800 */
[----:B------:R-:W-:Y:S03]  /*5ed90*/  STL.64 [R1+0x98], R6 ;  /* 0x0000980601007387 */ /* 0x000fe60000100a00 */
[----:B------:R-:W-:Y:S01]  /*5eda0*/  STL [R1+0x17c4], R14 ;  /* 0x0017c40e01007387 */ /* 0x000fe20000100800 */
[----:B------:R-:W-:Y:S02]  /*5edb0*/  STL [R1+0x17c0], R13 ;  /* 0x0017c00d01007387 */ /* 0x000fe40000100800 */
[----:B------:R-:W0:Y:S01]  /*5edc0*/  LDS.128 R12, [R25+0x800] ;  /* 0x00080000190c7984 */ /* 0x000e220000000c00 */
[----:B------:R-:W-:-:S02]  /*5edd0*/  PRMT R9, R22, 0x7632, R9 ;  /* 0x0000763216097816 */ /* 0x000fc40000000009 */
[----:B------:R-:W3:Y:S01]  /*5ede0*/  LDL.LU R22, [R1+0x640] ;  /* 0x0006400001167983 */ /* 0x000ee20000300800 */
[----:B------:R-:W-:Y:S01]  /*5edf0*/  ISETP.LT.AND P4, PT, R28, c[0x0][0x178], !P1 ;  /* 0x00005e001c007a0c */ /* 0x000fe20004f81270 */
[----:B------:R-:W-:Y:S01]  /*5ee00*/  ISETP.LT.AND P1, PT, R29, c[0x0][0x178], !P1 ;  /* 0x00005e001d007a0c */ /* 0x000fe20004f21270 */
[----:B------:R-:W-:Y:S02]  /*5ee10*/  IADD3 R2, R2, c[0x0][0x198], RZ ;  /* 0x0000660002027a10 */ /* 0x000fe40007ffe0ff */
[----:B------:R-:W-:Y:S01]  /*5ee20*/  ISETP.LT.AND P6, PT, R28, c[0x0][0x178], !P2 ;  /* 0x00005e001c007a0c */ /* 0x000fe200057c1270 */
[----:B0-----:R-:W-:Y:S01]  /*5ee30*/  STL [R1+0x84], R13 ;  /* 0x0000840d01007387 */ /* 0x001fe20000100800 */
[----:B------:R0:W-:Y:S03]  /*5ee40*/  STL.64 [R1+0x88], R14 ;  /* 0x0000880e01007387 */ /* 0x0001e60000100a00 */
[----:B0-----:R-:W4:Y:S01]  /*5ee50*/  LDL.LU R14, [R1+0x17c4] ;  /* 0x0017c400010e7983 */ /* 0x001f220000300800 */
[----:B------:R-:W4:Y:S02]  /*5ee60*/  LDL.LU R13, [R1+0x17c0] ;  /* 0x0017c000010d7983 */ /* 0x000f240000300800 */
[----:B------:R-:W-:Y:S02]  /*5ee70*/  STL.64 [R1+0x17b8], R26 ;  /* 0x0017b81a01007387 */ /* 0x000fe40000100a00 */
[----:B------:R-:W-:Y:S02]  /*5ee80*/  STL.64 [R1+0x17b0], R24 ;  /* 0x0017b01801007387 */ /* 0x000fe40000100a00 */
[----:B------:R-:W0:Y:S01]  /*5ee90*/  LDS.128 R24, [R0+0x1000] ;  /* 0x0010000000187984 */ /* 0x000e220000000c00 */
[----:B------:R-:W-:-:S04]  /*5eea0*/  IMAD.WIDE R6, R2, 0x2, R16 ;  /* 0x0000000202067825 */ /* 0x000fc800078e0210 */
[C---:B------:R-:W-:Y:S01]  /*5eeb0*/  IMAD.WIDE R4, R2.reuse, 0x2, R18 ;  /* 0x0000000202047825 */ /* 0x040fe200078e0212 */
[----:B------:R-:W-:Y:S01]  /*5eec0*/  IADD3 R2, R2, c[0x0][0x198], RZ ;  /* 0x0000660002027a10 */ /* 0x000fe20007ffe0ff */
[----:B------:R1:W-:Y:S03]  /*5eed0*/  @P4 STG.E.U16 [R6.64], R9 ;  /* 0x0000000906004986 */ /* 0x0003e6000c101506 */
[----:B------:R1:W-:Y:S02]  /*5eee0*/  @P1 STG.E.U16 [R4.64], R8 ;  /* 0x0000000804001986 */ /* 0x0003e4000c101506 */
[----:B-1----:R-:W-:Y:S01]  /*5eef0*/  IMAD.WIDE R6, R2, 0x2, R16 ;  /* 0x0000000202067825 */ /* 0x002fe200078e0210 */
[----:B------:R-:W-:-:S03]  /*5ef00*/  IADD3 R8, R3, 0x18e, RZ ;  /* 0x0000018e03087810 */ /* 0x000fc60007ffe0ff */
[----:B------:R-:W-:Y:S01]  /*5ef10*/  IMAD.WIDE R4, R2, 0x2, R18 ;  /* 0x0000000202047825 */ /* 0x000fe200078e0212 */
[----:B------:R-:W-:-:S03]  /*5ef20*/  ISETP.GE.AND P1, PT, R8, c[0x0][0x17c], PT ;  /* 0x00005f0008007a0c */ /* 0x000fc60003f26270 */
[----:B------:R-:W-:Y:S01]  /*5ef30*/  IADD3 R8, R2, c[0x0][0x198], RZ ;  /* 0x0000660002087a10 */ /* 0x000fe20007ffe0ff */
[----:B--2---:R1:W-:Y:S01]  /*5ef40*/  @P6 STG.E.U16 [R6.64], R23 ;  /* 0x0000001706006986 */ /* 0x0043e2000c101506 */
[----:B------:R-:W-:-:S03]  /*5ef50*/  PRMT R2, R23, 0x7632, R2 ;  /* 0x0000763217027816 */ /* 0x000fc60000000002 */
[----:B-1----:R-:W2:Y:S01]  /*5ef60*/  LDL.LU R23, [R1+0x650] ;  /* 0x0006500001177983 */ /* 0x002ea20000300800 */
[----:B0-----:R-:W-:Y:S02]  /*5ef70*/  STL [R1+0x74], R25 ;  /* 0x0000741901007387 */ /* 0x001fe40000100800 */
[----:B------:R0:W-:Y:S02]  /*5ef80*/  STL.64 [R1+0x78], R26 ;  /* 0x0000781a01007387 */ /* 0x0001e40000100a00 */
[----:B0-----:R-:W2:Y:S01]  /*5ef90*/  LDL.LU.64 R26, [R1+0x17b8] ;  /* 0x0017b800011a7983 */ /* 0x001ea20000300a00 */
[C---:B------:R-:W-:Y:S02]  /*5efa0*/  ISETP.LT.AND P2, PT, R29.reuse, c[0x0][0x178], !P2 ;  /* 0x00005e001d007a0c */ /* 0x040fe40005741270 */
[----:B------:R-:W-:Y:S01]  /*5efb0*/  ISETP.LT.AND P4, PT, R28, c[0x0][0x178], !P5 ;  /* 0x00005e001c007a0c */ /* 0x000fe20006f81270 */
[----:B------:R-:W-:Y:S01]  /*5efc0*/  ISETP.LT.AND P5, PT, R29, c[0x0][0x178], !P5 ;  /* 0x00005e001d007a0c */ /* 0x000fe20006fa1270 */
[----:B------:R-:W-:-:S09]  /*5efd0*/  IADD3 R10, R3, 0x18d, RZ ;  /* 0x0000018d030a7810 */ /* 0x000fd20007ffe0ff */
[----:B------:R0:W-:Y:S01]  /*5efe0*/  @P2 STG.E.U16 [R4.64], R20 ;  /* 0x0000001404002986 */ /* 0x0001e2000c101506 */
[----:B------:R-:W-:Y:S02]  /*5eff0*/  ISETP.LT.AND P2, PT, R28, c[0x0][0x178], !P3 ;  /* 0x00005e001c007a0c */ /* 0x000fe40005f41270 */
[----:B------:R-:W-:Y:S01]  /*5f000*/  ISETP.GE.AND P0, PT, R10, c[0x0][0x17c], PT ;  /* 0x00005f000a007a0c */ /* 0x000fe20003f06270 */
[----:B0-----:R-:W-:-:S05]  /*5f010*/  IMAD.WIDE R4, R8, 0x2, R16 ;  /* 0x0000000208047825 */ /* 0x001fca00078e0210 */
[----:B------:R0:W-:Y:S01]  /*5f020*/  @P4 STG.E.U16 [R4.64], R2 ;  /* 0x0000000204004986 */ /* 0x0001e2000c101506 */
[----:B------:R-:W-:Y:S02]  /*5f030*/  PRMT R10, R20, 0x7632, R10 ;  /* 0x00007632140a7816 */ /* 0x000fe4000000000a */
[----:B------:R-:W-:Y:S02]  /*5f040*/  ISETP.LT.AND P3, PT, R29, c[0x0][0x178], !P3 ;  /* 0x00005e001d007a0c */ /* 0x000fe40005f61270 */
[C---:B0-----:R-:W-:Y:S01]  /*5f050*/  IADD3 R2, R8.reuse, c[0x0][0x198], RZ ;  /* 0x0000660008027a10 */ /* 0x041fe20007ffe0ff */
[----:B------:R-:W-:-:S04]  /*5f060*/  IMAD.WIDE R4, R8, 0x2, R18 ;  /* 0x0000000208047825 */ /* 0x000fc800078e0212 */
[----:B------:R-:W-:Y:S01]  /*5f070*/  IMAD.WIDE R6, R2, 0x2, R16 ;  /* 0x0000000202067825 */ /* 0x000fe200078e0210 */
[----:B------:R-:W-:Y:S01]  /*5f080*/  @P5 STG.E.U16 [R4.64], R10 ;  /* 0x0000000a04005986 */ /* 0x000fe2000c101506 */
[----:B------:R-:W-:-:S03]  /*5f090*/  IADD3 R9, R3, 0x18f, RZ ;  /* 0x0000018f03097810 */ /* 0x000fc60007ffe0ff */
[----:B---3--:R0:W-:Y:S01]  /*5f0a0*/  @P2 STG.E.U16 [R6.64], R22 ;  /* 0x0000001606002986 */ /* 0x0081e2000c101506 */
[----:B------:R-:W-:Y:S01]  /*5f0b0*/  ISETP.LT.AND P2, PT, R28, c[0x0][0x178], !P0 ;  /* 0x00005e001c007a0c */ /* 0x000fe20004741270 */
[----:B------:R-:W-:Y:S01]  /*5f0c0*/  IMAD.MOV.U32 R15, RZ, RZ, R12 ;  /* 0x000000ffff0f7224 */ /* 0x000fe200078e000c */
[C---:B------:R-:W-:Y:S02]  /*5f0d0*/  IADD3 R11, R3.reuse, 0x190, RZ ;  /* 0x00000190030b7810 */ /* 0x040fe40007ffe0ff */
[----:B------:R-:W-:Y:S02]  /*5f0e0*/  IADD3 R12, R3, 0x191, RZ ;  /* 0x00000191030c7810 */ /* 0x000fe40007ffe0ff */
[----:B------:R-:W-:Y:S01]  /*5f0f0*/  ISETP.GE.AND P6, PT, R9, c[0x0][0x17c], PT ;  /* 0x00005f0009007a0c */ /* 0x000fe20003fc6270 */
[C---:B------:R-:W-:Y:S01]  /*5f100*/  IMAD.WIDE R8, R2.reuse, 0x2, R18 ;  /* 0x0000000202087825 */ /* 0x040fe200078e0212 */
[----:B------:R-:W-:Y:S02]  /*5f110*/  ISETP.GE.AND P4, PT, R11, c[0x0][0x17c], PT ;  /* 0x00005f000b007a0c */ /* 0x000fe40003f86270 */
[----:B0-----:R-:W-:-:S02]  /*5f120*/  IADD3 R6, R2, c[0x0][0x198], RZ ;  /* 0x0000660002067a10 */ /* 0x001fc40007ffe0ff */
[----:B------:R-:W-:Y:S01]  /*5f130*/  ISETP.GE.AND P5, PT, R12, c[0x0][0x17c], PT ;  /* 0x00005f000c007a0c */ /* 0x000fe20003fa6270 */
[----:B------:R-:W-:Y:S01]  /*5f140*/  PRMT R11, R22, 0x7632, R11 ;  /* 0x00007632160b7816 */ /* 0x000fe2000000000b */
[----:B------:R-:W-:Y:S01]  /*5f150*/  IADD3 R12, R3, 0x192, RZ ;  /* 0x00000192030c7810 */ /* 0x000fe20007ffe0ff */
[----:B------:R-:W-:-:S04]  /*5f160*/  IMAD.WIDE R4, R6, 0x2, R16 ;  /* 0x0000000206047825 */ /* 0x000fc800078e0210 */
[----:B------:R-:W-:Y:S02]  /*5f170*/  IMAD.MOV.U32 R20, RZ, RZ, R24 ;  /* 0x000000ffff147224 */ /* 0x000fe400078e0018 */
[----:B------:R-:W3:Y:S01]  /*5f180*/  LDL.LU.64 R24, [R1+0x17b0] ;  /* 0x0017b00001187983 */ /* 0x000ee20000300a00 */
[----:B------:R-:W3:Y:S02]  /*5f190*/  LDL.LU R22, [R1+0x660] ;  /* 0x0006600001167983 */ /* 0x000ee40000300800 */
[----:B------:R-:W-:Y:S01]  /*5f1a0*/  STL [R1+0x17ac], R15 ;  /* 0x0017ac0f01007387 */ /* 0x000fe20000100800 */
[----:B----4-:R-:W-:Y:S01]  /*5f1b0*/  @P3 STG.E.U16 [R8.64], R14 ;  /* 0x0000000e08003986 */ /* 0x010fe2000c101506 */
[----:B------:R-:W-:Y:S01]  /*5f1c0*/  @P2 STG.E.U16 [R4.64], R11 ;  /* 0x0000000b04002986 */ /* 0x000fe2000c101506 */
[----:B------:R-:W-:Y:S02]  /*5f1d0*/  PRMT R10, R14, 0x7632, R10 ;  /* 0x000076320e0a7816 */ /* 0x000fe4000000000a */
[----:B------:R-:W-:Y:S01]  /*5f1e0*/  ISETP.GE.AND P2, PT, R12, c[0x0][0x17c], PT ;  /* 0x00005f000c007a0c */ /* 0x000fe20003f46270 */
[----:B------:R-:W-:Y:S04]  /*5f1f0*/  STL [R1+0x17a8], R13 ;  /* 0x0017a80d01007387 */ /* 0x000fe80000100800 */
[----:B--2---:R-:W0:Y:S04]  /*5f200*/  LDS.128 R12, [R27+0x1000] ;  /* 0x001000001b0c7984 */ /* 0x004e280000000c00 */
[----:B0-----:R-:W-:Y:S01]  /*5f210*/  STL [R1+0x54], R13 ;  /* 0x0000540d01007387 */ /* 0x001fe20000100800 */
[----:B------:R0:W-:Y:S03]  /*5f220*/  STL.64 [R1+0x58], R14 ;  /* 0x0000580e01007387 */ /* 0x0001e60000100a00 */
[----:B0-----:R-:W2:Y:S01]  /*5f230*/  LDL.LU R15, [R1+0x17ac] ;  /* 0x0017ac00010f7983 */ /* 0x001ea20000300800 */
[----:B------:R-:W4:Y:S02]  /*5f240*/  LDL.LU R13, [R1+0x17a8] ;  /* 0x0017a800010d7983 */ /* 0x000f240000300800 */
[----:B------:R-:W-:Y:S01]  /*5f250*/  STL.64 [R1+0x17a0], R26 ;  /* 0x0017a01a01007387 */ /* 0x000fe20000100a00 */
[----:B---3--:R-:W-:Y:S02]  /*5f260*/  STL.64 [R1+0x1798], R24 ;  /* 0x0017981801007387 */ /* 0x008fe40000100a00 */
[----:B------:R-:W0:Y:S01]  /*5f270*/  LDS.128 R24, [R21+0x1000] ;  /* 0x0010000015187984 */ /* 0x000e220000000c00 */
[----:B------:R-:W-:-:S02]  /*5f280*/  ISETP.LT.AND P0, PT, R29, c[0x0][0x178], !P0 ;  /* 0x00005e001d007a0c */ /* 0x000fc40004701270 */
[----:B------:R-:W-:Y:S02]  /*5f290*/  ISETP.LT.AND P3, PT, R28, c[0x0][0x178], !P1 ;  /* 0x00005e001c007a0c */ /* 0x000fe40004f61270 */
[C---:B------:R-:W-:Y:S01]  /*5f2a0*/  IADD3 R2, R6.reuse, c[0x0][0x198], RZ ;  /* 0x0000660006027a10 */ /* 0x040fe20007ffe0ff */
[----:B------:R-:W-:Y:S02]  /*5f2b0*/  ISETP.LT.AND P1, PT, R29, c[0x0][0x178], !P1 ;  /* 0x00005e001d007a0c */ /* 0x000fe40004f21270 */
[----:B------:R-:W-:-:S04]  /*5f2c0*/  IMAD.WIDE R6, R6, 0x2, R18 ;  /* 0x0000000206067825 */ /* 0x000fc800078e0212 */
[C---:B------:R-:W-:Y:S02]  /*5f2d0*/  IMAD.WIDE R8, R2.reuse, 0x2, R16 ;  /* 0x0000000202087825 */ /* 0x040fe400078e0210 */
[----:B------:R1:W-:Y:S03]  /*5f2e0*/  @P0 STG.E.U16 [R6.64], R10 ;  /* 0x0000000a06000986 */ /* 0x0003e6000c101506 */
[----:B------:R3:W-:Y:S02]  /*5f2f0*/  @P3 STG.E.U16 [R8.64], R23 ;  /* 0x0000001708003986 */ /* 0x0007e4000c101506 */
[----:B-1----:R-:W-:Y:S01]  /*5f300*/  IMAD.WIDE R6, R2, 0x2, R18 ;  /* 0x0000000202067825 */ /* 0x002fe200078e0212 */
[----:B------:R-:W-:Y:S02]  /*5f310*/  PRMT R10, R23, 0x7632, R10 ;  /* 0x00007632170a7816 */ /* 0x000fe4000000000a */
[----:B---3--:R-:W3:Y:S04]  /*5f320*/  LDL.LU R23, [R1+0x680] ;  /* 0x0006800001177983 */ /* 0x008ee80000300800 */
[----:B0-----:R-:W-:Y:S01]  /*5f330*/  STL [R1+0x24], R25 ;  /* 0x0000241901007387 */ /* 0x001fe20000100800 */
[----:B------:R0:W-:Y:S03]  /*5f340*/  STL.64 [R1+0x28], R26 ;  /* 0x0000281a01007387 */ /* 0x0001e60000100a00 */
[----:B0-----:R-:W3:Y:S01]  /*5f350*/  LDL.LU.64 R26, [R1+0x17a0] ;  /* 0x0017a000011a7983 */ /* 0x001ee20000300a00 */
[----:B------:R-:W-:-:S02]  /*5f360*/  IADD3 R4, R3, 0x193, RZ ;  /* 0x0000019303047810 */ /* 0x000fc40007ffe0ff */
[----:B------:R-:W-:Y:S01]  /*5f370*/  ISETP.LT.AND P3, PT, R28, c[0x0][0x178], !P6 ;  /* 0x00005e001c007a0c */ /* 0x000fe20007761270 */
[----:B------:R-:W-:Y:S01]  /*5f380*/  ISETP.LT.AND P6, PT, R29, c[0x0][0x178], !P6 ;  /* 0x00005e001d007a0c */ /* 0x000fe200077c1270 */
[----:B------:R-:W-:Y:S01]  /*5f390*/  ISETP.GE.AND P0, PT, R4, c[0x0][0x17c], PT ;  /* 0x00005f0004007a0c */ /* 0x000fe20003f06270 */
[----:B------:R-:W-:-:S04]  /*5f3a0*/  IADD3 R4, R2, c[0x0][0x198], RZ ;  /* 0x0000660002047a10 */ /* 0x000fc80007ffe0ff */
[----:B------:R-:W-:Y:S01]  /*5f3b0*/  IADD3 R2, R4, c[0x0][0x198], RZ ;  /* 0x0000660004027a10 */ /* 0x000fe20007ffe0ff */
[----:B--2---:R0:W-:Y:S01]  /*5f3c0*/  @P1 STG.E.U16 [R6.64], R15 ;  /* 0x0000000f06001986 */ /* 0x0041e2000c101506 */
[----:B------:R-:W-:Y:S01]  /*5f3d0*/  PRMT R8, R15, 0x7632, R8 ;  /* 0x000076320f087816 */ /* 0x000fe20000000008 */
[----:B0-----:R-:W-:Y:S02]  /*5f3e0*/  IMAD.MOV.U32 R15, RZ, RZ, R24 ;  /* 0x000000ffff0f7224 */ /* 0x001fe400078e0018 */
[----:B------:R-:W2:Y:S01]  /*5f3f0*/  LDL.LU.64 R24, [R1+0x1798] ;  /* 0x0017980001187983 */ /* 0x000ea20000300a00 */
[----:B------:R-:W-:Y:S01]  /*5f400*/  ISETP.LT.AND P1, PT, R28, c[0x0][0x178], !P4 ;  /* 0x00005e001c007a0c */ /* 0x000fe20006721270 */
[----:B------:R-:W-:-:S04]  /*5f410*/  IMAD.WIDE R6, R4, 0x2, R16 ;  /* 0x0000000204067825 */ /* 0x000fc800078e0210 */
[----:B------:R-:W-:Y:S01]  /*5f420*/  IMAD.WIDE R4, R4, 0x2, R18 ;  /* 0x0000000204047825 */ /* 0x000fe200078e0212 */
[----:B------:R0:W-:Y:S04]  /*5f430*/  @P3 STG.E.U16 [R6.64], R10 ;  /* 0x0000000a06003986 */ /* 0x0001e8000c101506 */
[----:B------:R1:W-:Y:S02]  /*5f440*/  @P6 STG.E.U16 [R4.64], R8 ;  /* 0x0000000804006986 */ /* 0x0003e4000c101506 */
[C---:B0-----:R-:W-:Y:S01]  /*5f450*/  IMAD.WIDE R6, R2.reuse, 0x2, R16 ;  /* 0x0000000202067825 */ /* 0x041fe200078e0210 */
[----:B-1----:R-:W-:-:S03]  /*5f460*/  IADD3 R8, R2, c[0x0][0x198], RZ ;  /* 0x0000660002087a10 */ /* 0x002fc60007ffe0ff */
[----:B------:R-:W-:Y:S01]  /*5f470*/  IMAD.WIDE R4, R2, 0x2, R18 ;  /* 0x0000000202047825 */ /* 0x000fe200078e0212 */
[----:B------:R-:W-:Y:S01]  /*5f480*/  PRMT R2, R22, 0x7632, R2 ;  /* 0x0000763216027816 */ /* 0x000fe20000000002 */
[----:B------:R0:W-:Y:S04]  /*5f490*/  @P1 STG.E.U16 [R6.64], R22 ;  /* 0x0000001606001986 */ /* 0x0001e8000c101506 */
[----:B0-----:R-:W2:Y:S01]  /*5f4a0*/  LDL.LU R22, [R1+0x690] ;  /* 0x0006900001167983 */ /* 0x001ea20000300800 */
[----:B------:R-:W-:Y:S02]  /*5f4b0*/  ISETP.LT.AND P4, PT, R29, c[0x0][0x178], !P4 ;  /* 0x00005e001d007a0c */ /* 0x000fe40006781270 */
[----:B------:R-:W-:Y:S02]  /*5f4c0*/  ISETP.LT.AND P6, PT, R28, c[0x0][0x178], !P5 ;  /* 0x00005e001c007a0c */ /* 0x000fe40006fc1270 */
[----:B------:R-:W-:Y:S01]  /*5f4d0*/  IADD3 R6, R3, 0x195, RZ ;  /* 0x0000019503067810 */ /* 0x000fe20007ffe0ff */
[----:B------:R-:W-:-:S03]  /*5f4e0*/  ISETP.LT.AND P5, PT, R29, c[0x0][0x178], !P5 ;  /* 0x00005e001d007a0c */ /* 0x000fc60006fa1270 */
[----:B------:R-:W-:Y:S01]  /*5f4f0*/  ISETP.GE.AND P1, PT, R6, c[0x0][0x17c], PT ;  /* 0x00005f0006007a0c */ /* 0x000fe20003f26270 */
[C---:B------:R-:W-:Y:S01]  /*5f500*/  IMAD.WIDE R6, R8.reuse, 0x2, R16 ;  /* 0x0000000208067825 */ /* 0x040fe200078e0210 */
[----:B------:R-:W-:-:S03]  /*5f510*/  IADD3 R10, R8, c[0x0][0x198], RZ ;  /* 0x00006600080a7a10 */ /* 0x000fc60007ffe0ff */
[----:B------:R0:W-:Y:S01]  /*5f520*/  @P4 STG.E.U16 [R4.64], R20 ;  /* 0x0000001404004986 */ /* 0x0001e2000c101506 */
[----:B------:R-:W-:Y:S01]  /*5f530*/  ISETP.LT.AND P4, PT, R28, c[0x0][0x178], !P2 ;  /* 0x00005e001c007a0c */ /* 0x000fe20005781270 */
[----:B------:R-:W-:Y:S01]  /*5f540*/  ISETP.LT.AND P2, PT, R29, c[0x0][0x178], !P2 ;  /* 0x00005e001d007a0c */ /* 0x000fe20005741270 */
[C---:B------:R-:W-:Y:S01]  /*5f550*/  IADD3 R9, R3.reuse, 0x194, RZ ;  /* 0x0000019403097810 */ /* 0x040fe20007ffe0ff */
[----:B------:R1:W-:Y:S01]  /*5f560*/  @P6 STG.E.U16 [R6.64], R2 ;  /* 0x0000000206006986 */ /* 0x0003e2000c101506 */
[----:B------:R-:W-:Y:S01]  /*5f570*/  IMAD.MOV.U32 R14, RZ, RZ, R12 ;  /* 0x000000ffff0e7224 */ /* 0x000fe200078e000c */
[----:B------:R-:W-:Y:S02]  /*5f580*/  IADD3 R11, R3, 0x196, RZ ;  /* 0x00000196030b7810 */ /* 0x000fe40007ffe0ff */
[----:B------:R-:W-:Y:S01]  /*5f590*/  ISETP.GE.AND P3, PT, R9, c[0x0][0x17c], PT ;  /* 0x00005f0009007a0c */ /* 0x000fe20003f66270 */
[----:B0-----:R-:W-:-:S04]  /*5f5a0*/  IMAD.WIDE R4, R8, 0x2, R18 ;  /* 0x0000000208047825 */ /* 0x001fc800078e0212 */
[----:B------:R-:W-:-:S04]  /*5f5b0*/  IMAD.WIDE R8, R10, 0x2, R18 ;  /* 0x000000020a087825 */ /* 0x000fc800078e0212 */
[----:B-1----:R-:W-:Y:S01]  /*5f5c0*/  IMAD.WIDE R6, R10, 0x2, R16 ;  /* 0x000000020a067825 */ /* 0x002fe200078e0210 */
[----:B------:R-:W-:Y:S02]  /*5f5d0*/  PRMT R2, R20, 0x7632, R2 ;  /* 0x0000763214027816 */ /* 0x000fe40000000002 */
[----:B------:R-:W-:-:S03]  /*5f5e0*/  ISETP.GE.AND P6, PT, R11, c[0x0][0x17c], PT ;  /* 0x00005f000b007a0c */ /* 0x000fc60003fc6270 */
[----:B------:R-:W-:Y:S01]  /*5f5f0*/  @P5 STG.E.U16 [R4.64], R2 ;  /* 0x0000000204005986 */ /* 0x000fe2000c101506 */
[----:B---3--:R0:W-:Y:S02]  /*5f600*/  @P4 STG.E.U16 [R6.64], R23 ;  /* 0x0000001706004986 */ /* 0x0081e4000c101506 */
[----:B------:R1:W-:Y:S01]  /*5f610*/  @P2 STG.E.U16 [R8.64], R14 ;  /* 0x0000000e08002986 */ /* 0x0003e2000c101506 */
[----:B0-----:R-:W-:Y:S02]  /*5f620*/  IADD3 R6, R10, c[0x0][0x198], RZ ;  /* 0x000066000a067a10 */ /* 0x001fe40007ffe0ff */
[----:B------:R-:W-:Y:S02]  /*5f630*/  IADD3 R12, R3, 0x197, RZ ;  /* 0x00000197030c7810 */ /* 0x000fe40007ffe0ff */
[C---:B------:R-:W-:Y:S01]  /*5f640*/  ISETP.LT.AND P2, PT, R28.reuse, c[0x0][0x178], !P0 ;  /* 0x00005e001c007a0c */ /* 0x040fe20004741270 */
[C---:B------:R-:W-:Y:S01]  /*5f650*/  ISETP.LT.AND P0, PT, R29.reuse, c[0x0][0x178], !P0 ;  /* 0x00005e001d007a0c */ /* 0x040fe20004701270 */
[----:B------:R-:W-:Y:S01]  /*5f660*/  ISETP.LT.AND P4, PT, R28, c[0x0][0x178], !P3 ;  /* 0x00005e001c007a0c */ /* 0x000fe20005f81270 */
[----:B------:R-:W-:Y:S01]  /*5f670*/  ISETP.LT.AND P3, PT, R29, c[0x0][0x178], !P3 ;  /* 0x00005e001d007a0c */ /* 0x000fe20005f61270 */
[----:B------:R-:W-:Y:S01]  /*5f680*/  ISETP.GE.AND P5, PT, R12, c[0x0][0x17c], PT ;  /* 0x00005f000c007a0c */ /* 0x000fe20003fa6270 */
[C---:B------:R-:W-:Y:S01]  /*5f690*/  IADD3 R12, R6.reuse, c[0x0][0x198], RZ ;  /* 0x00006600060c7a10 */ /* 0x040fe20007ffe0ff */
[----:B------:R-:W-:Y:S01]  /*5f6a0*/  PRMT R2, R23, 0x7632, R2 ;  /* 0x0000763217027816 */ /* 0x000fe20000000002 */
[----:B------:R-:W-:Y:S01]  /*5f6b0*/  IMAD.WIDE R4, R6, 0x2, R16 ;  /* 0x0000000206047825 */ /* 0x000fe200078e0210 */
[----:B----4-:R-:W-:-:S03]  /*5f6c0*/  PRMT R13, R14, 0x7632, R13 ;  /* 0x000076320e0d7816 */ /* 0x010fc6000000000d */
[----:B------:R-:W-:Y:S01]  /*5f6d0*/  IMAD.WIDE R6, R6, 0x2, R18 ;  /* 0x0000000206067825 */ /* 0x000fe200078e0212 */
[----:B-1----:R-:W-:Y:S01]  /*5f6e0*/  IADD3 R14, R3, 0x198, RZ ;  /* 0x00000198030e7810 */ /* 0x002fe20007ffe0ff */
[----:B------:R-:W-:Y:S03]  /*5f6f0*/  @P2 STG.E.U16 [R4.64], R2 ;  /* 0x0000000204002986 */ /* 0x000fe6000c101506 */
[----:B------:R0:W-:Y:S01]  /*5f700*/  @P0 STG.E.U16 [R6.64], R13 ;  /* 0x0000000d06000986 */ /* 0x0001e2000c101506 */
[----:B------:R-:W-:Y:S02]  /*5f710*/  ISETP.GE.AND P2, PT, R14, c[0x0][0x17c], PT ;  /* 0x00005f000e007a0c */ /* 0x000fe40003f46270 */
[----:B0-----:R-:W-:Y:S01]  /*5f720*/  IADD3 R6, R12, c[0x0][0x198], RZ ;  /* 0x000066000c067a10 */ /* 0x001fe20007ffe0ff */
[----:B--2---:R-:W0:Y:S04]  /*5f730*/  LDS.128 R8, [R25+0x1000] ;  /* 0x0010000019087984 */ /* 0x004e280000000c00 */
[----:B0-----:R0:W-:Y:S01]  /*5f740*/  STL [R1+0x14], R9 ;  /* 0x0000140901007387 */ /* 0x0011e20000100800 */
[----:B------:R1:W-:Y:S02]  /*5f750*/  STL.64 [R1+0x18], R10 ;  /* 0x0000180a01007387 */ /* 0x0003e40000100a00 */
[----:B------:R-:W-:-:S02]  /*5f760*/  IMAD.MOV.U32 R20, RZ, RZ, R8 ;  /* 0x000000ffff147224 */ /* 0x000fc400078e0008 */
[----:B------:R-:W2:Y:S02]  /*5f770*/  LDL.LU R23, [R1+0x6a0] ;  /* 0x0006a00001177983 */ /* 0x000ea40000300800 */
[----:B0-----:R-:W-:-:S04]  /*5f780*/  IMAD.WIDE R8, R12, 0x2, R16 ;  /* 0x000000020c087825 */ /* 0x001fc800078e0210 */
[----:B-1----:R-:W-:Y:S01]  /*5f790*/  IMAD.WIDE R10, R12, 0x2, R18 ;  /* 0x000000020c0a7825 */ /* 0x002fe200078e0212 */
[----:B------:R-:W-:Y:S04]  /*5f7a0*/  @P4 STG.E.U16 [R8.64], R22 ;  /* 0x0000001608004986 */ /* 0x000fe8000c101506 */
[----:B------:R0:W-:Y:S02]  /*5f7b0*/  @P3 STG.E.U16 [R10.64], R15 ;  /* 0x0000000f0a003986 */ /* 0x0001e4000c101506 */
[----:B0-----:R-:W-:Y:S02]  /*5f7c0*/  PRMT R10, R15, 0x7632, R10 ;  /* 0x000076320f0a7816 */ /* 0x001fe4000000000a */
[----:B------:R-:W0:Y:S04]  /*5f7d0*/  LDS.128 R12, [R0+0x1800] ;  /* 0x00180000000c7984 */ /* 0x000e280000000c00 */
[----:B0-----:R-:W-:Y:S01]  /*5f7e0*/  STL [R1+0x4], R13 ;  /* 0x0000040d01007387 */ /* 0x001fe20000100800 */
[----:B------:R0:W-:Y:S02]  /*5f7f0*/  STL.64 [R1+0x8], R14 ;  /* 0x0000080e01007387 */ /* 0x0001e40000100a00 */
[----:B------:R-:W3:Y:S01]  /*5f800*/  LDL.LU R21, [R1+0x6d0] ;  /* 0x0006d00001157983 */ /* 0x000ee20000300800 */
[C---:B------:R-:W-:Y:S01]  /*5f810*/  ISETP.LT.AND P3, PT, R28.reuse, c[0x0][0x178], !P1 ;  /* 0x00005e001c007a0c */ /* 0x040fe20004f61270 */
[----:B------:R-:W-:Y:S01]  /*5f820*/  ISETP.LT.AND P1, PT, R29, c[0x0][0x178], !P1 ;  /* 0x00005e001d007a0c */ /* 0x000fe20004f21270 */
[----:B------:R-:W-:-:S02]  /*5f830*/  ISETP.LT.AND P4, PT, R28, c[0x0][0x178], !P6 ;  /* 0x00005e001c007a0c */ /* 0x000fc40007781270 */
[----:B------:R-:W-:Y:S02]  /*5f840*/  IADD3 R8, R3, 0x199, RZ ;  /* 0x0000019903087810 */ /* 0x000fe40007ffe0ff */
[----:B------:R-:W-:Y:S02]  /*5f850*/  IADD3 R0, R6, c[0x0][0x198], RZ ;  /* 0x0000660006007a10 */ /* 0x000fe40007ffe0ff */
[----:B------:R-:W-:Y:S01]  /*5f860*/  PRMT R2, R22, 0x7632, R2 ;  /* 0x0000763216027816 */ /* 0x000fe20000000002 */
[----:B------:R-:W-:Y:S01]  /*5f870*/  IMAD.WIDE R4, R6, 0x2, R16 ;  /* 0x0000000206047825 */ /* 0x000fe200078e0210 */
[----:B------:R-:W-:-:S03]  /*5f880*/  ISETP.LT.AND P6, PT, R29, c[0x0][0x178], !P6 ;  /* 0x00005e001d007a0c */ /* 0x000fc600077c1270 */
[----:B------:R-:W-:Y:S01]  /*5f890*/  IMAD.WIDE R6, R6, 0x2, R18 ;  /* 0x0000000206067825 */ /* 0x000fe200078e0212 */
[----:B------:R-:W-:-:S03]  /*5f8a0*/  ISETP.GE.AND P0, PT, R8, c[0x0][0x17c], PT ;  /* 0x00005f0008007a0c */ /* 0x000fc60003f06270 */
[C---:B------:R-:W-:Y:S01]  /*5f8b0*/  IMAD.WIDE R8, R0.reuse, 0x2, R16 ;  /* 0x0000000200087825 */ /* 0x040fe200078e0210 */
[----:B------:R-:W-:Y:S03]  /*5f8c0*/  @P3 STG.E.U16 [R4.64], R2 ;  /* 0x0000000204003986 */ /* 0x000fe6000c101506 */
[----:B------:R1:W-:Y:S01]  /*5f8d0*/  @P1 STG.E.U16 [R6.64], R10 ;  /* 0x0000000a06001986 */ /* 0x0003e2000c101506 */
[----:B0-----:R-:W-:Y:S01]  /*5f8e0*/  IADD3 R15, R0, c[0x0][0x198], RZ ;  /* 0x00006600000f7a10 */ /* 0x001fe20007ffe0ff */
[----:B------:R-:W0:Y:S01]  /*5f8f0*/  LDS.128 R4, [R27+0x1800] ;  /* 0x001800001b047984 */ /* 0x000e220000000c00 */
[----:B------:R-:W-:Y:S02]  /*5f900*/  ISETP.LT.AND P1, PT, R28, c[0x0][0x178], !P5 ;  /* 0x00005e001c007a0c */ /* 0x000fe40006f21270 */
[----:B------:R-:W-:Y:S01]  /*5f910*/  IADD3 R11, R3, 0x19a, RZ ;  /* 0x0000019a030b7810 */ /* 0x000fe20007ffe0ff */
[----:B------:R-:W-:-:S03]  /*5f920*/  ISETP.LT.AND P5, PT, R29, c[0x0][0x178], !P5 ;  /* 0x00005e001d007a0c */ /* 0x000fc60006fa1270 */
[----:B------:R-:W-:Y:S01]  /*5f930*/  ISETP.GE.AND P3, PT, R11, c[0x0][0x17c], PT ;  /* 0x00005f000b007a0c */ /* 0x000fe20003f66270 */
[----:B-1----:R-:W-:-:S04]  /*5f940*/  IMAD.WIDE R10, R15, 0x2, R16 ;  /* 0x000000020f0a7825 */ /* 0x002fc800078e0210 */
[----:B------:R-:W-:Y:S02]  /*5f950*/  IMAD.MOV.U32 R22, RZ, RZ, R12 ;  /* 0x000000ffff167224 */ /* 0x000fe400078e000c */
[--C-:B------:R-:W-:Y:S01]  /*5f960*/  IMAD.WIDE R12, R15, 0x2, R18.reuse ;  /* 0x000000020f0c7825 */ /* 0x100fe200078e0212 */
[----:B------:R-:W-:Y:S01]  /*5f970*/  IADD3 R14, R3, 0x19b, RZ ;  /* 0x0000019b030e7810 */ /* 0x000fe20007ffe0ff */
[----:B--2---:R1:W-:Y:S02]  /*5f980*/  @P4 STG.E.U16 [R8.64], R23 ;  /* 0x0000001708004986 */ /* 0x0043e4000c101506 */
[----:B-1----:R-:W-:Y:S01]  /*5f990*/  IMAD.WIDE R8, R0, 0x2, R18 ;  /* 0x0000000200087825 */ /* 0x002fe200078e0212 */
[----:B------:R-:W-:-:S04]  /*5f9a0*/  PRMT R0, R20, 0x7632, R0 ;  /* 0x0000763214007816 */ /* 0x000fc80000000000 */
[----:B------:R1:W-:Y:S04]  /*5f9b0*/  @P6 STG.E.U16 [R8.64], R20 ;  /* 0x0000001408006986 */ /* 0x0003e8000c101506 */
[----:B-1----:R-:W1:Y:S01]  /*5f9c0*/  S2R R20, SR_TID.X ;  /* 0x0000000000147919 */ /* 0x002e620000002100 */
[----:B------:R-:W-:Y:S02]  /*5f9d0*/  PRMT R2, R23, 0x7632, R2 ;  /* 0x0000763217027816 */ /* 0x000fe40000000002 */
[----:B------:R-:W2:Y:S01]  /*5f9e0*/  LDL.LU R23, [R1+0x6c0] ;  /* 0x0006c00001177983 */ /* 0x000ea20000300800 */
[----:B------:R-:W-:Y:S02]  /*5f9f0*/  ISETP.LT.AND P4, PT, R28, c[0x0][0x178], !P2 ;  /* 0x00005e001c007a0c */ /* 0x000fe40005781270 */
[----:B------:R-:W-:Y:S01]  /*5fa00*/  IADD3 R8, R15, c[0x0][0x198], RZ ;  /* 0x000066000f087a10 */ /* 0x000fe20007ffe0ff */
[----:B------:R4:W-:Y:S01]  /*5fa10*/  @P1 STG.E.U16 [R10.64], R2 ;  /* 0x000000020a001986 */ /* 0x0009e2000c101506 */
[C---:B-1----:R-:W-:Y:S01]  /*5fa20*/  IMAD.SHL.U32 R27, R20.reuse, 0x1000, RZ ;  /* 0x00001000141b7824 */ /* 0x042fe200078e00ff */
[----:B------:R-:W-:-:S04]  /*5fa30*/  LOP3.LUT R20, R20, 0x7f, RZ, 0xc0, !PT ;  /* 0x0000007f14147812 */ /* 0x000fc800078ec0ff */
[----:B------:R-:W-:Y:S01]  /*5fa40*/  LOP3.LUT R27, R27, 0x6000, RZ, 0xc0, !PT ;  /* 0x000060001b1b7812 */ /* 0x000fe200078ec0ff */
[----:B----4-:R-:W-:-:S04]  /*5fa50*/  IMAD.WIDE R10, R8, 0x2, R16 ;  /* 0x00000002080a7825 */ /* 0x010fc800078e0210 */
[----:B------:R-:W-:Y:S01]  /*5fa60*/  IMAD R27, R20, 0x10, R27 ;  /* 0x00000010141b7824 */ /* 0x000fe200078e021b */
[----:B------:R-:W-:Y:S01]  /*5fa70*/  ISETP.GE.AND P6, PT, R14, c[0x0][0x17c], PT ;  /* 0x00005f000e007a0c */ /* 0x000fe20003fc6270 */
[----:B------:R1:W-:Y:S03]  /*5fa80*/  @P5 STG.E.U16 [R12.64], R0 ;  /* 0x000000000c005986 */ /* 0x0003e6000c101506 */
[----:B------:R-:W-:Y:S01]  /*5fa90*/  LOP3.LUT R27, R27, 0x40, RZ, 0x3c, !PT ;  /* 0x000000401b1b7812 */ /* 0x000fe200078e3cff */
[----:B---3--:R-:W-:Y:S01]  /*5faa0*/  @P4 STG.E.U16 [R10.64], R21 ;  /* 0x000000150a004986 */ /* 0x008fe2000c101506 */
[C---:B------:R-:W-:Y:S01]  /*5fab0*/  IMAD.WIDE R14, R8.reuse, 0x2, R18 ;  /* 0x00000002080e7825 */ /* 0x040fe200078e0212 */
[----:B-1----:R-:W-:Y:S02]  /*5fac0*/  IADD3 R12, R8, c[0x0][0x198], RZ ;  /* 0x00006600080c7a10 */ /* 0x002fe40007ffe0ff */
[----:B------:R1:W2:Y:S04]  /*5fad0*/  LDS.128 R8, [R27+0x1800] ;  /* 0x001800001b087984 */ /* 0x0002a80000000c00 */
[----:B-1----:R-:W4:Y:S01]  /*5fae0*/  LDL.LU R27, [R1+0x6b0] ;  /* 0x0006b000011b7983 */ /* 0x002f220000300800 */
[----:B------:R-:W-:-:S02]  /*5faf0*/  ISETP.LT.AND P2, PT, R29, c[0x0][0x178], !P2 ;  /* 0x00005e001d007a0c */ /* 0x000fc40005741270 */
[----:B------:R-:W-:Y:S02]  /*5fb00*/  ISETP.LT.AND P5, PT, R28, c[0x0][0x178], !P0 ;  /* 0x00005e001c007a0c */ /* 0x000fe400047a1270 */
[----:B------:R-:W-:-:S04]  /*5fb10*/  IADD3 R0, R3, 0x19d, RZ ;  /* 0x0000019d03007810 */ /* 0x000fc80007ffe0ff */
[----:B------:R-:W-:Y:S01]  /*5fb20*/  ISETP.GE.AND P4, PT, R0, c[0x0][0x17c], PT ;  /* 0x00005f0000007a0c */ /* 0x000fe20003f86270 */
[----:B------:R-:W-:Y:S02]  /*5fb30*/  PRMT R0, R21, 0x7632, R0 ;  /* 0x0000763215007816 */ /* 0x000fe40000000000 */
[----:B------:R-:W-:Y:S01]  /*5fb40*/  IMAD.WIDE R20, R12, 0x2, R16 ;  /* 0x000000020c147825 */ /* 0x000fe200078e0210 */
[----:B------:R-:W-:Y:S02]  /*5fb50*/  ISETP.LT.AND P0, PT, R29, c[0x0][0x178], !P0 ;  /* 0x00005e001d007a0c */ /* 0x000fe40004701270 */
[----:B------:R-:W-:Y:S01]  /*5fb60*/  IADD3 R2, R3, 0x19c, RZ ;  /* 0x0000019c03027810 */ /* 0x000fe20007ffe0ff */
[----:B------:R-:W-:Y:S01]  /*5fb70*/  @P2 STG.E.U16 [R14.64], R22 ;  /* 0x000000160e002986 */ /* 0x000fe2000c101506 */
[----:B------:R-:W-:Y:S01]  /*5fb80*/  ISETP.LT.AND P2, PT, R28, c[0x0][0x178], !P3 ;  /* 0x00005e001c007a0c */ /* 0x000fe20005f41270 */
[----:B------:R1:W-:Y:S01]  /*5fb90*/  @P5 STG.E.U16 [R20.64], R0 ;  /* 0x0000000014005986 */ /* 0x0003e2000c101506 */
[----:B------:R-:W-:-:S02]  /*5fba0*/  ISETP.GE.AND P1, PT, R2, c[0x0][0x17c], PT ;  /* 0x00005f0002007a0c */ /* 0x000fc40003f26270 */
[----:B------:R-:W-:Y:S01]  /*5fbb0*/  ISETP.LT.AND P5, PT, R29, c[0x0][0x178], !P3 ;  /* 0x00005e001d007a0c */ /* 0x000fe20005fa1270 */
[----:B------:R-:W-:Y:S01]  /*5fbc0*/  PRMT R2, R22, 0x7632, R2 ;  /* 0x0000763216027816 */ /* 0x000fe20000000002 */
[C---:B-1----:R-:W-:Y:S01]  /*5fbd0*/  IADD3 R0, R12.reuse, c[0x0][0x198], RZ ;  /* 0x000066000c007a10 */ /* 0x042fe20007ffe0ff */
[----:B------:R-:W-:Y:S01]  /*5fbe0*/  IMAD.WIDE R12, R12, 0x2, R18 ;  /* 0x000000020c0c7825 */ /* 0x000fe200078e0212 */
[----:B------:R-:W-:-:S03]  /*5fbf0*/  IADD3 R20, R3, 0x19e, RZ ;  /* 0x0000019e03147810 */ /* 0x000fc60007ffe0ff */
[----:B------:R-:W-:Y:S01]  /*5fc00*/  IMAD.WIDE R14, R0, 0x2, R16 ;  /* 0x00000002000e7825 */ /* 0x000fe200078e0210 */
[----:B------:R0:W-:Y:S01]  /*5fc10*/  @P0 STG.E.U16 [R12.64], R2 ;  /* 0x000000020c000986 */ /* 0x0001e2000c101506 */
[----:B------:R-:W-:Y:S02]  /*5fc20*/  ISETP.GE.AND P3, PT, R20, c[0x0][0x17c], PT ;  /* 0x00005f0014007a0c */ /* 0x000fe40003f66270 */
[C---:B------:R-:W-:Y:S01]  /*5fc30*/  IMAD.WIDE R20, R0.reuse, 0x2, R18 ;  /* 0x0000000200147825 */ /* 0x040fe200078e0212 */
[----:B------:R-:W-:Y:S02]  /*5fc40*/  IADD3 R0, R0, c[0x0][0x198], RZ ;  /* 0x0000660000007a10 */ /* 0x000fe40007ffe0ff */
[----:B------:R-:W-:-:S04]  /*5fc50*/  IADD3 R22, R3, 0x19f, RZ ;  /* 0x0000019f03167810 */ /* 0x000fc80007ffe0ff */
[----:B------:R-:W-:Y:S02]  /*5fc60*/  ISETP.GE.AND P0, PT, R22, c[0x0][0x17c], PT ;  /* 0x00005f0016007a0c */ /* 0x000fe40003f06270 */
[----:B0-----:R-:W-:Y:S01]  /*5fc70*/  PRMT R2, R4, 0x7632, R2 ;  /* 0x0000763204027816 */ /* 0x001fe20000000002 */
[----:B--2---:R-:W-:Y:S01]  /*5fc80*/  @P2 STG.E.U16 [R14.64], R23 ;  /* 0x000000170e002986 */ /* 0x004fe2000c101506 */
[C---:B------:R-:W-:Y:S01]  /*5fc90*/  ISETP.LT.AND P2, PT, R28.reuse, c[0x0][0x178], !P6 ;  /* 0x00005e001c007a0c */ /* 0x040fe20007741270 */
[----:B------:R0:W1:Y:S01]  /*5fca0*/  LDS.128 R12, [R25+0x1800] ;  /* 0x00180000190c7984 */ /* 0x0000620000000c00 */
[----:B------:R-:W-:Y:S01]  /*5fcb0*/  ISETP.LT.AND P6, PT, R29, c[0x0][0x178], !P6 ;  /* 0x00005e001d007a0c */ /* 0x000fe200077c1270 */
[----:B------:R2:W-:Y:S04]  /*5fcc0*/  @P5 STG.E.U16 [R20.64], R4 ;  /* 0x0000000414005986 */ /* 0x0005e8000c101506 */
[----:B0-----:R-:W3:Y:S01]  /*5fcd0*/  LDL.LU R25, [R1+0x670] ;  /* 0x0006700001197983 */ /* 0x001ee20000300800 */
[----:B------:R-:W-:-:S02]  /*5fce0*/  ISETP.LT.AND P5, PT, R28, c[0x0][0x178], !P1 ;  /* 0x00005e001c007a0c */ /* 0x000fc40004fa1270 */
[----:B------:R-:W-:Y:S01]  /*5fcf0*/  PRMT R24, R23, 0x7632, R24 ;  /* 0x0000763217187816 */ /* 0x000fe20000000018 */
[----:B------:R-:W-:-:S04]  /*5fd00*/  IMAD.WIDE R22, R0, 0x2, R18 ;  /* 0x0000000200167825 */ /* 0x000fc800078e0212 */
[C-C-:B--2---:R-:W-:Y:S01]  /*5fd10*/  IMAD.WIDE R20, R0.reuse, 0x2, R16.reuse ;  /* 0x0000000200147825 */ /* 0x144fe200078e0210 */
[----:B------:R-:W-:Y:S02]  /*5fd20*/  IADD3 R0, R0, c[0x0][0x198], RZ ;  /* 0x0000660000007a10 */ /* 0x000fe40007ffe0ff */
[----:B------:R-:W-:Y:S02]  /*5fd30*/  IADD3 R4, R3, 0x1a0, RZ ;  /* 0x000001a003047810 */ /* 0x000fe40007ffe0ff */
[----:B------:R-:W-:Y:S01]  /*5fd40*/  @P2 STG.E.U16 [R20.64], R24 ;  /* 0x0000001814002986 */ /* 0x000fe2000c101506 */
[----:B------:R0:W-:Y:S01]  /*5fd50*/  @P6 STG.E.U16 [R22.64], R2 ;  /* 0x0000000216006986 */ /* 0x0001e2000c101506 */
[----:B------:R-:W-:Y:S01]  /*5fd60*/  ISETP.GE.AND P2, PT, R4, c[0x0][0x17c], PT ;  /* 0x00005f0004007a0c */ /* 0x000fe20003f46270 */
[----:B0-----:R-:W-:-:S05]  /*5fd70*/  IMAD.WIDE R22, R0, 0x2, R16 ;  /* 0x0000000200167825 */ /* 0x001fca00078e0210 */
[----:B----4-:R0:W-:Y:S01]  /*5fd80*/  @P5 STG.E.U16 [R22.64], R27 ;  /* 0x0000001b16005986 */ /* 0x0101e2000c101506 */
[----:B------:R-:W-:-:S03]  /*5fd90*/  PRMT R4, R27, 0x7632, R4 ;  /* 0x000076321b047816 */ /* 0x000fc60000000004 */
[----:B0-----:R-:W2:Y:S01]  /*5fda0*/  LDL.LU R27, [R1+0x5e4] ;  /* 0x0005e400011b7983 */ /* 0x001ea20000300800 */
[C---:B------:R-:W-:Y:S02]  /*5fdb0*/  ISETP.LT.AND P1, PT, R29.reuse, c[0x0][0x178], !P1 ;  /* 0x00005e001d007a0c */ /* 0x040fe40004f21270 */
[----:B------:R-:W-:Y:S01]  /*5fdc0*/  ISETP.LT.AND P6, PT, R28, c[0x0][0x178], !P4 ;  /* 0x00005e001c007a0c */ /* 0x000fe200067c1270 */
[C-C-:B------:R-:W-:Y:S01]  /*5fdd0*/  IMAD.WIDE R20, R0.reuse, 0x2, R18.reuse ;  /* 0x0000000200147825 */ /* 0x140fe200078e0212 */
[----:B------:R-:W-:Y:S02]  /*5fde0*/  IADD3 R0, R0, c[0x0][0x198], RZ ;  /* 0x0000660000007a10 */ /* 0x000fe40007ffe0ff */
[----:B------:R-:W-:Y:S02]  /*5fdf0*/  ISETP.LT.AND P4, PT, R29, c[0x0][0x178], !P4 ;  /* 0x00005e001d007a0c */ /* 0x000fe40006781270 */
[----:B------:R-:W-:Y:S01]  /*5fe00*/  IADD3 R2, R3, 0x1a1, RZ ;  /* 0x000001a103027810 */ /* 0x000fe20007ffe0ff */
[----:B------:R-:W-:-:S04]  /*5fe10*/  IMAD.WIDE R22, R0, 0x2, R18 ;  /* 0x0000000200167825 */ /* 0x000fc800078e0212 */
[----:B------:R0:W-:Y:S01]  /*5fe20*/  @P1 STG.E.U16 [R20.64], R8 ;  /* 0x0000000814001986 */ /* 0x0001e2000c101506 */
[----:B------:R-:W-:Y:S02]  /*5fe30*/  ISETP.LT.AND P1, PT, R28, c[0x0][0x178], !P3 ;  /* 0x00005e001c007a0c */ /* 0x000fe40005f21270 */
[----:B------:R-:W-:Y:S01]  /*5fe40*/  ISETP.GE.AND P5, PT, R2, c[0x0][0x17c], PT ;  /* 0x00005f0002007a0c */ /* 0x000fe20003fa6270 */
[----:B------:R-:W-:Y:S01]  /*5fe50*/  PRMT R2, R8, 0x7632, R2 ;  /* 0x0000763208027816 */ /* 0x000fe20000000002 */
[----:B------:R-:W-:Y:S01]  /*5fe60*/  ISETP.LT.AND P3, PT, R29, c[0x0][0x178], !P3 ;  /* 0x00005e001d007a0c */ /* 0x000fe20005f61270 */
[C---:B0-----:R-:W-:Y:S01]  /*5fe70*/  IMAD.WIDE R20, R0.reuse, 0x2, R16 ;  /* 0x0000000200147825 */ /* 0x041fe200078e0210 */
[----:B------:R-:W-:-:S04]  /*5fe80*/  IADD3 R0, R0, c[0x0][0x198], RZ ;  /* 0x0000660000007a10 */ /* 0x000fc80007ffe0ff */
[----:B------:R0:W-:Y:S01]  /*5fe90*/  @P6 STG.E.U16 [R20.64], R4 ;  /* 0x0000000414006986 */ /* 0x0001e2000c101506 */
[----:B------:R-:W-:Y:S01]  /*5fea0*/  ISETP.LT.AND P6, PT, R28, c[0x0][0x178], !P0 ;  /* 0x00005e001c007a0c */ /* 0x000fe200047c1270 */
[----:B------:R4:W-:Y:S02]  /*5feb0*/  @P4 STG.E.U16 [R22.64], R2 ;  /* 0x0000000216004986 */ /* 0x0009e4000c101506 */
[C---:B0-----:R-:W-:Y:S01]  /*5fec0*/  IMAD.WIDE R20, R0.reuse, 0x2, R16 ;  /* 0x0000000200147825 */ /* 0x041fe200078e0210 */
[----:B----4-:R-:W-:Y:S02]  /*5fed0*/  IADD3 R2, R0, c[0x0][0x198], RZ ;  /* 0x0000660000027a10 */ /* 0x010fe40007ffe0ff */
[----:B------:R-:W-:-:S03]  /*5fee0*/  ISETP.LT.AND P0, PT, R29, c[0x0][0x178], !P0 ;  /* 0x00005e001d007a0c */ /* 0x000fc60004701270 */
[----:B------:R-:W-:Y:S01]  /*5fef0*/  IMAD.WIDE R22, R2, 0x2, R16 ;  /* 0x0000000202167825 */ /* 0x000fe200078e0210 */
[----:B------:R-:W-:-:S04]  /*5ff00*/  IADD3 R4, R3, 0x1a2, RZ ;  /* 0x000001a203047810 */ /* 0x000fc80007ffe0ff */
[----:B------:R-:W-:Y:S01]  /*5ff10*/  ISETP.GE.AND P4, PT, R4, c[0x0][0x17c], PT ;  /* 0x00005f0004007a0c */ /* 0x000fe20003f86270 */
[----:B------:R-:W-:Y:S01]  /*5ff20*/  IADD3 R4, R3, 0x1a3, RZ ;  /* 0x000001a303047810 */ /* 0x000fe20007ffe0ff */
[----:B---3--:R0:W-:Y:S02]  /*5ff30*/  @P1 STG.E.U16 [R20.64], R25 ;  /* 0x0000001914001986 */ /* 0x0081e4000c101506 */
[----:B0-----:R-:W-:Y:S01]  /*5ff40*/  IMAD.WIDE R20, R0, 0x2, R18 ;  /* 0x0000000200147825 */ /* 0x001fe200078e0212 */
[----:B------:R-:W-:-:S04]  /*5ff50*/  PRMT R0, R25, 0x7632, R0 ;  /* 0x0000763219007816 */ /* 0x000fc80000000000 */
[----:B-1----:R-:W-:Y:S01]  /*5ff60*/  @P3 STG.E.U16 [R20.64], R12 ;  /* 0x0000000c14003986 */ /* 0x002fe2000c101506 */
[----:B------:R-:W-:Y:S01]  /*5ff70*/  ISETP.LT.AND P3, PT, R28, c[0x0][0x178], !P2 ;  /* 0x00005e001c007a0c */ /* 0x000fe20005761270 */
[----:B------:R-:W-:Y:S02]  /*5ff80*/  ISETP.LT.AND P2, PT, R29, c[0x0][0x178], !P2 ;  /* 0x00005e001d007a0c */ /* 0x000fe40005741270 */
[----:B------:R0:W-:Y:S02]  /*5ff90*/  @P6 STG.E.U16 [R22.64], R0 ;  /* 0x0000000016006986 */ /* 0x0001e4000c101506 */
[----:B0-----:R-:W-:Y:S02]  /*5ffa0*/  IADD3 R0, R2, c[0x0][0x198], RZ ;  /* 0x0000660002007a10 */ /* 0x001fe40007ffe0ff */
[----:B------:R-:W-:Y:S01]  /*5ffb0*/  PRMT R12, R12, 0x7632, R12 ;  /* 0x000076320c0c7816 */ /* 0x000fe2000000000c */
[----:B------:R-:W-:-:S04]  /*5ffc0*/  IMAD.WIDE R20, R2, 0x2, R18 ;  /* 0x0000000202147825 */ /* 0x000fc800078e0212 */
[----:B------:R-:W-:-:S04]  /*5ffd0*/  IMAD.WIDE R22, R0, 0x2, R16 ;  /* 0x0000000200167825 */ /* 0x000fc800078e0210 */
[----:B------:R-:W-:Y:S01]  /*5ffe0*/  IMAD.WIDE R24, R0, 0x2, R18 ;  /* 0x0000000200187825 */ /* 0x000fe200078e0212 */
[----:B------:R0:W-:Y:S01]  /*5fff0*/  @P0 STG.E.U16 [R20.64], R12 ;  /* 0x0000000c14000986 */ /* 0x0001e2000c101506 */
[----:B------:R-:W-:Y:S02]  /*60000*/  ISETP.GE.AND P1, PT, R4, c[0x0][0x17c], PT ;  /* 0x00005f0004007a0c */ /* 0x000fe40003f26270 */
[----:B------:R-:W-:-:S04]  /*60010*/  IADD3 R4, R3, 0x1a4, RZ ;  /* 0x000001a403047810 */ /* 0x000fc80007ffe0ff */
[----:B------:R-:W-:Y:S01]  /*60020*/  ISETP.GE.AND P6, PT, R4, c[0x0][0x17c], PT ;  /* 0x00005f0004007a0c */ /* 0x000fe20003fc6270 */
[----:B------:R-:W-:Y:S01]  /*60030*/  PRMT R4, R26, 0x7632, R4 ;  /* 0x000076321a047816 */ /* 0x000fe20000000004 */
[----:B0-----:R-:W-:Y:S01]  /*60040*/  IADD3 R20, R0, c[0x0][0x198], RZ ;  /* 0x0000660000147a10 */ /* 0x001fe20007ffe0ff */
[----:B------:R-:W3:Y:S04]  /*60050*/  LDL.LU R12, [R1+0x44] ;  /* 0x00004400010c7983 */ /* 0x000ee80000300800 */
[----:B--2---:R-:W-:Y:S01]  /*60060*/  @P3 STG.E.U16 [R22.64], R27 ;  /* 0x0000001b16003986 */ /* 0x004fe2000c101506 */
[----:B------:R0:W-:Y:S01]  /*60070*/  @P2 STG.E.U16 [R24.64], R26 ;  /* 0x0000001a18002986 */ /* 0x0001e2000c101506 */
[----:B------:R-:W-:Y:S02]  /*60080*/  ISETP.LT.AND P2, PT, R28, c[0x0][0x178], !P5 ;  /* 0x00005e001c007a0c */ /* 0x000fe40006f41270 */
[----:B------:R-:W-:Y:S01]  /*60090*/  PRMT R8, R27, 0x7632, R8 ;  /* 0x000076321b087816 */ /* 0x000fe20000000008 */
[----:B0-----:R-:W-:-:S10]  /*600a0*/  IMAD.WIDE R26, R20, 0x2, R16 ;  /* 0x00000002141a7825 */ /* 0x001fd400078e0210 */
[----:B------:R0:W-:Y:S04]  /*600b0*/  @P2 STG.E.U16 [R26.64], R8 ;  /* 0x000000081a002986 */ /* 0x0001e8000c101506 */
[----:B0-----:R-:W2:Y:S01]  /*600c0*/  LDL.LU R27, [R1+0x5f4] ;  /* 0x0005f400011b7983 */ /* 0x001ea20000300800 */
[C---:B------:R-:W-:Y:S02]  /*600d0*/  ISETP.LT.AND P5, PT, R29.reuse, c[0x0][0x178], !P5 ;  /* 0x00005e001d007a0c */ /* 0x040fe40006fa1270 */
[----:B------:R-:W-:Y:S01]  /*600e0*/  ISETP.LT.AND P3, PT, R28, c[0x0][0x178], !P4 ;  /* 0x00005e001c007a0c */ /* 0x000fe20006761270 */
[----:B------:R-:W-:Y:S01]  /*600f0*/  ISETP.LT.AND P4, PT, R29, c[0x0][0x178], !P4 ;  /* 0x00005e001d007a0c */ /* 0x000fe20006781270 */
[C---:B------:R-:W-:Y:S01]  /*60100*/  IADD3 R0, R20.reuse, c[0x0][0x198], RZ ;  /* 0x0000660014007a10 */ /* 0x040fe20007ffe0ff */
[----:B------:R-:W-:Y:S01]  /*60110*/  IMAD.WIDE R20, R20, 0x2, R18 ;  /* 0x0000000214147825 */ /* 0x000fe200078e0212 */
[----:B------:R-:W-:-:S02]  /*60120*/  IADD3 R2, R3, 0x1a5, RZ ;  /* 0x000001a503027810 */ /* 0x000fc40007ffe0ff */
[----:B------:R-:W-:Y:S01]  /*60130*/  IADD3 R8, R3, 0x1a8, RZ ;  /* 0x000001a803087810 */ /* 0x000fe20007ffe0ff */
[----:B------:R-:W4:Y:S01]  /*60140*/  LDL.LU R26, [R1+0x614] ;  /* 0x00061400011a7983 */ /* 0x000f220000300800 */
[----:B------:R-:W-:-:S04]  /*60150*/  IMAD.WIDE R22, R0, 0x2, R16 ;  /* 0x0000000200167825 */ /* 0x000fc800078e0210 */
[----:B------:R-:W-:Y:S01]  /*60160*/  IMAD.WIDE R24, R0, 0x2, R18 ;  /* 0x0000000200187825 */ /* 0x000fe200078e0212 */
[----:B------:R3:W-:Y:S01]  /*60170*/  @P5 STG.E.U16 [R20.64], R4 ;  /* 0x0000000414005986 */ /* 0x0007e2000c101506 */
[----:B------:R-:W-:Y:S02]  /*60180*/  ISETP.GE.AND P0, PT, R2, c[0x0][0x17c], PT ;  /* 0x00005f0002007a0c */ /* 0x000fe40003f06270 */
[----:B------:R-:W-:-:S04]  /*60190*/  IADD3 R2, R3, 0x1a6, RZ ;  /* 0x000001a603027810 */ /* 0x000fc80007ffe0ff */
[----:B------:R-:W-:Y:S02]  /*601a0*/  ISETP.GE.AND P2, PT, R2, c[0x0][0x17c], PT ;  /* 0x00005f0002007a0c */ /* 0x000fe40003f46270 */
[----:B---3--:R-:W-:Y:S01]  /*601b0*/  PRMT R4, R12, 0x7632, R4 ;  /* 0x000076320c047816 */ /* 0x008fe20000000004 */
[----:B--2---:R0:W-:Y:S01]  /*601c0*/  @P3 STG.E.U16 [R22.64], R27 ;  /* 0x0000001b16003986 */ /* 0x0041e2000c101506 */
[----:B------:R1:W-:Y:S01]  /*601d0*/  @P4 STG.E.U16 [R24.64], R12 ;  /* 0x0000000c18004986 */ /* 0x0003e2000c101506 */
[----:B------:R-:W-:Y:S02]  /*601e0*/  ISETP.LT.AND P4, PT, R28, c[0x0][0x178], !P1 ;  /* 0x00005e001c007a0c */ /* 0x000fe40004f81270 */
[----:B------:R-:W-:Y:S02]  /*601f0*/  PRMT R2, R27, 0x7632, R2 ;  /* 0x000076321b027816 */ /* 0x000fe40000000002 */
[----:B0-----:R-:W-:Y:S02]  /*60200*/  IADD3 R22, R0, c[0x0][0x198], RZ ;  /* 0x0000660000167a10 */ /* 0x001fe40007ffe0ff */
[----:B-1----:R-:W-:Y:S01]  /*60210*/  IADD3 R12, R3, 0x1a7, RZ ;  /* 0x000001a7030c7810 */ /* 0x002fe20007ffe0ff */
[----:B------:R-:W2:Y:S02]  /*60220*/  LDL.LU R27, [R1+0xc4] ;  /* 0x0000c400011b7983 */ /* 0x000ea40000300800 */
[----:B------:R-:W-:Y:S01]  /*60230*/  IMAD.WIDE R20, R22, 0x2, R16 ;  /* 0x0000000216147825 */ /* 0x000fe200078e0210 */
[----:B------:R-:W-:-:S02]  /*60240*/  ISETP.GE.AND P3, PT, R12, c[0x0][0x17c], PT ;  /* 0x00005f000c007a0c */ /* 0x000fc40003f66270 */
[----:B------:R-:W3:Y:S04]  /*60250*/  LDL.LU R12, [R1+0x64] ;  /* 0x00006400010c7983 */ /* 0x000ee80000300800 */
[----:B------:R0:W-:Y:S01]  /*60260*/  @P4 STG.E.U16 [R20.64], R2 ;  /* 0x0000000214004986 */ /* 0x0001e2000c101506 */
[----:B------:R-:W-:Y:S02]  /*60270*/  ISETP.GE.AND P4, PT, R8, c[0x0][0x17c], PT ;  /* 0x00005f0008007a0c */ /* 0x000fe40003f86270 */
[----:B------:R-:W2:Y:S01]  /*60280*/  LDL.LU R8, [R1+0x604] ;  /* 0x0006040001087983 */ /* 0x000ea20000300800 */
[C---:B------:R-:W-:Y:S02]  /*60290*/  ISETP.LT.AND P1, PT, R29.reuse, c[0x0][0x178], !P1 ;  /* 0x00005e001d007a0c */ /* 0x040fe40004f21270 */
[----:B------:R-:W-:Y:S01]  /*602a0*/  ISETP.LT.AND P5, PT, R28, c[0x0][0x178], !P6 ;  /* 0x00005e001c007a0c */ /* 0x000fe200077a1270 */
[----:B------:R-:W-:Y:S01]  /*602b0*/  ISETP.LT.AND P6, PT, R29, c[0x0][0x178], !P6 ;  /* 0x00005e001d007a0c */ /* 0x000fe200077c1270 */
[C---:B------:R-:W-:Y:S01]  /*602c0*/  IADD3 R0, R22.reuse, c[0x0][0x198], RZ ;  /* 0x0000660016007a10 */ /* 0x040fe20007ffe0ff */
[----:B------:R-:W-:-:S04]  /*602d0*/  IMAD.WIDE R22, R22, 0x2, R18 ;  /* 0x0000000216167825 */ /* 0x000fc800078e0212 */
[----:B------:R-:W-:-:S04]  /*602e0*/  IMAD.WIDE R24, R0, 0x2, R16 ;  /* 0x0000000200187825 */ /* 0x000fc800078e0210 */
[C---:B0-----:R-:W-:Y:S01]  /*602f0*/  IMAD.WIDE R20, R0.reuse, 0x2, R18 ;  /* 0x0000000200147825 */ /* 0x041fe200078e0212 */
[----:B------:R0:W-:Y:S01]  /*60300*/  @P1 STG.E.U16 [R22.64], R4 ;  /* 0x0000000416001986 */ /* 0x0001e2000c101506 */
[----:B------:R-:W-:Y:S02]  /*60310*/  IADD3 R2, R3, 0x1a9, RZ ;  /* 0x000001a903027810 */ /* 0x000fe40007ffe0ff */
[----:B------:R-:W-:Y:S02]  /*60320*/  IADD3 R0, R0, c[0x0][0x198], RZ ;  /* 0x0000660000007a10 */ /* 0x000fe40007ffe0ff */
[----:B------:R-:W-:-:S03]  /*60330*/  ISETP.GE.AND P1, PT, R2, c[0x0][0x17c], PT ;  /* 0x00005f0002007a0c */ /* 0x000fc60003f26270 */
[----:B0-----:R-:W-:Y:S01]  /*60340*/  IMAD.WIDE R22, R0, 0x2, R18 ;  /* 0x0000000200167825 */ /* 0x001fe200078e0212 */
[----:B---3--:R-:W-:Y:S01]  /*60350*/  PRMT R4, R12, 0x7632, R4 ;  /* 0x000076320c047816 */ /* 0x008fe20000000004 */
[----:B--2---:R-:W-:Y:S01]  /*60360*/  @P5 STG.E.U16 [R24.64], R8 ;  /* 0x0000000818005986 */ /* 0x004fe2000c101506 */
[C---:B------:R-:W-:Y:S01]  /*60370*/  ISETP.LT.AND P5, PT, R28.reuse, c[0x0][0x178], !P0 ;  /* 0x00005e001c007a0c */ /* 0x040fe200047a1270 */
[----:B------:R0:W-:Y:S01]  /*60380*/  @P6 STG.E.U16 [R20.64], R12 ;  /* 0x0000000c14006986 */ /* 0x0001e2000c101506 */
[----:B------:R-:W-:Y:S02]  /*60390*/  ISETP.LT.AND P0, PT, R29, c[0x0][0x178], !P0 ;  /* 0x00005e001d007a0c */ /* 0x000fe40004701270 */
[----:B------:R-:W-:Y:S02]  /*603a0*/  ISETP.LT.AND P6, PT, R28, c[0x0][0x178], !P2 ;  /* 0x00005e001c007a0c */ /* 0x000fe400057c1270 */
[----:B------:R-:W-:Y:S01]  /*603b0*/  PRMT R2, R8, 0x7632, R2 ;  /* 0x0000763208027816 */ /* 0x000fe20000000002 */
[----:B0-----:R-:W2:Y:S01]  /*603c0*/  LDL.LU R12, [R1+0x624] ;  /* 0x00062400010c7983 */ /* 0x001ea20000300800 */
[----:B------:R-:W3:Y:S02]  /*603d0*/  LDL.LU R25, [R1+0xb4] ;  /* 0x0000b40001197983 */ /* 0x000ee40000300800 */
[C---:B------:R-:W-:Y:S01]  /*603e0*/  IMAD.WIDE R20, R0.reuse, 0x2, R16 ;  /* 0x0000000200147825 */ /* 0x040fe200078e0210 */
[----:B------:R-:W-:-:S02]  /*603f0*/  IADD3 R0, R0, c[0x0][0x198], RZ ;  /* 0x0000660000007a10 */ /* 0x000fc40007ffe0ff */
[----:B------:R-:W-:Y:S02]  /*60400*/  ISETP.LT.AND P2, PT, R29, c[0x0][0x178], !P2 ;  /* 0x00005e001d007a0c */ /* 0x000fe40005741270 */
[----:B------:R0:W-:Y:S01]  /*60410*/  @P5 STG.E.U16 [R20.64], R2 ;  /* 0x0000000214005986 */ /* 0x0001e2000c101506 */
[----:B------:R1:W-:Y:S02]  /*60420*/  @P0 STG.E.U16 [R22.64], R4 ;  /* 0x0000000416000986 */ /* 0x0003e4000c101506 */
[----:B0-----:R-:W-:Y:S01]  /*60430*/  IMAD.WIDE R20, R0, 0x2, R16 ;  /* 0x0000000200147825 */ /* 0x001fe200078e0210 */
[----:B------:R-:W-:-:S04]  /*60440*/  IADD3 R2, R3, 0x1ab, RZ ;  /* 0x000001ab03027810 */ /* 0x000fc80007ffe0ff */
[----:B----4-:R0:W-:Y:S01]  /*60450*/  @P6 STG.E.U16 [R20.64], R26 ;  /* 0x0000001a14006986 */ /* 0x0101e2000c101506 */
[----:B------:R-:W-:Y:S01]  /*60460*/  ISETP.GE.AND P6, PT, R2, c[0x0][0x17c], PT ;  /* 0x00005f0002007a0c */ /* 0x000fe20003fc6270 */
[----:B------:R-:W-:Y:S02]  /*60470*/  PRMT R2, R26, 0x7632, R2 ;  /* 0x000076321a027816 */ /* 0x000fe40000000002 */
[----:B-1----:R-:W-:Y:S01]  /*60480*/  IMAD.WIDE R22, R0, 0x2, R18 ;  /* 0x0000000200167825 */ /* 0x002fe200078e0212 */
[----:B------:R-:W-:Y:S01]  /*60490*/  PRMT R4, R27, 0x7632, R4 ;  /* 0x000076321b047816 */ /* 0x000fe20000000004 */
[----:B0-----:R-:W4:Y:S04]  /*604a0*/  LDL.LU R26, [R1+0x634] ;  /* 0x00063400011a7983 */ /* 0x001f280000300800 */
[----:B------:R0:W-:Y:S04]  /*604b0*/  @P2 STG.E.U16 [R22.64], R27 ;  /* 0x0000001b16002986 */ /* 0x0001e8000c101506 */
[----:B0-----:R-:W4:Y:S01]  /*604c0*/  LDL.LU R27, [R1+0xa4] ;  /* 0x0000a400011b7983 */ /* 0x001f220000300800 */
[----:B------:R-:W-:Y:S01]  /*604d0*/  ISETP.LT.AND P0, PT, R28, c[0x0][0x178], !P3 ;  /* 0x00005e001c007a0c */ /* 0x000fe20005f01270 */
[----:B------:R-:W-:Y:S01]  /*604e0*/  ISETP.LT.AND P3, PT, R29, c[0x0][0x178], !P3 ;  /* 0x00005e001d007a0c */ /* 0x000fe20005f61270 */
[----:B------:R-:W-:-:S02]  /*604f0*/  IADD3 R0, R0, c[0x0][0x198], RZ ;  /* 0x0000660000007a10 */ /* 0x000fc40007ffe0ff */
[----:B------:R-:W-:-:S03]  /*60500*/  ISETP.LT.AND P2, PT, R28, c[0x0][0x178], !P4 ;  /* 0x00005e001c007a0c */ /* 0x000fc60006741270 */
[----:B------:R-:W-:-:S04]  /*60510*/  IMAD.WIDE R20, R0, 0x2, R16 ;  /* 0x0000000200147825 */ /* 0x000fc800078e0210 */
[C---:B------:R-:W-:Y:S01]  /*60520*/  IMAD.WIDE R22, R0.reuse, 0x2, R18 ;  /* 0x0000000200167825 */ /* 0x040fe200078e0212 */
[----:B------:R-:W-:Y:S02]  /*60530*/  IADD3 R0, R0, c[0x0][0x198], RZ ;  /* 0x0000660000007a10 */ /* 0x000fe40007ffe0ff */
[----:B------:R-:W-:Y:S02]  /*60540*/  ISETP.LT.AND P4, PT, R29, c[0x0][0x178], !P4 ;  /* 0x00005e001d007a0c */ /* 0x000fe40006781270 */
[----:B------:R-:W-:Y:S01]  /*60550*/  IADD3 R8, R3, 0x1aa, RZ ;  /* 0x000001aa03087810 */ /* 0x000fe20007ffe0ff */
[----:B------:R0:W-:Y:S01]  /*60560*/  @P0 STG.E.U16 [R20.64], R2 ;  /* 0x0000000214000986 */ /* 0x0001e2000c101506 */
[----:B------:R1:W-:Y:S01]  /*60570*/  @P3 STG.E.U16 [R22.64], R4 ;  /* 0x0000000416003986 */ /* 0x0003e2000c101506 */
[----:B------:R-:W-:Y:S02]  /*60580*/  ISETP.LT.AND P3, PT, R28, c[0x0][0x178], !P1 ;  /* 0x00005e001c007a0c */ /* 0x000fe40004f61270 */
[----:B------:R-:W-:Y:S01]  /*60590*/  ISETP.GE.AND P5, PT, R8, c[0x0][0x17c], PT ;  /* 0x00005f0008007a0c */ /* 0x000fe20003fa6270 */
[----:B------:R-:W-:-:S02]  /*605a0*/  IADD3 R8, R0, c[0x0][0x198], RZ ;  /* 0x0000660000087a10 */ /* 0x000fc40007ffe0ff */
[----:B0-----:R-:W-:-:S04]  /*605b0*/  IMAD.WIDE R20, R0, 0x2, R16 ;  /* 0x0000000200147825 */ /* 0x001fc800078e0210 */
[----:B-1----:R-:W-:Y:S01]  /*605c0*/  IMAD.WIDE R22, R8, 0x2, R16 ;  /* 0x0000000208167825 */ /* 0x002fe200078e0210 */
[----:B------:R-:W-:Y:S01]  /*605d0*/  ISETP.LT.AND P1, PT, R29, c[0x0][0x178], !P1 ;  /* 0x00005e001d007a0c */ /* 0x000fe20004f21270 */
[----:B--2---:R0:W-:Y:S02]  /*605e0*/  @P2 STG.E.U16 [R20.64], R12 ;  /* 0x0000000c14002986 */ /* 0x0041e4000c101506 */
[----:B0-----:R-:W-:Y:S01]  /*605f0*/  IMAD.WIDE R20, R0, 0x2, R18 ;  /* 0x0000000200147825 */ /* 0x001fe200078e0212 */
[----:B------:R-:W-:Y:S02]  /*60600*/  PRMT R0, R12, 0x7632, R0 ;  /* 0x000076320c007816 */ /* 0x000fe40000000000 */
[----:B---3--:R-:W-:Y:S01]  /*60610*/  PRMT R4, R25, 0x7632, R4 ;  /* 0x0000763219047816 */ /* 0x008fe20000000004 */
[----:B------:R-:W2:Y:S04]  /*60620*/  LDL.LU R12, [R1+0x94] ;  /* 0x00009400010c7983 */ /* 0x000ea80000300800 */
[----:B------:R-:W-:Y:S01]  /*60630*/  @P4 STG.E.U16 [R20.64], R25 ;  /* 0x0000001914004986 */ /* 0x000fe2000c101506 */
[----:B------:R-:W-:Y:S01]  /*60640*/  ISETP.LT.AND P4, PT, R28, c[0x0][0x178], !P5 ;  /* 0x00005e001c007a0c */ /* 0x000fe20006f81270 */
[----:B------:R0:W-:Y:S01]  /*60650*/  @P3 STG.E.U16 [R22.64], R0 ;  /* 0x0000000016003986 */ /* 0x0001e2000c101506 */
[----:B------:R-:W-:-:S02]  /*60660*/  ISETP.LT.AND P5, PT, R29, c[0x0][0x178], !P5 ;  /* 0x00005e001d007a0c */ /* 0x000fc40006fa1270 */
[C---:B0-----:R-:W-:Y:S01]  /*60670*/  IADD3 R0, R8.reuse, c[0x0][0x198], RZ ;  /* 0x0000660008007a10 */ /* 0x041fe20007ffe0ff */
[----:B------:R-:W-:-:S04]  /*60680*/  IMAD.WIDE R20, R8, 0x2, R18 ;  /* 0x0000000208147825 */ /* 0x000fc800078e0212 */
[----:B------:R-:W-:Y:S01]  /*60690*/  IMAD.WIDE R22, R0, 0x2, R16 ;  /* 0x0000000200167825 */ /* 0x000fe200078e0210 */
[----:B------:R0:W-:Y:S01]  /*606a0*/  @P1 STG.E.U16 [R20.64], R4 ;  /* 0x0000000414001986 */ /* 0x0001e2000c101506 */
[----:B------:R-:W-:-:S03]  /*606b0*/  IADD3 R8, R3, 0x1af, RZ ;  /* 0x000001af03087810 */ /* 0x000fc60007ffe0ff */
[----:B----4-:R-:W-:Y:S01]  /*606c0*/  @P4 STG.E.U16 [R22.64], R26 ;  /* 0x0000001a16004986 */ /* 0x010fe2000c101506 */
[----:B------:R-:W-:Y:S01]  /*606d0*/  ISETP.LT.AND P4, PT, R28, c[0x0][0x178], !P6 ;  /* 0x00005e001c007a0c */ /* 0x000fe20007781270 */
[----:B------:R-:W-:Y:S01]  /*606e0*/  IMAD.WIDE R24, R0, 0x2, R18 ;  /* 0x0000000200187825 */ /* 0x000fe200078e0212 */
[----:B------:R-:W-:-:S03]  /*606f0*/  ISETP.GE.AND P1, PT, R8, c[0x0][0x17c], PT ;  /* 0x00005f0008007a0c */ /* 0x000fc60003f26270 */
[----:B------:R-:W-:Y:S01]  /*60700*/  PRMT R8, R26, 0x7632, R8 ;  /* 0x000076321a087816 */ /* 0x000fe20000000008 */
[----:B0-----:R-:W-:Y:S01]  /*60710*/  IADD3 R20, R0, c[0x0][0x198], RZ ;  /* 0x0000660000147a10 */ /* 0x001fe20007ffe0ff */
[----:B------:R0:W-:Y:S01]  /*60720*/  @P5 STG.E.U16 [R24.64], R27 ;  /* 0x0000001b18005986 */ /* 0x0001e2000c101506 */
[----:B------:R-:W-:-:S03]  /*60730*/  PRMT R4, R27, 0x7632, R4 ;  /* 0x000076321b047816 */ /* 0x000fc60000000004 */
[----:B0-----:R-:W-:-:S05]  /*60740*/  IMAD.WIDE R26, R20, 0x2, R16 ;  /* 0x00000002141a7825 */ /* 0x001fca00078e0210 */
[----:B------:R0:W-:Y:S04]  /*60750*/  @P4 STG.E.U16 [R26.64], R8 ;  /* 0x000000081a004986 */ /* 0x0001e8000c101506 */
[----:B0-----:R-:W3:Y:S01]  /*60760*/  LDL.LU R27, [R1+0x644] ;  /* 0x00064400011b7983 */ /* 0x001ee20000300800 */
[----:B------:R-:W-:Y:S02]  /*60770*/  IADD3 R2, R3, 0x1ac, RZ ;  /* 0x000001ac03027810 */ /* 0x000fe40007ffe0ff */
[----:B------:R-:W-:Y:S02]  /*60780*/  ISETP.LT.AND P6, PT, R29, c[0x0][0x178], !P6 ;  /* 0x00005e001d007a0c */ /* 0x000fe400077c1270 */
[----:B------:R-:W-:Y:S02]  /*60790*/  IADD3 R0, R20, c[0x0][0x198], RZ ;  /* 0x0000660014007a10 */ /* 0x000fe40007ffe0ff */
[----:B------:R-:W-:-:S02]  /*607a0*/  IADD3 R8, R3, 0x1b2, RZ ;  /* 0x000001b203087810 */ /* 0x000fc40007ffe0ff */
[----:B------:R-:W-:Y:S01]  /*607b0*/  ISETP.GE.AND P0, PT, R2, c[0x0][0x17c], PT ;  /* 0x00005f0002007a0c */ /* 0x000fe20003f06270 */
[----:B------:R-:W4:Y:S03]  /*607c0*/  LDL.LU R26, [R1+0x664] ;  /* 0x00066400011a7983 */ /* 0x000f260000300800 */
[----:B------:R-:W-:Y:S02]  /*607d0*/  ISETP.LT.AND P5, PT, R28, c[0x0][0x178], !P0 ;  /* 0x00005e001c007a0c */ /* 0x000fe400047a1270 */
[----:B------:R-:W-:Y:S01]  /*607e0*/  IADD3 R2, R3, 0x1ad, RZ ;  /* 0x000001ad03027810 */ /* 0x000fe20007ffe0ff */
[----:B------:R-:W-:Y:S01]  /*607f0*/  IMAD.WIDE R20, R20, 0x2, R18 ;  /* 0x0000000214147825 */ /* 0x000fe200078e0212 */
[----:B------:R-:W-:-:S03]  /*60800*/  ISETP.LT.AND P0, PT, R29, c[0x0][0x178], !P0 ;  /* 0x00005e001d007a0c */ /* 0x000fc60004701270 */
[----:B------:R-:W-:Y:S01]  /*60810*/  IMAD.WIDE R22, R0, 0x2, R16 ;  /* 0x0000000200167825 */ /* 0x000fe200078e0210 */
[----:B------:R-:W-:-:S03]  /*60820*/  ISETP.GE.AND P2, PT, R2, c[0x0][0x17c], PT ;  /* 0x00005f0002007a0c */ /* 0x000fc60003f46270 */
[C---:B------:R-:W-:Y:S01]  /*60830*/  IADD3 R2, R3.reuse, 0x1ae, RZ ;  /* 0x000001ae03027810 */ /* 0x040fe20007ffe0ff */
[----:B------:R2:W-:Y:S01]  /*60840*/  @P6 STG.E.U16 [R20.64], R4 ;  /* 0x0000000414006986 */ /* 0x0005e2000c101506 */
[----:B------:R-:W-:Y:S02]  /*60850*/  IMAD.WIDE R24, R0, 0x2, R18 ;  /* 0x0000000200187825 */ /* 0x000fe400078e0212 */
[----:B------:R-:W-:Y:S02]  /*60860*/  ISETP.GE.AND P3, PT, R2, c[0x0][0x17c], PT ;  /* 0x00005f0002007a0c */ /* 0x000fe40003f66270 */
[----:B------:R-:W-:-:S04]  /*60870*/  IADD3 R2, R3, 0x1b0, RZ ;  /* 0x000001b003027810 */ /* 0x000fc80007ffe0ff */
[----:B------:R-:W-:Y:S02]  /*60880*/  ISETP.GE.AND P4, PT, R2, c[0x0][0x17c], PT ;  /* 0x00005f0002007a0c */ /* 0x000fe40003f86270 */
[----:B--2---:R-:W-:Y:S01]  /*60890*/  PRMT R4, R12, 0x7632, R4 ;  /* 0x000076320c047816 */ /* 0x004fe20000000004 */
[----:B---3--:R0:W-:Y:S01]  /*608a0*/  @P5 STG.E.U16 [R22.64], R27 ;  /* 0x0000001b16005986 */ /* 0x0081e2000c101506 */
[----:B------:R-:W-:Y:S01]  /*608b0*/  ISETP.LT.AND P5, PT, R28, c[0x0][0x178], !P2 ;  /* 0x00005e001c007a0c */ /* 0x000fe200057a1270 */
[----:B------:R1:W-:Y:S01]  /*608c0*/  @P0 STG.E.U16 [R24.64], R12 ;  /* 0x0000000c18000986 */ /* 0x0003e2000c101506 */
[----:B------:R-:W-:Y:S02]  /*608d0*/  PRMT R2, R27, 0x7632, R2 ;  /* 0x000076321b027816 */ /* 0x000fe40000000002 */
[----:B0-----:R-:W-:Y:S01]  /*608e0*/  IADD3 R22, R0, c[0x0][0x198], RZ ;  /* 0x0000660000167a10 */ /* 0x001fe20007ffe0ff */
[----:B------:R-:W2:Y:S01]  /*608f0*/  LDL.LU R27, [R1+0x74] ;  /* 0x00007400011b7983 */ /* 0x000ea20000300800 */
[----:B-1----:R-:W-:-:S03]  /*60900*/  IADD3 R12, R3, 0x1b1, RZ ;  /* 0x000001b1030c7810 */ /* 0x002fc60007ffe0ff */
[----:B------:R-:W-:Y:S01]  /*60910*/  IMAD.WIDE R20, R22, 0x2, R16 ;  /* 0x0000000216147825 */ /* 0x000fe200078e0210 */
[----:B------:R-:W-:Y:S02]  /*60920*/  ISETP.GE.AND P0, PT, R12, c[0x0][0x17c], PT ;  /* 0x00005f000c007a0c */ /* 0x000fe40003f06270 */
[----:B------:R-:W3:Y:S04]  /*60930*/  LDL.LU R12, [R1+0x84] ;  /* 0x00008400010c7983 */ /* 0x000ee80000300800 */
[----:B------:R0:W-:Y:S01]  /*60940*/  @P5 STG.E.U16 [R20.64], R2 ;  /* 0x0000000214005986 */ /* 0x0001e2000c101506 */
[----:B------:R-:W-:Y:S02]  /*60950*/  ISETP.GE.AND P5, PT, R8, c[0x0][0x17c], PT ;  /* 0x00005f0008007a0c */ /* 0x000fe40003fa6270 */
[----:B------:R-:W2:Y:S01]  /*60960*/  LDL.LU R8, [R1+0x654] ;  /* 0x0006540001087983 */ /* 0x000ea20000300800 */
[----:B------:R-:W-:-:S02]  /*60970*/  ISETP.LT.AND P2, PT, R29, c[0x0][0x178], !P2 ;  /* 0x00005e001d007a0c */ /* 0x000fc40005741270 */
        /* <DEDUP_REMOVED lines=35> */
[----:B------:R-:W-:-:S02]  /*60bb0*/  ISETP.LT.AND P1, PT, R28, c[0x0][0x178], !P0 ;  /* 0x00005e001c007a0c */ /* 0x000fc40004721270 */
[----:B------:R-:W-:Y:S01]  /*60bc0*/  IADD3 R0, R0, c[0x0][0x198], RZ ;  /* 0x0000660000007a10 */ /* 0x000fe20007ffe0ff */
[----:B------:R-:W-:Y:S01]  /*60bd0*/  ISETP.LT.AND P0, PT, R29, c[0x0][0x178], !P0 ;  /* 0x00005e001d007a0c */ /* 0x000fe20004701270 */
[----:B------:R-:W-:-:S03]  /*60be0*/  ISETP.LT.AND P4, PT, R28, c[0x0][0x178], !P5 ;  /* 0x00005e001c007a0c */ /* 0x000fc60006f81270 */
[----:B------:R-:W-:-:S04]  /*60bf0*/  IMAD.WIDE R20, R0, 0x2, R16 ;  /* 0x0000000200147825 */ /* 0x000fc800078e0210 */
[C---:B------:R-:W-:Y:S01]  /*60c00*/  IMAD.WIDE R22, R0.reuse, 0x2, R18 ;  /* 0x0000000200167825 */ /* 0x040fe200078e0212 */
[----:B------:R-:W-:Y:S02]  /*60c10*/  IADD3 R0, R0, c[0x0][0x198], RZ ;  /* 0x0000660000007a10 */ /* 0x000fe40007ffe0ff */
[----:B------:R-:W-:Y:S02]  /*60c20*/  ISETP.LT.AND P5, PT, R29, c[0x0][0x178], !P5 ;  /* 0x00005e001d007a0c */ /* 0x000fe40006fa1270 */
[----:B------:R-:W-:Y:S01]  /*60c30*/  IADD3 R8, R3, 0x1b4, RZ ;  /* 0x000001b403087810 */ /* 0x000fe20007ffe0ff */
[----:B------:R0:W-:Y:S01]  /*60c40*/  @P1 STG.E.U16 [R20.64], R2 ;  /* 0x0000000214001986 */ /* 0x0001e2000c101506 */
[----:B------:R-:W-:Y:S02]  /*60c50*/  ISETP.LT.AND P1, PT, R28, c[0x0][0x178], !P2 ;  /* 0x00005e001c007a0c */ /* 0x000fe40005721270 */
[----:B------:R-:W-:Y:S01]  /*60c60*/  ISETP.GE.AND P6, PT, R8, c[0x0][0x17c], PT ;  /* 0x00005f0008007a0c */ /* 0x000fe20003fc6270 */
[----:B------:R1:W-:Y:S01]  /*60c70*/  @P0 STG.E.U16 [R22.64], R4 ;  /* 0x0000000416000986 */ /* 0x0003e2000c101506 */
[C---:B------:R-:W-:Y:S01]  /*60c80*/  IADD3 R8, R0.reuse, c[0x0][0x198], RZ ;  /* 0x0000660000087a10 */ /* 0x040fe20007ffe0ff */
        /* <DEDUP_REMOVED lines=30> */
[----:B------:R-:W-:Y:S01]  /*60e70*/  IADD3 R0, R20, c[0x0][0x198], RZ ;  /* 0x0000660014007a10 */ /* 0x000fe20007ffe0ff */
[----:B------:R-:W4:Y:S01]  /*60e80*/  LDL.LU R26, [R1+0x4] ;  /* 0x00000400011a7983 */ /* 0x000f220000300800 */
[----:B------:R-:W-:-:S04]  /*60e90*/  ISETP.GE.AND P0, PT, R2, c[0x0][0x17c], PT ;  /* 0x00005f0002007a0c */ /* 0x000fc80003f06270 */
[----:B------:R-:W-:Y:S01]  /*60ea0*/  ISETP.LT.AND P6, PT, R28, c[0x0][0x178], !P0 ;  /* 0x00005e001c007a0c */ /* 0x000fe200047c1270 */
[----:B------:R-:W-:Y:S01]  /*60eb0*/  ISETP.LT.AND P0, PT, R29, c[0x0][0x178], !P0 ;  /* 0x00005e001d007a0c */ /* 0x000fe20004701270 */
[----:B------:R-:W-:Y:S01]  /*60ec0*/  IADD3 R2, R3, 0x1b7, RZ ;  /* 0x000001b703027810 */ /* 0x000fe20007ffe0ff */
[----:B------:R-:W-:-:S04]  /*60ed0*/  IMAD.WIDE R20, R20, 0x2, R18 ;  /* 0x0000000214147825 */ /* 0x000fc800078e0212 */
[----:B------:R-:W-:-:S04]  /*60ee0*/  IMAD.WIDE R22, R0, 0x2, R16 ;  /* 0x0000000200167825 */ /* 0x000fc800078e0210 */
[----:B------:R-:W-:Y:S01]  /*60ef0*/  IMAD.WIDE R24, R0, 0x2, R18 ;  /* 0x0000000200187825 */ /* 0x000fe200078e0212 */
[----:B------:R-:W-:-:S03]  /*60f00*/  ISETP.GE.AND P4, PT, R2, c[0x0][0x17c], PT ;  /* 0x00005f0002007a0c */ /* 0x000fc60003f86270 */
[C---:B------:R-:W-:Y:S01]  /*60f10*/  IADD3 R2, R3.reuse, 0x1b8, RZ ;  /* 0x000001b803027810 */ /* 0x040fe20007ffe0ff */
[----:B------:R2:W-:Y:S03]  /*60f20*/  @P3 STG.E.U16 [R20.64], R4 ;  /* 0x0000000414003986 */ /* 0x0005e6000c101506 */
[----:B------:R-:W-:Y:S01]  /*60f30*/  ISETP.GE.AND P1, PT, R2, c[0x0][0x17c], PT ;  /* 0x00005f0002007a0c */ /* 0x000fe20003f26270 */
[----:B------:R-:W-:-:S04]  /*60f40*/  IADD3 R2, R3, 0x1ba, RZ ;  /* 0x000001ba03027810 */ /* 0x000fc80007ffe0ff */
[----:B------:R-:W-:Y:S02]  /*60f50*/  ISETP.GE.AND P5, PT, R2, c[0x0][0x17c], PT ;  /* 0x00005f0002007a0c */ /* 0x000fe40003fa6270 */
[----:B--2---:R-:W-:Y:S01]  /*60f60*/  PRMT R4, R12, 0x7632, R4 ;  /* 0x000076320c047816 */ /* 0x004fe20000000004 */
[----:B---3--:R0:W-:Y:S01]  /*60f70*/  @P6 STG.E.U16 [R22.64], R27 ;  /* 0x0000001b16006986 */ /* 0x0081e2000c101506 */
[----:B------:R1:W-:Y:S01]  /*60f80*/  @P0 STG.E.U16 [R24.64], R12 ;  /* 0x0000000c18000986 */ /* 0x0003e2000c101506 */
[----:B------:R-:W-:Y:S02]  /*60f90*/  PRMT R2, R27, 0x7632, R2 ;  /* 0x000076321b027816 */ /* 0x000fe40000000002 */
[----:B0-----:R-:W2:Y:S01]  /*60fa0*/  LDL.LU R27, [R1+0x6c4] ;  /* 0x0006c400011b7983 */ /* 0x001ea20000300800 */
[----:B-1----:R-:W-:-:S04]  /*60fb0*/  IADD3 R12, R3, 0x1bb, RZ ;  /* 0x000001bb030c7810 */ /* 0x002fc80007ffe0ff */
[----:B------:R-:W-:Y:S02]  /*60fc0*/  ISETP.GE.AND P6, PT, R12, c[0x0][0x17c], PT ;  /* 0x00005f000c007a0c */ /* 0x000fe40003fc6270 */
[----:B------:R-:W3:Y:S01]  /*60fd0*/  LDL.LU R12, [R1+0x6d4] ;  /* 0x0006d400010c7983 */ /* 0x000ee20000300800 */
[----:B------:R-:W-:Y:S02]  /*60fe0*/  ISETP.LT.AND P0, PT, R28, c[0x0][0x178], !P4 ;  /* 0x00005e001c007a0c */ /* 0x000fe40006701270 */
[----:B------:R-:W-:Y:S01]  /*60ff0*/  IADD3 R22, R0, c[0x0][0x198], RZ ;  /* 0x0000660000167a10 */ /* 0x000fe20007ffe0ff */
[C---:B------:R-:W-:Y:S01]  /*61000*/  ISETP.LT.AND P4, PT, R29.reuse, c[0x0][0x178], !P4 ;  /* 0x00005e001d007a0c */ /* 0x040fe20006781270 */
[----:B------:R-:W-:Y:S01]  /*61010*/  ISETP.LT.AND P3, PT, R28, c[0x0][0x178], !P1 ;  /* 0x00005e001c007a0c */ /* 0x000fe20004f61270 */
[----:B------:R-:W-:Y:S01]  /*61020*/  ISETP.LT.AND P1, PT, R29, c[0x0][0x178], !P1 ;  /* 0x00005e001d007a0c */ /* 0x000fe20004f21270 */
[C---:B------:R-:W-:Y:S01]  /*61030*/  IADD3 R0, R22.reuse, c[0x0][0x198], RZ ;  /* 0x0000660016007a10 */ /* 0x040fe20007ffe0ff */
[----:B------:R-:W-:-:S04]  /*61040*/  IMAD.WIDE R20, R22, 0x2, R16 ;  /* 0x0000000216147825 */ /* 0x000fc800078e0210 */
[----:B------:R-:W-:-:S04]  /*61050*/  IMAD.WIDE R22, R22, 0x2, R18 ;  /* 0x0000000216167825 */ /* 0x000fc800078e0212 */
[----:B------:R-:W-:Y:S01]  /*61060*/  IMAD.WIDE R24, R0, 0x2, R16 ;  /* 0x0000000200187825 */ /* 0x000fe200078e0210 */
[----:B------:R0:W-:Y:S03]  /*61070*/  @P0 STG.E.U16 [R20.64], R2 ;  /* 0x0000000214000986 */ /* 0x0001e6000c101506 */
[----:B------:R4:W-:Y:S01]  /*61080*/  @P4 STG.E.U16 [R22.64], R4 ;  /* 0x0000000416004986 */ /* 0x0009e2000c101506 */
[----:B------:R-:W-:Y:S01]  /*61090*/  ISETP.LT.AND P4, PT, R28, c[0x0][0x178], !P2 ;  /* 0x00005e001c007a0c */ /* 0x000fe20005781270 */
[----:B0-----:R-:W-:Y:S01]  /*610a0*/  IMAD.WIDE R20, R0, 0x2, R18 ;  /* 0x0000000200147825 */ /* 0x001fe200078e0212 */
[----:B----4-:R-:W-:Y:S02]  /*610b0*/  PRMT R4, R26, 0x7632, R4 ;  /* 0x000076321a047816 */ /* 0x010fe40000000004 */
[----:B------:R-:W-:Y:S02]  /*610c0*/  IADD3 R2, R3, 0x1bd, RZ ;  /* 0x000001bd03027810 */ /* 0x000fe40007ffe0ff */
[----:B------:R-:W-:-:S02]  /*610d0*/  IADD3 R0, R0, c[0x0][0x198], RZ ;  /* 0x0000660000007a10 */ /* 0x000fc40007ffe0ff */
[----:B------:R-:W-:Y:S02]  /*610e0*/  ISETP.LT.AND P2, PT, R29, c[0x0][0x178], !P2 ;  /* 0x00005e001d007a0c */ /* 0x000fe40005741270 */
[----:B------:R-:W-:Y:S01]  /*610f0*/  IADD3 R8, R3, 0x1bc, RZ ;  /* 0x000001bc03087810 */ /* 0x000fe20007ffe0ff */
[----:B------:R-:W-:-:S03]  /*61100*/  IMAD.WIDE R22, R0, 0x2, R18 ;  /* 0x0000000200167825 */ /* 0x000fc600078e0212 */
[----:B------:R-:W-:Y:S01]  /*61110*/  ISETP.GE.AND P0, PT, R8, c[0x0][0x17c], PT ;  /* 0x00005f0008007a0c */ /* 0x000fe20003f06270 */
[----:B------:R-:W-:Y:S01]  /*61120*/  IADD3 R8, R3, 0x1be, RZ ;  /* 0x000001be03087810 */ /* 0x000fe20007ffe0ff */
[----:B---3--:R-:W-:Y:S01]  /*61130*/  @P3 STG.E.U16 [R24.64], R12 ;  /* 0x0000000c18003986 */ /* 0x008fe2000c101506 */
[----:B------:R0:W-:Y:S01]  /*61140*/  @P1 STG.E.U16 [R20.64], R26 ;  /* 0x0000001a14001986 */ /* 0x0001e2000c101506 */
[----:B------:R-:W-:Y:S02]  /*61150*/  ISETP.LT.AND P1, PT, R28, c[0x0][0x178], !P5 ;  /* 0x00005e001c007a0c */ /* 0x000fe40006f21270 */
[----:B------:R-:W-:Y:S01]  /*61160*/  ISETP.GE.AND P3, PT, R2, c[0x0][0x17c], PT ;  /* 0x00005f0002007a0c */ /* 0x000fe20003f66270 */
[----:B0-----:R-:W3:Y:S01]  /*61170*/  LDL.LU R26, [R1+0x6b4] ;  /* 0x0006b400011a7983 */ /* 0x001ee20000300800 */
[----:B------:R-:W-:Y:S01]  /*61180*/  PRMT R2, R12, 0x7632, R2 ;  /* 0x000076320c027816 */ /* 0x000fe20000000002 */
[C---:B------:R-:W-:Y:S01]  /*61190*/  IMAD.WIDE R20, R0.reuse, 0x2, R16 ;  /* 0x0000000200147825 */ /* 0x040fe200078e0210 */
[----:B------:R-:W-:-:S04]  /*611a0*/  IADD3 R0, R0, c[0x0][0x198], RZ ;  /* 0x0000660000007a10 */ /* 0x000fc80007ffe0ff */
[----:B------:R0:W-:Y:S01]  /*611b0*/  @P4 STG.E.U16 [R20.64], R2 ;  /* 0x0000000214004986 */ /* 0x0001e2000c101506 */
[----:B------:R-:W-:Y:S01]  /*611c0*/  ISETP.GE.AND P4, PT, R8, c[0x0][0x17c], PT ;  /* 0x00005f0008007a0c */ /* 0x000fe20003f86270 */
[----:B------:R-:W-:Y:S01]  /*611d0*/  @P2 STG.E.U16 [R22.64], R4 ;  /* 0x0000000416002986 */ /* 0x000fe2000c101506 */
[----:B--2---:R-:W-:Y:S01]  /*611e0*/  PRMT R8, R27, 0x7632, R8 ;  /* 0x000076321b087816 */ /* 0x004fe20000000008 */
[----:B0-----:R-:W-:-:S05]  /*611f0*/  IMAD.WIDE R20, R0, 0x2, R16 ;  /* 0x0000000200147825 */ /* 0x001fca00078e0210 */
[----:B------:R0:W-:Y:S04]  /*61200*/  @P1 STG.E.U16 [R20.64], R27 ;  /* 0x0000001b14001986 */ /* 0x0001e8000c101506 */
[----:B0-----:R-:W2:Y:S01]  /*61210*/  LDL.LU R27, [R1+0x674] ;  /* 0x00067400011b7983 */ /* 0x001ea20000300800 */
[C---:B------:R-:W-:Y:S02]  /*61220*/  ISETP.LT.AND P5, PT, R29.reuse, c[0x0][0x178], !P5 ;  /* 0x00005e001d007a0c */ /* 0x040fe40006fa1270 */
[----:B------:R-:W-:Y:S01]  /*61230*/  ISETP.LT.AND P2, PT, R28, c[0x0][0x178], !P6 ;  /* 0x00005e001c007a0c */ /* 0x000fe20007741270 */
[----:B------:R-:W-:Y:S01]  /*61240*/  IMAD.WIDE R22, R0, 0x2, R18 ;  /* 0x0000000200167825 */ /* 0x000fe200078e0212 */
[----:B------:R-:W-:Y:S02]  /*61250*/  ISETP.LT.AND P6, PT, R29, c[0x0][0x178], !P6 ;  /* 0x00005e001d007a0c */ /* 0x000fe400077c1270 */
[----:B------:R-:W-:-:S02]  /*61260*/  IADD3 R2, R3, 0x1bf, RZ ;  /* 0x000001bf03027810 */ /* 0x000fc40007ffe0ff */
[----:B------:R-:W-:Y:S01]  /*61270*/  IADD3 R0, R0, c[0x0][0x198], RZ ;  /* 0x0000660000007a10 */ /* 0x000fe20007ffe0ff */
[----:B------:R-:W4:Y:S01]  /*61280*/  LDL.LU R25, [R1+0x5e8] ;  /* 0x0005e80001197983 */ /* 0x000f220000300800 */
[----:B------:R-:W-:Y:S01]  /*61290*/  ISETP.GE.AND P1, PT, R2, c[0x0][0x17c], PT ;  /* 0x00005f0002007a0c */ /* 0x000fe20003f26270 */
[----:B------:R-:W-:Y:S02]  /*612a0*/  PRMT R2, R5, 0x7632, R2 ;  /* 0x0000763205027816 */ /* 0x000fe40000000002 */
[----:B------:R-:W-:Y:S01]  /*612b0*/  IMAD.WIDE R20, R0, 0x2, R16 ;  /* 0x0000000200147825 */ /* 0x000fe200078e0210 */
[----:B------:R0:W-:Y:S01]  /*612c0*/  @P5 STG.E.U16 [R22.64], R5 ;  /* 0x0000000516005986 */ /* 0x0001e2000c101506 */
[----:B------:R-:W-:-:S03]  /*612d0*/  ISETP.LT.AND P5, PT, R28, c[0x0][0x178], !P0 ;  /* 0x00005e001c007a0c */ /* 0x000fc600047a1270 */
[----:B------:R1:W-:Y:S01]  /*612e0*/  @P2 STG.E.U16 [R20.64], R8 ;  /* 0x0000000814002986 */ /* 0x0003e2000c101506 */
[----:B------:R-:W-:Y:S01]  /*612f0*/  ISETP.LT.AND P0, PT, R29, c[0x0][0x178], !P0 ;  /* 0x00005e001d007a0c */ /* 0x000fe20004701270 */
[C---:B0-----:R-:W-:Y:S01]  /*61300*/  IMAD.WIDE R4, R0.reuse, 0x2, R18 ;  /* 0x0000000200047825 */ /* 0x041fe200078e0212 */
[----:B------:R-:W-:Y:S02]  /*61310*/  IADD3 R0, R0, c[0x0][0x198], RZ ;  /* 0x0000660000007a10 */ /* 0x000fe40007ffe0ff */
[----:B-1----:R-:W-:Y:S02]  /*61320*/  IADD3 R8, R3, 0x1c0, RZ ;  /* 0x000001c003087810 */ /* 0x002fe40007ffe0ff */
[----:B------:R0:W-:Y:S01]  /*61330*/  @P6 STG.E.U16 [R4.64], R2 ;  /* 0x0000000204006986 */ /* 0x0001e2000c101506 */
[----:B------:R-:W-:Y:S02]  /*61340*/  ISETP.LT.AND P6, PT, R28, c[0x0][0x178], !P3 ;  /* 0x00005e001c007a0c */ /* 0x000fe40005fc1270 */
[----:B------:R-:W-:Y:S01]  /*61350*/  ISETP.GE.AND P2, PT, R8, c[0x0][0x17c], PT ;  /* 0x00005f0008007a0c */ /* 0x000fe20003f46270 */
[----:B------:R-:W-:-:S02]  /*61360*/  IADD3 R8, R0, c[0x0][0x198], RZ ;  /* 0x0000660000087a10 */ /* 0x000fc40007ffe0ff */
[----:B0-----:R-:W-:-:S04]  /*61370*/  IMAD.WIDE R4, R0, 0x2, R16 ;  /* 0x0000000200047825 */ /* 0x001fc800078e0210 */
[----:B------:R-:W-:Y:S01]  /*61380*/  IMAD.WIDE R20, R8, 0x2, R16 ;  /* 0x0000000208147825 */ /* 0x000fe200078e0210 */
[----:B------:R-:W-:Y:S02]  /*61390*/  ISETP.LT.AND P3, PT, R29, c[0x0][0x178], !P3 ;  /* 0x00005e001d007a0c */ /* 0x000fe40005f61270 */
[----:B------:R-:W-:Y:S01]  /*613a0*/  IADD3 R2, R3, 0x1c1, RZ ;  /* 0x000001c103027810 */ /* 0x000fe20007ffe0ff */
[----:B---3--:R0:W-:Y:S02]  /*613b0*/  @P5 STG.E.U16 [R4.64], R26 ;  /* 0x0000001a04005986 */ /* 0x0081e4000c101506 */
[----:B0-----:R-:W-:Y:S01]  /*613c0*/  IMAD.WIDE R4, R0, 0x2, R18 ;  /* 0x0000000200047825 */ /* 0x001fe200078e0212 */
[----:B------:R-:W-:Y:S02]  /*613d0*/  PRMT R0, R26, 0x7632, R0 ;  /* 0x000076321a007816 */ /* 0x000fe40000000000 */
[----:B------:R-:W3:Y:S04]  /*613e0*/  LDL.LU R26, [R1+0x38] ;  /* 0x00003800011a7983 */ /* 0x000ee80000300800 */
[----:B------:R-:W-:Y:S01]  /*613f0*/  @P0 STG.E.U16 [R4.64], R9 ;  /* 0x0000000904000986 */ /* 0x000fe2000c101506 */
[----:B------:R-:W-:Y:S01]  /*61400*/  ISETP.LT.AND P0, PT, R28, c[0x0][0x178], !P4 ;  /* 0x00005e001c007a0c */ /* 0x000fe20006701270 */
[----:B------:R0:W-:Y:S01]  /*61410*/  @P6 STG.E.U16 [R20.64], R0 ;  /* 0x0000000014006986 */ /* 0x0001e2000c101506 */
[----:B------:R-:W-:Y:S01]  /*61420*/  ISETP.GE.AND P5, PT, R2, c[0x0][0x17c], PT ;  /* 0x00005f0002007a0c */ /* 0x000fe20003fa6270 */
[----:B------:R-:W-:Y:S01]  /*61430*/  PRMT R2, R9, 0x7632, R2 ;  /* 0x0000763209027816 */ /* 0x000fe20000000002 */
[----:B------:R-:W3:Y:S01]  /*61440*/  LDL.LU R24, [R1+0x5f8] ;  /* 0x0005f80001187983 */ /* 0x000ee20000300800 */
[C---:B0-----:R-:W-:Y:S01]  /*61450*/  IADD3 R0, R8.reuse, c[0x0][0x198], RZ ;  /* 0x0000660008007a10 */ /* 0x041fe20007ffe0ff */
[----:B------:R-:W-:-:S04]  /*61460*/  IMAD.WIDE R4, R8, 0x2, R18 ;  /* 0x0000000208047825 */ /* 0x000fc800078e0212 */
[----:B------:R-:W-:Y:S01]  /*61470*/  IMAD.WIDE R8, R0, 0x2, R16 ;  /* 0x0000000200087825 */ /* 0x000fe200078e0210 */
[----:B------:R0:W-:Y:S04]  /*61480*/  @P3 STG.E.U16 [R4.64], R2 ;  /* 0x0000000204003986 */ /* 0x0001e8000c101506 */
[----:B--2---:R1:W-:Y:S01]  /*61490*/  @P0 STG.E.U16 [R8.64], R27 ;  /* 0x0000001b08000986 */ /* 0x0043e2000c101506 */
[----:B0-----:R-:W-:-:S03]  /*614a0*/  PRMT R2, R27, 0x7632, R2 ;  /* 0x000076321b027816 */ /* 0x001fc60000000002 */
[----:B-1----:R-:W2:Y:S01]  /*614b0*/  LDL.LU R27, [R1+0x48] ;  /* 0x00004800011b7983 */ /* 0x002ea20000300800 */
[----:B------:R-:W-:Y:S01]  /*614c0*/  ISETP.LT.AND P4, PT, R29, c[0x0][0x178], !P4 ;  /* 0x00005e001d007a0c */ /* 0x000fe20006781270 */
[----:B------:R-:W-:Y:S01]  /*614d0*/  IMAD.WIDE R20, R0, 0x2, R18 ;  /* 0x0000000200147825 */ /* 0x000fe200078e0212 */
[----:B------:R-:W-:-:S03]  /*614e0*/  ISETP.LT.AND P0, PT, R28, c[0x0][0x178], !P1 ;  /* 0x00005e001c007a0c */ /* 0x000fc60004f01270 */
[----:B------:R-:W-:Y:S01]  /*614f0*/  ISETP.LT.AND P1, PT, R29, c[0x0][0x178], !P1 ;  /* 0x00005e001d007a0c */ /* 0x000fe20004f21270 */
[----:B------:R-:W-:Y:S02]  /*61500*/  IADD3 R8, R0, c[0x0][0x198], RZ ;  /* 0x0000660000087a10 */ /* 0x000fe40007ffe0ff */
[C---:B------:R-:W-:Y:S02]  /*61510*/  IADD3 R22, R3.reuse, 0x1c3, RZ ;  /* 0x000001c303167810 */ /* 0x040fe40007ffe0ff */
[----:B------:R-:W-:Y:S02]  /*61520*/  IADD3 R12, R3, 0x1c2, RZ ;  /* 0x000001c2030c7810 */ /* 0x000fe40007ffe0ff */
[----:B------:R-:W-:Y:S01]  /*61530*/  IADD3 R0, R8, c[0x0][0x198], RZ ;  /* 0x0000660008007a10 */ /* 0x000fe20007ffe0ff */
[----:B------:R0:W-:Y:S01]  /*61540*/  @P4 STG.E.U16 [R20.64], R13 ;  /* 0x0000000d14004986 */ /* 0x0001e2000c101506 */
[----:B------:R-:W-:Y:S01]  /*61550*/  ISETP.LT.AND P4, PT, R28, c[0x0][0x178], !P2 ;  /* 0x00005e001c007a0c */ /* 0x000fe20005781270 */
[----:B------:R-:W-:Y:S01]  /*61560*/  ISETP.LT.AND P2, PT, R29, c[0x0][0x178], !P2 ;  /* 0x00005e001d007a0c */ /* 0x000fe20005741270 */
[----:B------:R-:W-:Y:S01]  /*61570*/  ISETP.GE.AND P3, PT, R22, c[0x0][0x17c], PT ;  /* 0x00005f0016007a0c */ /* 0x000fe20003f66270 */
[----:B------:R-:W-:Y:S01]  /*61580*/  IMAD.WIDE R4, R8, 0x2, R16 ;  /* 0x0000000208047825 */ /* 0x000fe200078e0210 */
[----:B------:R-:W-:-:S02]  /*61590*/  ISETP.GE.AND P6, PT, R12, c[0x0][0x17c], PT ;  /* 0x00005f000c007a0c */ /* 0x000fc40003fc6270 */
[----:B------:R-:W-:Y:S01]  /*615a0*/  PRMT R22, R13, 0x7632, R22 ;  /* 0x000076320d167816 */ /* 0x000fe20000000016 */
[----:B------:R-:W-:Y:S01]  /*615b0*/  IMAD.WIDE R8, R8, 0x2, R18 ;  /* 0x0000000208087825 */ /* 0x000fe200078e0212 */
[----:B------:R-:W-:Y:S03]  /*615c0*/  @P0 STG.E.U16 [R4.64], R2 ;  /* 0x0000000204000986 */ /* 0x000fe6000c101506 */
[----:B0-----:R-:W-:-:S04]  /*615d0*/  IMAD.WIDE R12, R0, 0x2, R16 ;  /* 0x00000002000c7825 */ /* 0x001fc800078e0210 */
[----:B------:R-:W-:Y:S01]  /*615e0*/  IMAD.WIDE R20, R0, 0x2, R18 ;  /* 0x0000000200147825 */ /* 0x000fe200078e0212 */
[----:B------:R0:W-:Y:S03]  /*615f0*/  @P1 STG.E.U16 [R8.64], R22 ;  /* 0x0000001608001986 */ /* 0x0001e6000c101506 */
[----:B----4-:R1:W-:Y:S01]  /*61600*/  @P4 STG.E.U16 [R12.64], R25 ;  /* 0x000000190c004986 */ /* 0x0103e2000c101506 */
[----:B------:R-:W-:Y:S01]  /*61610*/  ISETP.LT.AND P1, PT, R28, c[0x0][0x178], !P5 ;  /* 0x00005e001c007a0c */ /* 0x000fe20006f21270 */
[----:B------:R-:W-:Y:S01]  /*61620*/  ISETP.LT.AND P5, PT, R29, c[0x0][0x178], !P5 ;  /* 0x00005e001d007a0c */ /* 0x000fe20006fa1270 */
[----:B0-----:R-:W-:Y:S02]  /*61630*/  IADD3 R8, R0, c[0x0][0x198], RZ ;  /* 0x0000660000087a10 */ /* 0x001fe40007ffe0ff */
[----:B-1----:R-:W-:-:S03]  /*61640*/  IADD3 R12, R3, 0x1c5, RZ ;  /* 0x000001c5030c7810 */ /* 0x002fc60007ffe0ff */
[----:B------:R-:W-:Y:S01]  /*61650*/  IMAD.WIDE R4, R8, 0x2, R16 ;  /* 0x0000000208047825 */ /* 0x000fe200078e0210 */
[----:B------:R-:W-:Y:S01]  /*61660*/  ISETP.GE.AND P4, PT, R12, c[0x0][0x17c], PT ;  /* 0x00005f000c007a0c */ /* 0x000fe20003f86270 */
[----:B---3--:R0:W-:Y:S01]  /*61670*/  @P2 STG.E.U16 [R20.64], R26 ;  /* 0x0000001a14002986 */ /* 0x0081e2000c101506 */
[----:B------:R-:W-:Y:S02]  /*61680*/  PRMT R2, R26, 0x7632, R2 ;  /* 0x000076321a027816 */ /* 0x000fe40000000002 */
[----:B------:R-:W-:Y:S01]  /*61690*/  ISETP.LT.AND P2, PT, R28, c[0x0][0x178], !P6 ;  /* 0x00005e001c007a0c */ /* 0x000fe20007741270 */
[----:B------:R-:W-:Y:S01]  /*616a0*/  ISETP.LT.AND P6, PT, R29, c[0x0][0x178], !P6 ;  /* 0x00005e001d007a0c */ /* 0x000fe200077c1270 */
[----:B0-----:R-:W-:Y:S02]  /*616b0*/  PRMT R20, R25, 0x7632, R20 ;  /* 0x0000763219147816 */ /* 0x001fe40000000014 */
[----:B------:R-:W3:Y:S01]  /*616c0*/  LDL.LU R25, [R1+0x608] ;  /* 0x0006080001197983 */ /* 0x000ee20000300800 */
[----:B------:R-:W4:Y:S01]  /*616d0*/  LDL.LU R26, [R1+0x68] ;  /* 0x00006800011a7983 */ /* 0x000f220000300800 */
[C---:B------:R-:W-:Y:S01]  /*616e0*/  IADD3 R21, R8.reuse, c[0x0][0x198], RZ ;  /* 0x0000660008157a10 */ /* 0x040fe20007ffe0ff */
[----:B------:R-:W-:Y:S01]  /*616f0*/  IMAD.WIDE R8, R8, 0x2, R18 ;  /* 0x0000000208087825 */ /* 0x000fe200078e0212 */
[----:B------:R0:W-:Y:S03]  /*61700*/  @P1 STG.E.U16 [R4.64], R20 ;  /* 0x0000001404001986 */ /* 0x0001e6000c101506 */
[C---:B------:R-:W-:Y:S01]  /*61710*/  IMAD.WIDE R12, R21.reuse, 0x2, R16 ;  /* 0x00000002150c7825 */ /* 0x040fe200078e0210 */
[----:B------:R-:W-:Y:S04]  /*61720*/  @P5 STG.E.U16 [R8.64], R2 ;  /* 0x0000000208005986 */ /* 0x000fe8000c101506 */
[----:B------:R1:W-:Y:S01]  /*61730*/  @P2 STG.E.U16 [R12.64], R24 ;  /* 0x000000180c002986 */ /* 0x0003e2000c101506 */
[----:B0-----:R-:W-:-:S05]  /*61740*/  IMAD.WIDE R4, R21, 0x2, R18 ;  /* 0x0000000215047825 */ /* 0x001fca00078e0212 */
[----:B--2---:R0:W-:Y:S01]  /*61750*/  @P6 STG.E.U16 [R4.64], R27 ;  /* 0x0000001b04006986 */ /* 0x0041e2000c101506 */
[----:B-1----:R-:W-:-:S03]  /*61760*/  PRMT R12, R27, 0x7632, R12 ;  /* 0x000076321b0c7816 */ /* 0x002fc6000000000c */
[----:B0-----:R-:W2:Y:S01]  /*61770*/  LDL.LU R27, [R1+0x618] ;  /* 0x00061800011b7983 */ /* 0x001ea20000300800 */
[C---:B------:R-:W-:Y:S02]  /*61780*/  IADD3 R0, R3.reuse, 0x1c6, RZ ;  /* 0x000001c603007810 */ /* 0x040fe40007ffe0ff */
[C---:B------:R-:W-:Y:S02]  /*61790*/  IADD3 R23, R3.reuse, 0x1c4, RZ ;  /* 0x000001c403177810 */ /* 0x040fe40007ffe0ff */
[----:B------:R-:W-:Y:S01]  /*617a0*/  ISETP.GE.AND P1, PT, R0, c[0x0][0x17c], PT ;  /* 0x00005f0000007a0c */ /* 0x000fe20003f26270 */
[----:B------:R-:W-:Y:S01]  /*617b0*/  IADD3 R0, R3, 0x1c7, RZ ;  /* 0x000001c703007810 */ /* 0x000fe20007ffe0ff */
[----:B------:R-:W-:Y:S01]  /*617c0*/  ISETP.LT.AND P5, PT, R28, c[0x0][0x178], !P3 ;  /* 0x00005e001c007a0c */ /* 0x000fe20005fa1270 */
[----:B------:R-:W-:Y:S01]  /*617d0*/  ISETP.LT.AND P3, PT, R29, c[0x0][0x178], !P3 ;  /* 0x00005e001d007a0c */ /* 0x000fe20005f61270 */
[----:B------:R-:W-:Y:S02]  /*617e0*/  ISETP.GE.AND P0, PT, R23, c[0x0][0x17c], PT ;  /* 0x00005f0017007a0c */ /* 0x000fe40003f06270 */
[----:B------:R-:W-:Y:S01]  /*617f0*/  ISETP.GE.AND P2, PT, R0, c[0x0][0x17c], PT ;  /* 0x00005f0000007a0c */ /* 0x000fe20003f46270 */
[----:B------:R-:W-:Y:S01]  /*61800*/  IADD3 R0, R21, c[0x0][0x198], RZ ;  /* 0x0000660015007a10 */ /* 0x000fe20007ffe0ff */
[----:B------:R-:W2:Y:S01]  /*61810*/  LDL.LU R23, [R1+0xc8] ;  /* 0x0000c80001177983 */ /* 0x000ea20000300800 */
[----:B------:R-:W-:-:S02]  /*61820*/  ISETP.LT.AND P6, PT, R28, c[0x0][0x178], !P0 ;  /* 0x00005e001c007a0c */ /* 0x000fc400047c1270 */
[----:B------:R-:W-:Y:S01]  /*61830*/  PRMT R2, R24, 0x7632, R2 ;  /* 0x0000763218027816 */ /* 0x000fe20000000002 */
[----:B------:R-:W-:Y:S02]  /*61840*/  ISETP.LT.AND P0, PT, R29, c[0x0][0x178], !P0 ;  /* 0x00005e001d007a0c */ /* 0x000fe40004701270 */
[----:B------:R-:W-:-:S04]  /*61850*/  IMAD.WIDE R8, R0, 0x2, R16 ;  /* 0x0000000200087825 */ /* 0x000fc800078e0210 */
[C---:B------:R-:W-:Y:S01]  /*61860*/  IMAD.WIDE R4, R0.reuse, 0x2, R18 ;  /* 0x0000000200047825 */ /* 0x040fe200078e0212 */
[----:B------:R-:W-:Y:S01]  /*61870*/  IADD3 R0, R0, c[0x0][0x198], RZ ;  /* 0x0000660000007a10 */ /* 0x000fe20007ffe0ff */
[----:B------:R-:W2:Y:S04]  /*61880*/  LDL.LU R24, [R1+0x628] ;  /* 0x0006280001187983 */ /* 0x000ea80000300800 */
[----:B------:R-:W-:Y:S01]  /*61890*/  @P5 STG.E.U16 [R8.64], R2 ;  /* 0x0000000208005986 */ /* 0x000fe2000c101506 */
[----:B------:R0:W-:Y:S01]  /*618a0*/  @P3 STG.E.U16 [R4.64], R12 ;  /* 0x0000000c04003986 */ /* 0x0001e2000c101506 */
[----:B------:R-:W-:Y:S01]  /*618b0*/  ISETP.LT.AND P3, PT, R28, c[0x0][0x178], !P4 ;  /* 0x00005e001c007a0c */ /* 0x000fe20006761270 */
[----:B0-----:R-:W-:Y:S01]  /*618c0*/  IMAD.WIDE R4, R0, 0x2, R16 ;  /* 0x0000000200047825 */ /* 0x001fe200078e0210 */
[----:B------:R-:W-:-:S03]  /*618d0*/  IADD3 R2, R3, 0x1c9, RZ ;  /* 0x000001c903027810 */ /* 0x000fc60007ffe0ff */
[C---:B------:R-:W-:Y:S01]  /*618e0*/  IMAD.WIDE R8, R0.reuse, 0x2, R18 ;  /* 0x0000000200087825 */ /* 0x040fe200078e0212 */
[----:B------:R-:W-:Y:S02]  /*618f0*/  IADD3 R0, R0, c[0x0][0x198], RZ ;  /* 0x0000660000007a10 */ /* 0x000fe40007ffe0ff */
[----:B------:R-:W-:Y:S01]  /*61900*/  ISETP.LT.AND P4, PT, R29, c[0x0][0x178], !P4 ;  /* 0x00005e001d007a0c */ /* 0x000fe20006781270 */
[----:B---3--:R-:W-:Y:S01]  /*61910*/  @P6 STG.E.U16 [R4.64], R25 ;  /* 0x0000001904006986 */ /* 0x008fe2000c101506 */
[----:B------:R-:W-:Y:S01]  /*61920*/  ISETP.GE.AND P6, PT, R2, c[0x0][0x17c], PT ;  /* 0x00005f0002007a0c */ /* 0x000fe20003fc6270 */
[----:B----4-:R0:W-:Y:S01]  /*61930*/  @P0 STG.E.U16 [R8.64], R26 ;  /* 0x0000001a08000986 */ /* 0x0101e2000c101506 */
[----:B------:R-:W-:Y:S02]  /*61940*/  PRMT R2, R26, 0x7632, R2 ;  /* 0x000076321a027816 */ /* 0x000fe40000000002 */
[----:B------:R-:W-:Y:S02]  /*61950*/  ISETP.LT.AND P0, PT, R28, c[0x0][0x178], !P1 ;  /* 0x00005e001c007a0c */ /* 0x000fe40004f01270 */
[----:B------:R-:W-:Y:S01]  /*61960*/  PRMT R12, R25, 0x7632, R12 ;  /* 0x00007632190c7816 */ /* 0x000fe2000000000c */
[----:B0-----:R-:W3:Y:S01]  /*61970*/  LDL.LU R26, [R1+0xb8] ;  /* 0x0000b800011a7983 */ /* 0x001ee20000300800 */
[----:B------:R-:W-:-:S04]  /*61980*/  IMAD.WIDE R4, R0, 0x2, R16 ;  /* 0x0000000200047825 */ /* 0x000fc800078e0210 */
[C---:B------:R-:W-:Y:S01]  /*61990*/  IMAD.WIDE R8, R0.reuse, 0x2, R18 ;  /* 0x0000000200087825 */ /* 0x040fe200078e0212 */
[----:B------:R-:W-:Y:S01]  /*619a0*/  IADD3 R0, R0, c[0x0][0x198], RZ ;  /* 0x0000660000007a10 */ /* 0x000fe20007ffe0ff */
[----:B------:R-:W4:Y:S04]  /*619b0*/  LDL.LU R25, [R1+0x638] ;  /* 0x0006380001197983 */ /* 0x000f280000300800 */
[----:B------:R0:W-:Y:S01]  /*619c0*/  @P3 STG.E.U16 [R4.64], R12 ;  /* 0x0000000c04003986 */ /* 0x0001e2000c101506 */
[----:B------:R-:W-:Y:S02]  /*619d0*/  @P4 STG.E.U16 [R8.64], R2 ;  /* 0x0000000208004986 */ /* 0x000fe4000c101506 */
[----:B0-----:R-:W-:Y:S01]  /*619e0*/  IMAD.WIDE R4, R0, 0x2, R16 ;  /* 0x0000000200047825 */ /* 0x001fe200078e0210 */
[----:B------:R-:W-:-:S04]  /*619f0*/  IADD3 R12, R3, 0x1ca, RZ ;  /* 0x000001ca030c7810 */ /* 0x000fc80007ffe0ff */
[----:B------:R-:W-:Y:S01]  /*61a00*/  ISETP.GE.AND P3, PT, R12, c[0x0][0x17c], PT ;  /* 0x00005f000c007a0c */ /* 0x000fe20003f66270 */
[----:B--2---:R0:W-:Y:S01]  /*61a10*/  @P0 STG.E.U16 [R4.64], R27 ;  /* 0x0000001b04000986 */ /* 0x0041e2000c101506 */
[C---:B------:R-:W-:Y:S01]  /*61a20*/  IADD3 R12, R0.reuse, c[0x0][0x198], RZ ;  /* 0x00006600000c7a10 */ /* 0x040fe20007ffe0ff */
[----:B0-----:R-:W-:Y:S01]  /*61a30*/  IMAD.WIDE R4, R0, 0x2, R18 ;  /* 0x0000000200047825 */ /* 0x001fe200078e0212 */
[----:B------:R-:W-:Y:S02]  /*61a40*/  PRMT R0, R27, 0x7632, R0 ;  /* 0x000076321b007816 */ /* 0x000fe40000000000 */
[----:B------:R-:W2:Y:S01]  /*61a50*/  LDL.LU R27, [R1+0xa8] ;  /* 0x0000a800011b7983 */ /* 0x000ea20000300800 */
[----:B------:R-:W-:Y:S02]  /*61a60*/  ISETP.LT.AND P1, PT, R29, c[0x0][0x178], !P1 ;  /* 0x00005e001d007a0c */ /* 0x000fe40004f21270 */
[----:B------:R-:W-:Y:S02]  /*61a70*/  ISETP.LT.AND P4, PT, R28, c[0x0][0x178], !P2 ;  /* 0x00005e001c007a0c */ /* 0x000fe40005781270 */
[----:B------:R-:W-:Y:S01]  /*61a80*/  IADD3 R13, R3, 0x1c8, RZ ;  /* 0x000001c8030d7810 */ /* 0x000fe20007ffe0ff */
[----:B------:R-:W-:-:S03]  /*61a90*/  IMAD.WIDE R8, R12, 0x2, R16 ;  /* 0x000000020c087825 */ /* 0x000fc600078e0210 */
[----:B------:R-:W-:Y:S02]  /*61aa0*/  ISETP.GE.AND P5, PT, R13, c[0x0][0x17c], PT ;  /* 0x00005f000d007a0c */ /* 0x000fe40003fa6270 */
[----:B------:R-:W-:Y:S02]  /*61ab0*/  ISETP.LT.AND P2, PT, R29, c[0x0][0x178], !P2 ;  /* 0x00005e001d007a0c */ /* 0x000fe40005741270 */
[----:B------:R-:W-:Y:S01]  /*61ac0*/  IADD3 R2, R3, 0x1cb, RZ ;  /* 0x000001cb03027810 */ /* 0x000fe20007ffe0ff */
[----:B------:R-:W-:Y:S01]  /*61ad0*/  @P1 STG.E.U16 [R4.64], R23 ;  /* 0x0000001704001986 */ /* 0x000fe2000c101506 */
[----:B------:R-:W-:Y:S01]  /*61ae0*/  ISETP.LT.AND P1, PT, R28, c[0x0][0x178], !P5 ;  /* 0x00005e001c007a0c */ /* 0x000fe20006f21270 */
[----:B------:R0:W-:Y:S01]  /*61af0*/  @P4 STG.E.U16 [R8.64], R0 ;  /* 0x0000000008004986 */ /* 0x0001e2000c101506 */
[----:B------:R-:W-:Y:S02]  /*61b00*/  ISETP.LT.AND P5, PT, R29, c[0x0][0x178], !P5 ;  /* 0x00005e001d007a0c */ /* 0x000fe40006fa1270 */
[----:B------:R-:W-:Y:S01]  /*61b10*/  ISETP.GE.AND P0, PT, R2, c[0x0][0x17c], PT ;  /* 0x00005f0002007a0c */ /* 0x000fe20003f06270 */
[----:B------:R-:W-:Y:S01]  /*61b20*/  PRMT R2, R23, 0x7632, R2 ;  /* 0x0000763217027816 */ /* 0x000fe20000000002 */
[C---:B0-----:R-:W-:Y:S01]  /*61b30*/  IADD3 R0, R12.reuse, c[0x0][0x198], RZ ;  /* 0x000066000c007a10 */ /* 0x041fe20007ffe0ff */
[----:B------:R-:W-:-:S04]  /*61b40*/  IMAD.WIDE R4, R12, 0x2, R18 ;  /* 0x000000020c047825 */ /* 0x000fc800078e0212 */
[----:B------:R-:W-:-:S04]  /*61b50*/  IMAD.WIDE R8, R0, 0x2, R16 ;  /* 0x0000000200087825 */ /* 0x000fc800078e0210 */
[----:B------:R-:W-:Y:S01]  /*61b60*/  IMAD.WIDE R12, R0, 0x2, R18 ;  /* 0x00000002000c7825 */ /* 0x000fe200078e0212 */
[----:B------:R-:W-:Y:S03]  /*61b70*/  @P2 STG.E.U16 [R4.64], R2 ;  /* 0x0000000204002986 */ /* 0x000fe6000c101506 */
[----:B------:R0:W-:Y:S01]  /*61b80*/  @P1 STG.E.U16 [R8.64], R24 ;  /* 0x0000001808001986 */ /* 0x0001e2000c101506 */
[----:B------:R-:W-:Y:S01]  /*61b90*/  ISETP.LT.AND P1, PT, R28, c[0x0][0x178], !P6 ;  /* 0x00005e001c007a0c */ /* 0x000fe20007721270 */
[----:B------:R-:W-:Y:S01]  /*61ba0*/  ISETP.LT.AND P6, PT, R29, c[0x0][0x178], !P6 ;  /* 0x00005e001d007a0c */ /* 0x000fe200077c1270 */
[----:B0-----:R-:W-:Y:S01]  /*61bb0*/  IADD3 R8, R0, c[0x0][0x198], RZ ;  /* 0x0000660000087a10 */ /* 0x001fe20007ffe0ff */
[----:B------:R-:W-:Y:S02]  /*61bc0*/  PRMT R0, R24, 0x7632, R0 ;  /* 0x0000763218007816 */ /* 0x000fe40000000000 */
[----:B------:R-:W2:Y:S01]  /*61bd0*/  LDL.LU R24, [R1+0x648] ;  /* 0x0006480001187983 */ /* 0x000ea20000300800 */
[----:B------:R-:W-:-:S02]  /*61be0*/  IADD3 R2, R8, c[0x0][0x198], RZ ;  /* 0x0000660008027a10 */ /* 0x000fc40007ffe0ff */
[C---:B------:R-:W-:Y:S02]  /*61bf0*/  IADD3 R20, R3.reuse, 0x1cc, RZ ;  /* 0x000001cc03147810 */ /* 0x040fe40007ffe0ff */
[----:B------:R-:W-:Y:S01]  /*61c00*/  IADD3 R21, R3, 0x1cd, RZ ;  /* 0x000001cd03157810 */ /* 0x000fe20007ffe0ff */
[----:B------:R-:W-:-:S04]  /*61c10*/  IMAD.WIDE R4, R8, 0x2, R16 ;  /* 0x0000000208047825 */ /* 0x000fc800078e0210 */
[--C-:B------:R-:W-:Y:S01]  /*61c20*/  IMAD.WIDE R8, R8, 0x2, R18.reuse ;  /* 0x0000000208087825 */ /* 0x100fe200078e0212 */
[----:B------:R-:W-:Y:S02]  /*61c30*/  ISETP.GE.AND P4, PT, R20, c[0x0][0x17c], PT ;  /* 0x00005f0014007a0c */ /* 0x000fe40003f86270 */
[----:B------:R-:W-:Y:S01]  /*61c40*/  ISETP.GE.AND P2, PT, R21, c[0x0][0x17c], PT ;  /* 0x00005f0015007a0c */ /* 0x000fe20003f46270 */
[----:B------:R-:W-:Y:S01]  /*61c50*/  IMAD.WIDE R20, R2, 0x2, R18 ;  /* 0x0000000202147825 */ /* 0x000fe200078e0212 */
[----:B---3--:R0:W-:Y:S01]  /*61c60*/  @P5 STG.E.U16 [R12.64], R26 ;  /* 0x0000001a0c005986 */ /* 0x0081e2000c101506 */
[----:B------:R-:W-:Y:S02]  /*61c70*/  PRMT R22, R26, 0x7632, R22 ;  /* 0x000076321a167816 */ /* 0x000fe40000000016 */
[----:B------:R-:W-:Y:S01]  /*61c80*/  ISETP.LT.AND P5, PT, R28, c[0x0][0x178], !P3 ;  /* 0x00005e001c007a0c */ /* 0x000fe20005fa1270 */
[----:B------:R-:W-:Y:S01]  /*61c90*/  ISETP.LT.AND P3, PT, R29, c[0x0][0x178], !P3 ;  /* 0x00005e001d007a0c */ /* 0x000fe20005f61270 */
[----:B0-----:R-:W3:Y:S01]  /*61ca0*/  LDL.LU R26, [R1+0x98] ;  /* 0x00009800011a7983 */ /* 0x001ee20000300800 */
[----:B------:R-:W-:-:S03]  /*61cb0*/  IMAD.WIDE R12, R2, 0x2, R16 ;  /* 0x00000002020c7825 */ /* 0x000fc600078e0210 */
[----:B------:R0:W-:Y:S01]  /*61cc0*/  @P1 STG.E.U16 [R4.64], R0 ;  /* 0x0000000004001986 */ /* 0x0001e2000c101506 */
[----:B------:R-:W-:Y:S06]  /*61cd0*/  @P6 STG.E.U16 [R8.64], R22 ;  /* 0x0000001608006986 */ /* 0x000fec000c101506 */
[----:B----4-:R-:W-:Y:S04]  /*61ce0*/  @P5 STG.E.U16 [R12.64], R25 ;  /* 0x000000190c005986 */ /* 0x010fe8000c101506 */
[----:B--2---:R1:W-:Y:S01]  /*61cf0*/  @P3 STG.E.U16 [R20.64], R27 ;  /* 0x0000001b14003986 */ /* 0x0043e2000c101506 */
[----:B0-----:R-:W-:-:S02]  /*61d00*/  PRMT R0, R27, 0x7632, R0 ;  /* 0x000076321b007816 */ /* 0x001fc40000000000 */
[----:B-1----:R-:W-:Y:S02]  /*61d10*/  PRMT R20, R25, 0x7632, R20 ;  /* 0x0000763219147816 */ /* 0x002fe40000000014 */
[----:B------:R-:W2:Y:S01]  /*61d20*/  LDL.LU R25, [R1+0x658] ;  /* 0x0006580001197983 */ /* 0x000ea20000300800 */
[----:B------:R-:W4:Y:S01]  /*61d30*/  LDL.LU R27, [R1+0x88] ;  /* 0x00008800011b7983 */ /* 0x000f220000300800 */
[----:B------:R-:W-:Y:S02]  /*61d40*/  ISETP.LT.AND P5, PT, R28, c[0x0][0x178], !P0 ;  /* 0x00005e001c007a0c */ /* 0x000fe400047a1270 */
[----:B------:R-:W-:Y:S01]  /*61d50*/  IADD3 R8, R2, c[0x0][0x198], RZ ;  /* 0x0000660002087a10 */ /* 0x000fe20007ffe0ff */
[C---:B------:R-:W-:Y:S01]  /*61d60*/  ISETP.LT.AND P0, PT, R29.reuse, c[0x0][0x178], !P0 ;  /* 0x00005e001d007a0c */ /* 0x040fe20004701270 */
[----:B------:R-:W-:Y:S01]  /*61d70*/  ISETP.LT.AND P6, PT, R28, c[0x0][0x178], !P4 ;  /* 0x00005e001c007a0c */ /* 0x000fe200067c1270 */
[----:B------:R-:W-:Y:S01]  /*61d80*/  ISETP.LT.AND P4, PT, R29, c[0x0][0x178], !P4 ;  /* 0x00005e001d007a0c */ /* 0x000fe20006781270 */
[----:B------:R-:W-:-:S02]  /*61d90*/  IADD3 R12, R3, 0x1cf, RZ ;  /* 0x000001cf030c7810 */ /* 0x000fc40007ffe0ff */
[C---:B------:R-:W-:Y:S01]  /*61da0*/  IADD3 R21, R8.reuse, c[0x0][0x198], RZ ;  /* 0x0000660008157a10 */ /* 0x040fe20007ffe0ff */
[----:B------:R-:W-:-:S04]  /*61db0*/  IMAD.WIDE R4, R8, 0x2, R16 ;  /* 0x0000000208047825 */ /* 0x000fc800078e0210 */
[----:B------:R-:W-:Y:S01]  /*61dc0*/  IMAD.WIDE R8, R8, 0x2, R18 ;  /* 0x0000000208087825 */ /* 0x000fe200078e0212 */
[----:B------:R-:W-:-:S03]  /*61dd0*/  ISETP.GE.AND P3, PT, R12, c[0x0][0x17c], PT ;  /* 0x00005f000c007a0c */ /* 0x000fc60003f66270 */
[----:B------:R-:W-:Y:S01]  /*61de0*/  IMAD.WIDE R12, R21, 0x2, R16 ;  /* 0x00000002150c7825 */ /* 0x000fe200078e0210 */
[----:B------:R0:W-:Y:S03]  /*61df0*/  @P5 STG.E.U16 [R4.64], R20 ;  /* 0x0000001404005986 */ /* 0x0001e6000c101506 */
[----:B------:R1:W-:Y:S01]  /*61e00*/  @P0 STG.E.U16 [R8.64], R0 ;  /* 0x0000000008000986 */ /* 0x0003e2000c101506 */
[C---:B------:R-:W-:Y:S02]  /*61e10*/  IADD3 R23, R3.reuse, 0x1ce, RZ ;  /* 0x000001ce03177810 */ /* 0x040fe40007ffe0ff */
[----:B------:R-:W-:Y:S01]  /*61e20*/  IADD3 R2, R3, 0x1d0, RZ ;  /* 0x000001d003027810 */ /* 0x000fe20007ffe0ff */
[----:B0-----:R-:W-:Y:S01]  /*61e30*/  IMAD.WIDE R4, R21, 0x2, R18 ;  /* 0x0000000215047825 */ /* 0x001fe200078e0212 */
[----:B-1----:R-:W-:Y:S02]  /*61e40*/  IADD3 R0, R3, 0x1d1, RZ ;  /* 0x000001d103007810 */ /* 0x002fe40007ffe0ff */
[----:B------:R-:W-:-:S02]  /*61e50*/  ISETP.GE.AND P1, PT, R23, c[0x0][0x17c], PT ;  /* 0x00005f0017007a0c */ /* 0x000fc40003f26270 */
[----:B------:R-:W-:Y:S01]  /*61e60*/  ISETP.GE.AND P0, PT, R0, c[0x0][0x17c], PT ;  /* 0x00005f0000007a0c */ /* 0x000fe20003f06270 */
[----:B------:R0:W-:Y:S01]  /*61e70*/  @P6 STG.E.U16 [R12.64], R24 ;  /* 0x000000180c006986 */ /* 0x0001e2000c101506 */
[----:B------:R-:W-:Y:S01]  /*61e80*/  ISETP.LT.AND P6, PT, R28, c[0x0][0x178], !P2 ;  /* 0x00005e001c007a0c */ /* 0x000fe200057c1270 */
[----:B------:R-:W-:Y:S01]  /*61e90*/  ISETP.LT.AND P2, PT, R29, c[0x0][0x178], !P2 ;  /* 0x00005e001d007a0c */ /* 0x000fe20005741270 */
[----:B------:R-:W-:Y:S02]  /*61ea0*/  IADD3 R0, R21, c[0x0][0x198], RZ ;  /* 0x0000660015007a10 */ /* 0x000fe40007ffe0ff */
[----:B------:R-:W-:Y:S01]  /*61eb0*/  ISETP.GE.AND P5, PT, R2, c[0x0][0x17c], PT ;  /* 0x00005f0002007a0c */ /* 0x000fe20003fa6270 */
[----:B------:R-:W-:Y:S02]  /*61ec0*/  PRMT R2, R24, 0x7632, R2 ;  /* 0x0000763218027816 */ /* 0x000fe40000000002 */
[----:B------:R-:W-:Y:S01]  /*61ed0*/  IMAD.WIDE R8, R0, 0x2, R16 ;  /* 0x0000000200087825 */ /* 0x000fe200078e0210 */
[----:B---3--:R1:W-:Y:S01]  /*61ee0*/  @P4 STG.E.U16 [R4.64], R26 ;  /* 0x0000001a04004986 */ /* 0x0083e2000c101506 */
[----:B0-----:R-:W-:-:S02]  /*61ef0*/  PRMT R12, R26, 0x7632, R12 ;  /* 0x000076321a0c7816 */ /* 0x001fc4000000000c */
[----:B------:R-:W-:Y:S01]  /*61f00*/  ISETP.LT.AND P4, PT, R28, c[0x0][0x178], !P1 ;  /* 0x00005e001c007a0c */ /* 0x000fe20004f81270 */
[----:B------:R-:W-:Y:S01]  /*61f10*/  ISETP.LT.AND P1, PT, R29, c[0x0][0x178], !P1 ;  /* 0x00005e001d007a0c */ /* 0x000fe20004f21270 */
[----:B-1----:R-:W3:Y:S01]  /*61f20*/  LDL.LU R26, [R1+0x668] ;  /* 0x00066800011a7983 */ /* 0x002ee20000300800 */
[----:B------:R-:W3:Y:S02]  /*61f30*/  LDL.LU R23, [R1+0x78] ;  /* 0x0000780001177983 */ /* 0x000ee40000300800 */
[C---:B------:R-:W-:Y:S01]  /*61f40*/  IMAD.WIDE R4, R0.reuse, 0x2, R18 ;  /* 0x0000000200047825 */ /* 0x040fe200078e0212 */
[----:B------:R-:W-:Y:S01]  /*61f50*/  IADD3 R0, R0, c[0x0][0x198], RZ ;  /* 0x0000660000007a10 */ /* 0x000fe20007ffe0ff */
[----:B------:R-:W-:Y:S03]  /*61f60*/  @P6 STG.E.U16 [R8.64], R2 ;  /* 0x0000000208006986 */ /* 0x000fe6000c101506 */
[----:B------:R0:W-:Y:S01]  /*61f70*/  @P2 STG.E.U16 [R4.64], R12 ;  /* 0x0000000c04002986 */ /* 0x0001e2000c101506 */
[----:B------:R-:W3:Y:S01]  /*61f80*/  LDL.LU R24, [R1+0x688] ;  /* 0x0006880001187983 */ /* 0x000ee20000300800 */
[----:B0-----:R-:W-:Y:S01]  /*61f90*/  IMAD.WIDE R4, R0, 0x2, R16 ;  /* 0x0000000200047825 */ /* 0x001fe200078e0210 */
[----:B------:R-:W-:-:S03]  /*61fa0*/  IADD3 R2, R3, 0x1d3, RZ ;  /* 0x000001d303027810 */ /* 0x000fc60007ffe0ff */
[----:B------:R-:W-:Y:S01]  /*61fb0*/  IMAD.WIDE R8, R0, 0x2, R18 ;  /* 0x0000000200087825 */ /* 0x000fe200078e0212 */
[----:B--2---:R-:W-:Y:S01]  /*61fc0*/  @P4 STG.E.U16 [R4.64], R25 ;  /* 0x0000001904004986 */ /* 0x004fe2000c101506 */
[----:B------:R-:W-:-:S03]  /*61fd0*/  ISETP.GE.AND P4, PT, R2, c[0x0][0x17c], PT ;  /* 0x00005f0002007a0c */ /* 0x000fc60003f86270 */
[----:B----4-:R0:W-:Y:S01]  /*61fe0*/  @P1 STG.E.U16 [R8.64], R27 ;  /* 0x0000001b08001986 */ /* 0x0101e2000c101506 */
[----:B------:R-:W-:Y:S02]  /*61ff0*/  PRMT R2, R27, 0x7632, R2 ;  /* 0x000076321b027816 */ /* 0x000fe40000000002 */
[----:B0-----:R-:W2:Y:S01]  /*62000*/  LDL.LU R27, [R1+0x58] ;  /* 0x00005800011b7983 */ /* 0x001ea20000300800 */
[----:B------:R-:W-:Y:S01]  /*62010*/  ISETP.LT.AND P2, PT, R28, c[0x0][0x178], !P3 ;  /* 0x00005e001c007a0c */ /* 0x000fe20005f41270 */
[----:B------:R-:W-:Y:S01]  /*62020*/  ISETP.LT.AND P3, PT, R29, c[0x0][0x178], !P3 ;  /* 0x00005e001d007a0c */ /* 0x000fe20005f61270 */
[----:B------:R-:W-:Y:S02]  /*62030*/  IADD3 R0, R0, c[0x0][0x198], RZ ;  /* 0x0000660000007a10 */ /* 0x000fe40007ffe0ff */
[----:B------:R-:W-:Y:S02]  /*62040*/  ISETP.LT.AND P1, PT, R28, c[0x0][0x178], !P5 ;  /* 0x00005e001c007a0c */ /* 0x000fe40006f21270 */
[----:B------:R-:W-:Y:S01]  /*62050*/  PRMT R12, R25, 0x7632, R12 ;  /* 0x00007632190c7816 */ /* 0x000fe2000000000c */
[----:B------:R-:W-:-:S04]  /*62060*/  IMAD.WIDE R4, R0, 0x2, R16 ;  /* 0x0000000200047825 */ /* 0x000fc800078e0210 */
[C---:B------:R-:W-:Y:S01]  /*62070*/  IMAD.WIDE R8, R0.reuse, 0x2, R18 ;  /* 0x0000000200087825 */ /* 0x040fe200078e0212 */
[----:B------:R-:W-:Y:S02]  /*62080*/  IADD3 R0, R0, c[0x0][0x198], RZ ;  /* 0x0000660000007a10 */ /* 0x000fe40007ffe0ff */
[----:B------:R-:W-:Y:S02]  /*62090*/  ISETP.LT.AND P5, PT, R29, c[0x0][0x178], !P5 ;  /* 0x00005e001d007a0c */ /* 0x000fe40006fa1270 */
[----:B------:R-:W-:Y:S01]  /*620a0*/  IADD3 R13, R3, 0x1d2, RZ ;  /* 0x000001d2030d7810 */ /* 0x000fe20007ffe0ff */
[----:B------:R-:W4:Y:S04]  /*620b0*/  LDL.LU R25, [R1+0x698] ;  /* 0x0006980001197983 */ /* 0x000f280000300800 */
[----:B------:R0:W-:Y:S01]  /*620c0*/  @P2 STG.E.U16 [R4.64], R12 ;  /* 0x0000000c04002986 */ /* 0x0001e2000c101506 */
[----:B------:R1:W-:Y:S01]  /*620d0*/  @P3 STG.E.U16 [R8.64], R2 ;  /* 0x0000000208003986 */ /* 0x0003e2000c101506 */
[----:B------:R-:W-:-:S02]  /*620e0*/  ISETP.LT.AND P3, PT, R28, c[0x0][0x178], !P0 ;  /* 0x00005e001c007a0c */ /* 0x000fc40004761270 */
[----:B------:R-:W-:Y:S02]  /*620f0*/  ISETP.GE.AND P6, PT, R13, c[0x0][0x17c], PT ;  /* 0x00005f000d007a0c */ /* 0x000fe40003fc6270 */
[----:B0-----:R-:W-:Y:S01]  /*62100*/  IADD3 R12, R3, 0x1d4, RZ ;  /* 0x000001d4030c7810 */ /* 0x001fe20007ffe0ff */
[----:B------:R-:W-:-:S03]  /*62110*/  IMAD.WIDE R4, R0, 0x2, R16 ;  /* 0x0000000200047825 */ /* 0x000fc600078e0210 */
[----:B------:R-:W-:Y:S01]  /*62120*/  ISETP.GE.AND P2, PT, R12, c[0x0][0x17c], PT ;  /* 0x00005f000c007a0c */ /* 0x000fe20003f46270 */
[----:B------:R-:W-:Y:S01]  /*62130*/  IADD3 R12, R0, c[0x0][0x198], RZ ;  /* 0x00006600000c7a10 */ /* 0x000fe20007ffe0ff */
[----:B------:R-:W-:-:S04]  /*62140*/  ISETP.LT.AND P0, PT, R29, c[0x0][0x178], !P0 ;  /* 0x00005e001d007a0c */ /* 0x000fc80004701270 */
[----:B-1----:R-:W-:Y:S01]  /*62150*/  IMAD.WIDE R8, R12, 0x2, R16 ;  /* 0x000000020c087825 */ /* 0x002fe200078e0210 */
        /* <DEDUP_REMOVED lines=8> */
[----:B------:R-:W-:-:S02]  /*621e0*/  ISETP.LT.AND P6, PT, R29, c[0x0][0x178], !P6 ;  /* 0x00005e001d007a0c */ /* 0x000fc400077c1270 */
[----:B------:R-:W-:Y:S01]  /*621f0*/  ISETP.GE.AND P1, PT, R2, c[0x0][0x17c], PT ;  /* 0x00005f0002007a0c */ /* 0x000fe20003f26270 */
[----:B------:R-:W-:Y:S01]  /*62200*/  PRMT R2, R23, 0x7632, R2 ;  /* 0x0000763217027816 */ /* 0x000fe20000000002 */
[C---:B0-----:R-:W-:Y:S01]  /*62210*/  IADD3 R0, R12.reuse, c[0x0][0x198], RZ ;  /* 0x000066000c007a10 */ /* 0x041fe20007ffe0ff */
[----:B------:R-:W-:-:S04]  /*62220*/  IMAD.WIDE R4, R12, 0x2, R18 ;  /* 0x000000020c047825 */ /* 0x000fc800078e0212 */
[----:B------:R-:W-:-:S04]  /*62230*/  IMAD.WIDE R8, R0, 0x2, R16 ;  /* 0x0000000200087825 */ /* 0x000fc800078e0210 */
[C---:B------:R-:W-:Y:S01]  /*62240*/  IMAD.WIDE R12, R0.reuse, 0x2, R18 ;  /* 0x00000002000c7825 */ /* 0x040fe200078e0212 */
[----:B------:R-:W-:Y:S03]  /*62250*/  @P0 STG.E.U16 [R4.64], R2 ;  /* 0x0000000204000986 */ /* 0x000fe6000c101506 */
[----:B------:R0:W-:Y:S01]  /*62260*/  @P5 STG.E.U16 [R8.64], R24 ;  /* 0x0000001808005986 */ /* 0x0001e2000c101506 */
[----:B--2---:R1:W-:Y:S01]  /*62270*/  @P6 STG.E.U16 [R12.64], R27 ;  /* 0x0000001b0c006986 */ /* 0x0043e2000c101506 */
[----:B------:R-:W-:Y:S02]  /*62280*/  PRMT R22, R27, 0x7632, R22 ;  /* 0x000076321b167816 */ /* 0x000fe40000000016 */
[----:B0-----:R-:W-:Y:S01]  /*62290*/  IADD3 R8, R0, c[0x0][0x198], RZ ;  /* 0x0000660000087a10 */ /* 0x001fe20007ffe0ff */
[----:B------:R-:W-:Y:S02]  /*622a0*/  PRMT R0, R24, 0x7632, R0 ;  /* 0x0000763218007816 */ /* 0x000fe40000000000 */
[----:B------:R-:W2:Y:S04]  /*622b0*/  LDL.LU R24, [R1+0x6a8] ;  /* 0x0006a80001187983 */ /* 0x000ea80000300800 */
[----:B-1----:R-:W2:Y:S01]  /*622c0*/  LDL.LU R27, [R1+0x18] ;  /* 0x00001800011b7983 */ /* 0x002ea20000300800 */
[C---:B------:R-:W-:Y:S01]  /*622d0*/  ISETP.LT.AND P5, PT, R28.reuse, c[0x0][0x178], !P4 ;  /* 0x00005e001c007a0c */ /* 0x040fe200067a1270 */
[C---:B------:R-:W-:Y:S01]  /*622e0*/  ISETP.LT.AND P4, PT, R29.reuse, c[0x0][0x178], !P4 ;  /* 0x00005e001d007a0c */ /* 0x040fe20006781270 */
[----:B------:R-:W-:Y:S01]  /*622f0*/  ISETP.LT.AND P6, PT, R28, c[0x0][0x178], !P2 ;  /* 0x00005e001c007a0c */ /* 0x000fe200057c1270 */
[----:B------:R-:W-:Y:S01]  /*62300*/  ISETP.LT.AND P2, PT, R29, c[0x0][0x178], !P2 ;  /* 0x00005e001d007a0c */ /* 0x000fe20005741270 */
[C---:B------:R-:W-:Y:S01]  /*62310*/  IADD3 R2, R8.reuse, c[0x0][0x198], RZ ;  /* 0x0000660008027a10 */ /* 0x040fe20007ffe0ff */
[----:B------:R-:W-:Y:S01]  /*62320*/  IMAD.WIDE R4, R8, 0x2, R16 ;  /* 0x0000000208047825 */ /* 0x000fe200078e0210 */
[----:B------:R-:W-:-:S02]  /*62330*/  IADD3 R20, R3, 0x1d6, RZ ;  /* 0x000001d603147810 */ /* 0x000fc40007ffe0ff */
[----:B------:R-:W-:Y:S01]  /*62340*/  IADD3 R21, R3, 0x1d7, RZ ;  /* 0x000001d703157810 */ /* 0x000fe20007ffe0ff */
[----:B------:R-:W-:-:S04]  /*62350*/  IMAD.WIDE R8, R8, 0x2, R18 ;  /* 0x0000000208087825 */ /* 0x000fc800078e0212 */
[----:B------:R-:W-:Y:S01]  /*62360*/  IMAD.WIDE R12, R2, 0x2, R16 ;  /* 0x00000002020c7825 */ /* 0x000fe200078e0210 */
[----:B------:R-:W-:Y:S02]  /*62370*/  ISETP.GE.AND P3, PT, R20, c[0x0][0x17c], PT ;  /* 0x00005f0014007a0c */ /* 0x000fe40003f66270 */
[----:B------:R-:W-:Y:S01]  /*62380*/  ISETP.GE.AND P0, PT, R21, c[0x0][0x17c], PT ;  /* 0x00005f0015007a0c */ /* 0x000fe20003f06270 */
[----:B------:R-:W-:Y:S01]  /*62390*/  IMAD.WIDE R20, R2, 0x2, R18 ;  /* 0x0000000202147825 */ /* 0x000fe200078e0212 */
[----:B------:R0:W-:Y:S03]  /*623a0*/  @P5 STG.E.U16 [R4.64], R0 ;  /* 0x0000000004005986 */ /* 0x0001e6000c101506 */
[----:B------:R1:W-:Y:S01]  /*623b0*/  @P4 STG.E.U16 [R8.64], R22 ;  /* 0x0000001608004986 */ /* 0x0003e2000c101506 */
[----:B------:R-:W-:Y:S01]  /*623c0*/  ISETP.LT.AND P4, PT, R28, c[0x0][0x178], !P1 ;  /* 0x00005e001c007a0c */ /* 0x000fe20004f81270 */
[----:B----4-:R4:W-:Y:S01]  /*623d0*/  @P6 STG.E.U16 [R12.64], R25 ;  /* 0x000000190c006986 */ /* 0x0109e2000c101506 */
[----:B------:R-:W-:-:S02]  /*623e0*/  ISETP.LT.AND P1, PT, R29, c[0x0][0x178], !P1 ;  /* 0x00005e001d007a0c */ /* 0x000fc40004f21270 */
[----:B------:R-:W-:Y:S01]  /*623f0*/  ISETP.LT.AND P6, PT, R28, c[0x0][0x178], !P3 ;  /* 0x00005e001c007a0c */ /* 0x000fe20005fc1270 */
[----:B------:R-:W-:Y:S01]  /*62400*/  ISETP.LT.AND P3, PT, R29, c[0x0][0x178], !P3 ;  /* 0x00005e001d007a0c */ /* 0x000fe20005f61270 */
[----:B0-----:R-:W-:Y:S02]  /*62410*/  PRMT R0, R25, 0x7632, R0 ;  /* 0x0000763219007816 */ /* 0x001fe40000000000 */
[----:B-1----:R-:W-:Y:S01]  /*62420*/  IADD3 R8, R2, c[0x0][0x198], RZ ;  /* 0x0000660002087a10 */ /* 0x002fe20007ffe0ff */
[----:B----4-:R-:W4:Y:S01]  /*62430*/  LDL.LU R25, [R1+0x6d8] ;  /* 0x0006d80001197983 */ /* 0x010f220000300800 */
[----:B------:R-:W-:Y:S02]  /*62440*/  IADD3 R12, R3, 0x1d9, RZ ;  /* 0x000001d9030c7810 */ /* 0x000fe40007ffe0ff */
[C---:B------:R-:W-:Y:S01]  /*62450*/  IADD3 R2, R8.reuse, c[0x0][0x198], RZ ;  /* 0x0000660008027a10 */ /* 0x040fe20007ffe0ff */
[----:B------:R-:W-:-:S04]  /*62460*/  IMAD.WIDE R4, R8, 0x2, R16 ;  /* 0x0000000208047825 */ /* 0x000fc800078e0210 */
[----:B------:R-:W-:Y:S01]  /*62470*/  IMAD.WIDE R8, R8, 0x2, R18 ;  /* 0x0000000208087825 */ /* 0x000fe200078e0212 */
[----:B---3--:R0:W-:Y:S01]  /*62480*/  @P2 STG.E.U16 [R20.64], R26 ;  /* 0x0000001a14002986 */ /* 0x0081e2000c101506 */
[----:B------:R-:W-:Y:S02]  /*62490*/  ISETP.GE.AND P2, PT, R12, c[0x0][0x17c], PT ;  /* 0x00005f000c007a0c */ /* 0x000fe40003f46270 */
[----:B------:R-:W-:-:S04]  /*624a0*/  IMAD.WIDE R12, R2, 0x2, R16 ;  /* 0x00000002020c7825 */ /* 0x000fc800078e0210 */
[----:B------:R1:W-:Y:S01]  /*624b0*/  @P4 STG.E.U16 [R4.64], R0 ;  /* 0x0000000004004986 */ /* 0x0003e2000c101506 */
[----:B0-----:R-:W-:Y:S02]  /*624c0*/  PRMT R20, R26, 0x7632, R20 ;  /* 0x000076321a147816 */ /* 0x001fe40000000014 */
[----:B------:R-:W3:Y:S01]  /*624d0*/  LDL.LU R26, [R1+0x8] ;  /* 0x00000800011a7983 */ /* 0x000ee20000300800 */
[----:B-1----:R-:W-:-:S03]  /*624e0*/  IMAD.WIDE R4, R2, 0x2, R18 ;  /* 0x0000000202047825 */ /* 0x002fc600078e0212 */
[----:B------:R-:W-:Y:S04]  /*624f0*/  @P1 STG.E.U16 [R8.64], R20 ;  /* 0x0000001408001986 */ /* 0x000fe8000c101506 */
[----:B--2---:R0:W-:Y:S01]  /*62500*/  @P6 STG.E.U16 [R12.64], R24 ;  /* 0x000000180c006986 */ /* 0x0041e2000c101506 */
[----:B------:R1:W-:Y:S01]  /*62510*/  @P3 STG.E.U16 [R4.64], R27 ;  /* 0x0000001b04003986 */ /* 0x0003e2000c101506 */
[----:B0-----:R-:W-:Y:S02]  /*62520*/  PRMT R12, R27, 0x7632, R12 ;  /* 0x000076321b0c7816 */ /* 0x001fe4000000000c */
[----:B-1----:R-:W2:Y:S01]  /*62530*/  LDL.LU R27, [R1+0x6c8] ;  /* 0x0006c800011b7983 */ /* 0x002ea20000300800 */
[C---:B------:R-:W-:Y:S02]  /*62540*/  IADD3 R23, R3.reuse, 0x1d8, RZ ;  /* 0x000001d803177810 */ /* 0x040fe40007ffe0ff */
[----:B------:R-:W-:-:S02]  /*62550*/  IADD3 R0, R3, 0x1db, RZ ;  /* 0x000001db03007810 */ /* 0x000fc40007ffe0ff */
[----:B------:R-:W-:Y:S01]  /*62560*/  ISETP.LT.AND P6, PT, R28, c[0x0][0x178], !P0 ;  /* 0x00005e001c007a0c */ /* 0x000fe200047c1270 */
[----:B------:R-:W-:Y:S01]  /*62570*/  ISETP.LT.AND P0, PT, R29, c[0x0][0x178], !P0 ;  /* 0x00005e001d007a0c */ /* 0x000fe20004701270 */
[----:B------:R-:W-:Y:S02]  /*62580*/  ISETP.GE.AND P5, PT, R23, c[0x0][0x17c], PT ;  /* 0x00005f0017007a0c */ /* 0x000fe40003fa6270 */
[----:B------:R-:W-:Y:S01]  /*62590*/  ISETP.GE.AND P1, PT, R0, c[0x0][0x17c], PT ;  /* 0x00005f0000007a0c */ /* 0x000fe20003f26270 */
[----:B------:R-:W-:Y:S01]  /*625a0*/  IADD3 R0, R2, c[0x0][0x198], RZ ;  /* 0x0000660002007a10 */ /* 0x000fe20007ffe0ff */
[----:B------:R-:W-:Y:S01]  /*625b0*/  ISETP.LT.AND P3, PT, R28, c[0x0][0x178], !P5 ;  /* 0x00005e001c007a0c */ /* 0x000fe20006f61270 */
[----:B------:R-:W-:Y:S01]  /*625c0*/  ISETP.LT.AND P5, PT, R29, c[0x0][0x178], !P5 ;  /* 0x00005e001d007a0c */ /* 0x000fe20006fa1270 */
[----:B------:R-:W-:Y:S02]  /*625d0*/  PRMT R2, R24, 0x7632, R2 ;  /* 0x0000763218027816 */ /* 0x000fe40000000002 */
[----:B------:R-:W-:-:S04]  /*625e0*/  IMAD.WIDE R4, R0, 0x2, R16 ;  /* 0x0000000200047825 */ /* 0x000fc800078e0210 */
[C---:B------:R-:W-:Y:S01]  /*625f0*/  IMAD.WIDE R8, R0.reuse, 0x2, R18 ;  /* 0x0000000200087825 */ /* 0x040fe200078e0212 */
[----:B------:R-:W-:Y:S02]  /*62600*/  IADD3 R0, R0, c[0x0][0x198], RZ ;  /* 0x0000660000007a10 */ /* 0x000fe40007ffe0ff */
[----:B------:R-:W-:Y:S01]  /*62610*/  IADD3 R21, R3, 0x1da, RZ ;  /* 0x000001da03157810 */ /* 0x000fe20007ffe0ff */
[----:B------:R0:W-:Y:S01]  /*62620*/  @P6 STG.E.U16 [R4.64], R2 ;  /* 0x0000000204006986 */ /* 0x0001e2000c101506 */
[----:B------:R1:W-:Y:S01]  /*62630*/  @P0 STG.E.U16 [R8.64], R12 ;  /* 0x0000000c08000986 */ /* 0x0003e2000c101506 */
[----:B------:R-:W-:Y:S02]  /*62640*/  ISETP.LT.AND P0, PT, R28, c[0x0][0x178], !P2 ;  /* 0x00005e001c007a0c */ /* 0x000fe40005701270 */
[----:B------:R-:W-:Y:S01]  /*62650*/  ISETP.GE.AND P4, PT, R21, c[0x0][0x17c], PT ;  /* 0x00005f0015007a0c */ /* 0x000fe20003f86270 */
[----:B------:R-:W-:Y:S02]  /*62660*/  ISETP.LT.AND P2, PT, R29, c[0x0][0x178], !P2 ;  /* 0x00005e001d007a0c */ /* 0x000fe40005741270 */
[----:B0-----:R-:W-:-:S04]  /*62670*/  IMAD.WIDE R4, R0, 0x2, R16 ;  /* 0x0000000200047825 */ /* 0x001fc800078e0210 */
[C---:B-1----:R-:W-:Y:S01]  /*62680*/  IMAD.WIDE R8, R0.reuse, 0x2, R18 ;  /* 0x0000000200087825 */ /* 0x042fe200078e0212 */
[----:B------:R-:W-:Y:S02]  /*62690*/  IADD3 R2, R3, 0x1dd, RZ ;  /* 0x000001dd03027810 */ /* 0x000fe40007ffe0ff */
[----:B------:R-:W-:Y:S01]  /*626a0*/  IADD3 R0, R0, c[0x0][0x198], RZ ;  /* 0x0000660000007a10 */ /* 0x000fe20007ffe0ff */
[----:B----4-:R0:W-:Y:S01]  /*626b0*/  @P3 STG.E.U16 [R4.64], R25 ;  /* 0x0000001904003986 */ /* 0x0101e2000c101506 */
[----:B------:R-:W-:Y:S01]  /*626c0*/  ISETP.GE.AND P3, PT, R2, c[0x0][0x17c], PT ;  /* 0x00005f0002007a0c */ /* 0x000fe20003f66270 */
[----:B------:R-:W-:Y:S02]  /*626d0*/  PRMT R2, R25, 0x7632, R2 ;  /* 0x0000763219027816 */ /* 0x000fe40000000002 */
[----:B0-----:R-:W-:Y:S01]  /*626e0*/  IMAD.WIDE R4, R0, 0x2, R16 ;  /* 0x0000000200047825 */ /* 0x001fe200078e0210 */
[----:B---3--:R0:W-:Y:S01]  /*626f0*/  @P5 STG.E.U16 [R8.64], R26 ;  /* 0x0000001a08005986 */ /* 0x0081e2000c101506 */
[----:B------:R-:W-:-:S02]  /*62700*/  PRMT R12, R26, 0x7632, R12 ;  /* 0x000076321a0c7816 */ /* 0x000fc4000000000c */
[----:B------:R-:W-:Y:S01]  /*62710*/  ISETP.LT.AND P5, PT, R28, c[0x0][0x178], !P4 ;  /* 0x00005e001c007a0c */ /* 0x000fe200067a1270 */
[----:B------:R1:W-:Y:S01]  /*62720*/  @P0 STG.E.U16 [R4.64], R2 ;  /* 0x0000000204000986 */ /* 0x0003e2000c101506 */
[----:B0-----:R-:W3:Y:S01]  /*62730*/  LDL.LU R26, [R1+0x6b8] ;  /* 0x0006b800011a7983 */ /* 0x001ee20000300800 */
[C---:B------:R-:W-:Y:S01]  /*62740*/  IMAD.WIDE R8, R0.reuse, 0x2, R18 ;  /* 0x0000000200087825 */ /* 0x040fe200078e0212 */
[----:B------:R-:W-:Y:S02]  /*62750*/  IADD3 R0, R0, c[0x0][0x198], RZ ;  /* 0x0000660000007a10 */ /* 0x000fe40007ffe0ff */
[----:B-1----:R-:W-:-:S03]  /*62760*/  IADD3 R2, R3, 0x1de, RZ ;  /* 0x000001de03027810 */ /* 0x002fc60007ffe0ff */
[----:B------:R-:W-:Y:S01]  /*62770*/  IMAD.WIDE R4, R0, 0x2, R16 ;  /* 0x0000000200047825 */ /* 0x000fe200078e0210 */
[----:B------:R-:W-:Y:S01]  /*62780*/  @P2 STG.E.U16 [R8.64], R12 ;  /* 0x0000000c08002986 */ /* 0x000fe2000c101506 */
[----:B------:R-:W-:Y:S02]  /*62790*/  ISETP.GE.AND P0, PT, R2, c[0x0][0x17c], PT ;  /* 0x00005f0002007a0c */ /* 0x000fe40003f06270 */
[C---:B------:R-:W-:Y:S01]  /*627a0*/  IADD3 R2, R0.reuse, c[0x0][0x198], RZ ;  /* 0x0000660000027a10 */ /* 0x040fe20007ffe0ff */
[----:B--2---:R0:W-:Y:S02]  /*627b0*/  @P5 STG.E.U16 [R4.64], R27 ;  /* 0x0000001b04005986 */ /* 0x0041e4000c101506 */
[----:B0-----:R-:W-:Y:S01]  /*627c0*/  IMAD.WIDE R4, R0, 0x2, R18 ;  /* 0x0000000200047825 */ /* 0x001fe200078e0212 */
[----:B------:R-:W-:Y:S02]  /*627d0*/  PRMT R0, R27, 0x7632, R0 ;  /* 0x000076321b007816 */ /* 0x000fe40000000000 */
[----:B------:R-:W2:Y:S01]  /*627e0*/  LDL.LU R27, [R1+0x678] ;  /* 0x00067800011b7983 */ /* 0x000ea20000300800 */
[----:B------:R-:W-:-:S02]  /*627f0*/  ISETP.LT.AND P4, PT, R29, c[0x0][0x178], !P4 ;  /* 0x00005e001d007a0c */ /* 0x000fc40006781270 */
[----:B------:R-:W-:Y:S02]  /*62800*/  ISETP.LT.AND P2, PT, R28, c[0x0][0x178], !P1 ;  /* 0x00005e001c007a0c */ /* 0x000fe40004f41270 */
[C---:B------:R-:W-:Y:S02]  /*62810*/  IADD3 R13, R3.reuse, 0x1dc, RZ ;  /* 0x000001dc030d7810 */ /* 0x040fe40007ffe0ff */
[----:B------:R-:W-:Y:S01]  /*62820*/  IADD3 R8, R3, 0x1df, RZ ;  /* 0x000001df03087810 */ /* 0x000fe20007ffe0ff */
[----:B------:R-:W-:Y:S01]  /*62830*/  ISETP.LT.AND P1, PT, R29, c[0x0][0x178], !P1 ;  /* 0x00005e001d007a0c */ /* 0x000fe20004f21270 */
[----:B------:R-:W-:Y:S02]  /*62840*/  PRMT R20, R6, 0x7632, R20 ;  /* 0x0000763206147816 */ /* 0x000fe40000000014 */
[----:B------:R-:W-:Y:S02]  /*62850*/  ISETP.GE.AND P6, PT, R13, c[0x0][0x17c], PT ;  /* 0x00005f000d007a0c */ /* 0x000fe40003fc6270 */
[----:B------:R-:W-:Y:S01]  /*62860*/  ISETP.GE.AND P5, PT, R8, c[0x0][0x17c], PT ;  /* 0x00005f0008007a0c */ /* 0x000fe20003fa6270 */
[----:B------:R-:W-:Y:S01]  /*62870*/  IMAD.WIDE R8, R2, 0x2, R16 ;  /* 0x0000000202087825 */ /* 0x000fe200078e0210 */
[----:B------:R-:W4:Y:S04]  /*62880*/  LDL.LU R25, [R1+0x5ec] ;  /* 0x0005ec0001197983 */ /* 0x000f280000300800 */
[----:B------:R0:W-:Y:S01]  /*62890*/  @P4 STG.E.U16 [R4.64], R6 ;  /* 0x0000000604004986 */ /* 0x0001e2000c101506 */
[----:B------:R-:W-:Y:S01]  /*628a0*/  ISETP.LT.AND P4, PT, R28, c[0x0][0x178], !P6 ;  /* 0x00005e001c007a0c */ /* 0x000fe20007781270 */
[----:B------:R-:W-:-:S02]  /*628b0*/  ISETP.LT.AND P6, PT, R29, c[0x0][0x178], !P6 ;  /* 0x00005e001d007a0c */ /* 0x000fc400077c1270 */
[----:B------:R1:W-:Y:S02]  /*628c0*/  @P2 STG.E.U16 [R8.64], R0 ;  /* 0x0000000008002986 */ /* 0x0003e4000c101506 */
[C---:B0-----:R-:W-:Y:S01]  /*628d0*/  IMAD.WIDE R4, R2.reuse, 0x2, R18 ;  /* 0x0000000202047825 */ /* 0x041fe200078e0212 */
[----:B-1----:R-:W-:-:S03]  /*628e0*/  IADD3 R0, R2, c[0x0][0x198], RZ ;  /* 0x0000660002007a10 */ /* 0x002fc60007ffe0ff */
[----:B------:R-:W-:Y:S01]  /*628f0*/  IADD3 R2, R3, 0x1e1, RZ ;  /* 0x000001e103027810 */ /* 0x000fe20007ffe0ff */
[----:B------:R-:W-:Y:S01]  /*62900*/  @P1 STG.E.U16 [R4.64], R20 ;  /* 0x0000001404001986 */ /* 0x000fe2000c101506 */
[----:B------:R-:W-:-:S04]  /*62910*/  IMAD.WIDE R8, R0, 0x2, R16 ;  /* 0x0000000200087825 */ /* 0x000fc800078e0210 */
[----:B------:R-:W-:Y:S01]  /*62920*/  IMAD.WIDE R12, R0, 0x2, R18 ;  /* 0x00000002000c7825 */ /* 0x000fe200078e0212 */
[----:B------:R-:W-:Y:S02]  /*62930*/  ISETP.GE.AND P1, PT, R2, c[0x0][0x17c], PT ;  /* 0x00005f0002007a0c */ /* 0x000fe40003f26270 */
[----:B------:R-:W-:-:S04]  /*62940*/  IADD3 R6, R3, 0x1e0, RZ ;  /* 0x000001e003067810 */ /* 0x000fc80007ffe0ff */
[----:B------:R-:W-:Y:S01]  /*62950*/  ISETP.GE.AND P2, PT, R6, c[0x0][0x17c], PT ;  /* 0x00005f0006007a0c */ /* 0x000fe20003f46270 */
[----:B------:R-:W-:Y:S01]  /*62960*/  IADD3 R6, R3, 0x1e2, RZ ;  /* 0x000001e203067810 */ /* 0x000fe20007ffe0ff */
[----:B---3--:R0:W-:Y:S01]  /*62970*/  @P4 STG.E.U16 [R8.64], R26 ;  /* 0x0000001a08004986 */ /* 0x0081e2000c101506 */
[----:B------:R-:W-:Y:S02]  /*62980*/  PRMT R2, R26, 0x7632, R2 ;  /* 0x000076321a027816 */ /* 0x000fe40000000002 */
[C---:B------:R-:W-:Y:S01]  /*62990*/  ISETP.LT.AND P4, PT, R28.reuse, c[0x0][0x178], !P3 ;  /* 0x00005e001c007a0c */ /* 0x040fe20005f81270 */
[----:B------:R1:W-:Y:S01]  /*629a0*/  @P6 STG.E.U16 [R12.64], R10 ;  /* 0x0000000a0c006986 */ /* 0x0003e2000c101506 */
[----:B------:R-:W-:Y:S02]  /*629b0*/  ISETP.LT.AND P3, PT, R29, c[0x0][0x178], !P3 ;  /* 0x00005e001d007a0c */ /* 0x000fe40005f61270 */
[----:B------:R-:W-:Y:S01]  /*629c0*/  ISETP.LT.AND P6, PT, R28, c[0x0][0x178], !P0 ;  /* 0x00005e001c007a0c */ /* 0x000fe200047c1270 */
[----:B0-----:R-:W3:Y:S01]  /*629d0*/  LDL.LU R26, [R1+0x3c] ;  /* 0x00003c00011a7983 */ /* 0x001ee20000300800 */
[----:B------:R-:W-:Y:S01]  /*629e0*/  IADD3 R8, R0, c[0x0][0x198], RZ ;  /* 0x0000660000087a10 */ /* 0x000fe20007ffe0ff */
[----:B------:R-:W3:Y:S03]  /*629f0*/  LDL.LU R24, [R1+0x5fc] ;  /* 0x0005fc0001187983 */ /* 0x000ee60000300800 */
[C---:B------:R-:W-:Y:S01]  /*62a00*/  IADD3 R0, R8.reuse, c[0x0][0x198], RZ ;  /* 0x0000660008007a10 */ /* 0x040fe20007ffe0ff */
[----:B------:R-:W-:Y:S01]  /*62a10*/  IMAD.WIDE R4, R8, 0x2, R16 ;  /* 0x0000000208047825 */ /* 0x000fe200078e0210 */
[----:B-1----:R-:W-:-:S03]  /*62a20*/  PRMT R10, R10, 0x7632, R10 ;  /* 0x000076320a0a7816 */ /* 0x002fc6000000000a */
[----:B------:R-:W-:-:S04]  /*62a30*/  IMAD.WIDE R8, R8, 0x2, R18 ;  /* 0x0000000208087825 */ /* 0x000fc800078e0212 */
[----:B------:R-:W-:Y:S01]  /*62a40*/  IMAD.WIDE R12, R0, 0x2, R16 ;  /* 0x00000002000c7825 */ /* 0x000fe200078e0210 */
[----:B------:R-:W-:Y:S01]  /*62a50*/  @P4 STG.E.U16 [R4.64], R2 ;  /* 0x0000000204004986 */ /* 0x000fe2000c101506 */
[----:B------:R-:W-:Y:S02]  /*62a60*/  ISETP.GE.AND P4, PT, R6, c[0x0][0x17c], PT ;  /* 0x00005f0006007a0c */ /* 0x000fe40003f86270 */
[----:B------:R-:W-:Y:S01]  /*62a70*/  @P3 STG.E.U16 [R8.64], R10 ;  /* 0x0000000a08003986 */ /* 0x000fe2000c101506 */
[----:B--2---:R0:W-:Y:S01]  /*62a80*/  @P6 STG.E.U16 [R12.64], R27 ;  /* 0x0000001b0c006986 */ /* 0x0041e2000c101506 */
[----:B------:R-:W-:-:S03]  /*62a90*/  PRMT R6, R27, 0x7632, R6 ;  /* 0x000076321b067816 */ /* 0x000fc60000000006 */
[----:B0-----:R-:W2:Y:S01]  /*62aa0*/  LDL.LU R27, [R1+0x4c] ;  /* 0x00004c00011b7983 */ /* 0x001ea20000300800 */
[----:B------:R-:W-:Y:S01]  /*62ab0*/  ISETP.LT.AND P0, PT, R29, c[0x0][0x178], !P0 ;  /* 0x00005e001d007a0c */ /* 0x000fe20004701270 */
[C---:B------:R-:W-:Y:S01]  /*62ac0*/  IMAD.WIDE R20, R0.reuse, 0x2, R18 ;  /* 0x0000000200147825 */ /* 0x040fe200078e0212 */
[----:B------:R-:W-:Y:S02]  /*62ad0*/  IADD3 R4, R0, c[0x0][0x198], RZ ;  /* 0x0000660000047a10 */ /* 0x000fe40007ffe0ff */
[----:B------:R-:W-:-:S09]  /*62ae0*/  ISETP.LT.AND P3, PT, R28, c[0x0][0x178], !P2 ;  /* 0x00005e001c007a0c */ /* 0x000fd20005761270 */
[----:B------:R0:W-:Y:S01]  /*62af0*/  @P0 STG.E.U16 [R20.64], R14 ;  /* 0x0000000e14000986 */ /* 0x0001e2000c101506 */
[----:B------:R-:W-:Y:S01]  /*62b00*/  ISETP.LT.AND P0, PT, R28, c[0x0][0x178], !P5 ;  /* 0x00005e001c007a0c */ /* 0x000fe20006f01270 */
[C---:B------:R-:W-:Y:S02]  /*62b10*/  ISETP.LT.AND P5, PT, R29.reuse, c[0x0][0x178], !P5 ;  /* 0x00005e001d007a0c */ /* 0x040fe40006fa1270 */
[C---:B------:R-:W-:Y:S01]  /*62b20*/  IMAD.WIDE R8, R4.reuse, 0x2, R16 ;  /* 0x0000000204087825 */ /* 0x040fe200078e0210 */
[C---:B------:R-:W-:Y:S02]  /*62b30*/  IADD3 R2, R4.reuse, c[0x0][0x198], RZ ;  /* 0x0000660004027a10 */ /* 0x040fe40007ffe0ff */
[----:B------:R-:W-:Y:S01]  /*62b40*/  ISETP.LT.AND P2, PT, R29, c[0x0][0x178], !P2 ;  /* 0x00005e001d007a0c */ /* 0x000fe20005741270 */
[----:B------:R-:W-:Y:S01]  /*62b50*/  IMAD.WIDE R4, R4, 0x2, R18 ;  /* 0x0000000204047825 */ /* 0x000fe200078e0212 */
[----:B------:R-:W-:Y:S02]  /*62b60*/  IADD3 R0, R3, 0x1e4, RZ ;  /* 0x000001e403007810 */ /* 0x000fe40007ffe0ff */
[----:B0-----:R-:W-:-:S03]  /*62b70*/  PRMT R14, R14, 0x7632, R14 ;  /* 0x000076320e0e7816 */ /* 0x001fc6000000000e */
[----:B------:R0:W-:Y:S02]  /*62b80*/  @P0 STG.E.U16 [R8.64], R6 ;  /* 0x0000000608000986 */ /* 0x0001e4000c101506 */
[----:B------:R1:W-:Y:S01]  /*62b90*/  @P5 STG.E.U16 [R4.64], R14 ;  /* 0x0000000e04005986 */ /* 0x0003e2000c101506 */
[----:B------:R-:W-:Y:S01]  /*62ba0*/  ISETP.GE.AND P0, PT, R0, c[0x0][0x17c], PT ;  /* 0x00005f0000007a0c */ /* 0x000fe20003f06270 */
[----:B----4-:R-:W-:Y:S02]  /*62bb0*/  PRMT R0, R25, 0x7632, R0 ;  /* 0x0000763219007816 */ /* 0x010fe40000000000 */
[----:B0-----:R-:W-:-:S04]  /*62bc0*/  IMAD.WIDE R8, R2, 0x2, R16 ;  /* 0x0000000202087825 */ /* 0x001fc800078e0210 */
[----:B-1----:R-:W-:Y:S01]  /*62bd0*/  IMAD.WIDE R4, R2, 0x2, R18 ;  /* 0x0000000202047825 */ /* 0x002fe200078e0212 */
[----:B------:R0:W-:Y:S01]  /*62be0*/  @P3 STG.E.U16 [R8.64], R25 ;  /* 0x0000001908003986 */ /* 0x0001e2000c101506 */
[----:B------:R-:W-:Y:S02]  /*62bf0*/  ISETP.LT.AND P3, PT, R28, c[0x0][0x178], !P1 ;  /* 0x00005e001c007a0c */ /* 0x000fe40004f61270 */
[----:B------:R-:W-:Y:S01]  /*62c00*/  ISETP.LT.AND P1, PT, R29, c[0x0][0x178], !P1 ;  /* 0x00005e001d007a0c */ /* 0x000fe20004f21270 */
[----:B------:R-:W-:Y:S01]  /*62c10*/  IADD3 R12, R3, 0x1e5, RZ ;  /* 0x000001e5030c7810 */ /* 0x000fe20007ffe0ff */
[----:B0-----:R-:W4:Y:S01]  /*62c20*/  LDL.LU R25, [R1+0x60c] ;  /* 0x00060c0001197983 */ /* 0x001f220000300800 */
[----:B------:R-:W-:-:S04]  /*62c30*/  IADD3 R8, R2, c[0x0][0x198], RZ ;  /* 0x0000660002087a10 */ /* 0x000fc80007ffe0ff */
[----:B------:R-:W-:Y:S02]  /*62c40*/  IADD3 R2, R8, c[0x0][0x198], RZ ;  /* 0x0000660008027a10 */ /* 0x000fe40007ffe0ff */
[----:B------:R-:W-:-:S03]  /*62c50*/  ISETP.GE.AND P5, PT, R12, c[0x0][0x17c], PT ;  /* 0x00005f000c007a0c */ /* 0x000fc60003fa6270 */
[----:B------:R-:W-:Y:S01]  /*62c60*/  IMAD.WIDE R12, R2, 0x2, R16 ;  /* 0x00000002020c7825 */ /* 0x000fe200078e0210 */
[----:B---3--:R-:W-:Y:S01]  /*62c70*/  PRMT R6, R26, 0x7632, R6 ;  /* 0x000076321a067816 */ /* 0x008fe20000000006 */
[----:B------:R0:W-:Y:S01]  /*62c80*/  @P2 STG.E.U16 [R4.64], R26 ;  /* 0x0000001a04002986 */ /* 0x0001e2000c101506 */
[----:B------:R-:W-:Y:S01]  /*62c90*/  ISETP.LT.AND P2, PT, R28, c[0x0][0x178], !P4 ;  /* 0x00005e001c007a0c */ /* 0x000fe20006741270 */
[----:B------:R-:W-:Y:S02]  /*62ca0*/  ISETP.LT.AND P4, PT, R29, c[0x0][0x178], !P4 ;  /* 0x00005e001d007a0c */ /* 0x000fe40006781270 */
[----:B0-----:R-:W3:Y:S01]  /*62cb0*/  LDL.LU R26, [R1+0x6c] ;  /* 0x00006c00011a7983 */ /* 0x001ee20000300800 */
[----:B------:R-:W-:-:S04]  /*62cc0*/  IMAD.WIDE R4, R8, 0x2, R16 ;  /* 0x0000000208047825 */ /* 0x000fc800078e0210 */
[--C-:B------:R-:W-:Y:S01]  /*62cd0*/  IMAD.WIDE R8, R8, 0x2, R18.reuse ;  /* 0x0000000208087825 */ /* 0x100fe200078e0212 */
[----:B------:R0:W-:Y:S04]  /*62ce0*/  @P3 STG.E.U16 [R4.64], R0 ;  /* 0x0000000004003986 */ /* 0x0001e8000c101506 */
[----:B------:R1:W-:Y:S02]  /*62cf0*/  @P1 STG.E.U16 [R8.64], R6 ;  /* 0x0000000608001986 */ /* 0x0003e4000c101506 */
[----:B------:R1:W-:Y:S02]  /*62d00*/  @P2 STG.E.U16 [R12.64], R24 ;  /* 0x000000180c002986 */ /* 0x0003e4000c101506 */
[----:B0-----:R-:W-:Y:S01]  /*62d10*/  IMAD.WIDE R4, R2, 0x2, R18 ;  /* 0x0000000202047825 */ /* 0x001fe200078e0212 */
[----:B-1----:R-:W-:-:S02]  /*62d20*/  PRMT R6, R24, 0x7632, R6 ;  /* 0x0000763218067816 */ /* 0x002fc40000000006 */
[----:B------:R-:W3:Y:S01]  /*62d30*/  LDL.LU R24, [R1+0x61c] ;  /* 0x00061c0001187983 */ /* 0x000ee20000300800 */
[----:B--2---:R-:W-:-:S03]  /*62d40*/  PRMT R0, R27, 0x7632, R0 ;  /* 0x000076321b007816 */ /* 0x004fc60000000000 */
[----:B------:R0:W-:Y:S04]  /*62d50*/  @P4 STG.E.U16 [R4.64], R27 ;  /* 0x0000001b04004986 */ /* 0x0001e8000c101506 */
[----:B0-----:R-:W2:Y:S01]  /*62d60*/  LDL.LU R27, [R1+0xcc] ;  /* 0x0000cc00011b7983 */ /* 0x001ea20000300800 */
[----:B------:R-:W-:-:S04]  /*62d70*/  IADD3 R10, R3, 0x1e3, RZ ;  /* 0x000001e3030a7810 */ /* 0x000fc80007ffe0ff */
[----:B------:R-:W-:Y:S02]  /*62d80*/  ISETP.GE.AND P6, PT, R10, c[0x0][0x17c], PT ;  /* 0x00005f000a007a0c */ /* 0x000fe40003fc6270 */
[----:B------:R-:W-:Y:S02]  /*62d90*/  IADD3 R12, R2, c[0x0][0x198], RZ ;  /* 0x00006600020c7a10 */ /* 0x000fe40007ffe0ff */
[C---:B------:R-:W-:Y:S01]  /*62da0*/  ISETP.LT.AND P1, PT, R28.reuse, c[0x0][0x178], !P6 ;  /* 0x00005e001c007a0c */ /* 0x040fe20007721270 */
[C---:B------:R-:W-:Y:S01]  /*62db0*/  ISETP.LT.AND P6, PT, R29.reuse, c[0x0][0x178], !P6 ;  /* 0x00005e001d007a0c */ /* 0x040fe200077c1270 */
[----:B------:R-:W-:Y:S01]  /*62dc0*/  ISETP.LT.AND P2, PT, R28, c[0x0][0x178], !P0 ;  /* 0x00005e001c007a0c */ /* 0x000fe20004741270 */
[C---:B------:R-:W-:Y:S01]  /*62dd0*/  IMAD.WIDE R8, R12.reuse, 0x2, R16 ;  /* 0x000000020c087825 */ /* 0x040fe200078e0210 */
[C---:B------:R-:W-:Y:S02]  /*62de0*/  IADD3 R2, R12.reuse, c[0x0][0x198], RZ ;  /* 0x000066000c027a10 */ /* 0x040fe40007ffe0ff */
[----:B------:R-:W-:Y:S01]  /*62df0*/  ISETP.LT.AND P0, PT, R29, c[0x0][0x178], !P0 ;  /* 0x00005e001d007a0c */ /* 0x000fe20004701270 */
[----:B------:R-:W-:Y:S01]  /*62e00*/  IMAD.WIDE R4, R12, 0x2, R18 ;  /* 0x000000020c047825 */ /* 0x000fe200078e0212 */
[----:B------:R-:W-:-:S05]  /*62e10*/  IADD3 R10, R3, 0x1e6, RZ ;  /* 0x000001e6030a7810 */ /* 0x000fca0007ffe0ff */
[----:B------:R0:W-:Y:S01]  /*62e20*/  @P1 STG.E.U16 [R8.64], R6 ;  /* 0x0000000608001986 */ /* 0x0001e2000c101506 */
[----:B------:R1:W-:Y:S01]  /*62e30*/  @P6 STG.E.U16 [R4.64], R0 ;  /* 0x0000000004006986 */ /* 0x0003e2000c101506 */
[----:B------:R-:W-:Y:S01]  /*62e40*/  ISETP.GE.AND P3, PT, R10, c[0x0][0x17c], PT ;  /* 0x00005f000a007a0c */ /* 0x000fe20003f66270 */
[----:B0-----:R-:W-:-:S04]  /*62e50*/  IMAD.WIDE R8, R2, 0x2, R16 ;  /* 0x0000000202087825 */ /* 0x001fc800078e0210 */
[----:B-1----:R-:W-:Y:S01]  /*62e60*/  IMAD.WIDE R4, R2, 0x2, R18 ;  /* 0x0000000202047825 */ /* 0x002fe200078e0212 */
[----:B----4-:R-:W-:Y:S01]  /*62e70*/  PRMT R0, R25, 0x7632, R0 ;  /* 0x0000763219007816 */ /* 0x010fe20000000000 */
[----:B------:R0:W-:Y:S01]  /*62e80*/  @P2 STG.E.U16 [R8.64], R25 ;  /* 0x0000001908002986 */ /* 0x0001e2000c101506 */
[----:B------:R-:W-:Y:S01]  /*62e90*/  ISETP.LT.AND P2, PT, R28, c[0x0][0x178], !P5 ;  /* 0x00005e001c007a0c */ /* 0x000fe20006f41270 */
[----:B------:R-:W-:Y:S01]  /*62ea0*/  ISETP.LT.AND P5, PT, R29, c[0x0][0x178], !P5 ;  /* 0x00005e001d007a0c */ /* 0x000fe20006fa1270 */
[C---:B------:R-:W-:Y:S02]  /*62eb0*/  IADD3 R13, R3.reuse, 0x1e7, RZ ;  /* 0x000001e7030d7810 */ /* 0x040fe40007ffe0ff */
[----:B------:R-:W-:Y:S01]  /*62ec0*/  IADD3 R12, R3, 0x1e9, RZ ;  /* 0x000001e9030c7810 */ /* 0x000fe20007ffe0ff */
[----:B0-----:R-:W4:Y:S01]  /*62ed0*/  LDL.LU R25, [R1+0x62c] ;  /* 0x00062c0001197983 */ /* 0x001f220000300800 */
[----:B------:R-:W-:-:S04]  /*62ee0*/  IADD3 R8, R2, c[0x0][0x198], RZ ;  /* 0x0000660002087a10 */ /* 0x000fc80007ffe0ff */
[----:B------:R-:W-:Y:S02]  /*62ef0*/  IADD3 R2, R8, c[0x0][0x198], RZ ;  /* 0x0000660008027a10 */ /* 0x000fe40007ffe0ff */
[----:B------:R-:W-:Y:S02]  /*62f00*/  ISETP.GE.AND P4, PT, R13, c[0x0][0x17c], PT ;  /* 0x00005f000d007a0c */ /* 0x000fe40003f86270 */
[----:B------:R-:W-:Y:S01]  /*62f10*/  ISETP.GE.AND P6, PT, R12, c[0x0][0x17c], PT ;  /* 0x00005f000c007a0c */ /* 0x000fe20003fc6270 */
        /* <DEDUP_REMOVED lines=9> */
[----:B------:R-:W-:Y:S02]  /*62fb0*/  @P5 STG.E.U16 [R8.64], R6 ;  /* 0x0000000608005986 */ /* 0x000fe4000c101506 */
[----:B------:R1:W-:Y:S02]  /*62fc0*/  @P0 STG.E.U16 [R12.64], R24 ;  /* 0x000000180c000986 */ /* 0x0003e4000c101506 */
[----:B0-----:R-:W-:Y:S01]  /*62fd0*/  IMAD.WIDE R4, R2, 0x2, R18 ;  /* 0x0000000202047825 */ /* 0x001fe200078e0212 */
[----:B------:R-:W-:-:S02]  /*62fe0*/  PRMT R0, R24, 0x7632, R0 ;  /* 0x0000763218007816 */ /* 0x000fc40000000000 */
[----:B-1----:R-:W3:Y:S01]  /*62ff0*/  LDL.LU R24, [R1+0x63c] ;  /* 0x00063c0001187983 */ /* 0x002ee20000300800 */
[----:B--2---:R-:W-:-:S03]  /*63000*/  PRMT R6, R27, 0x7632, R6 ;  /* 0x000076321b067816 */ /* 0x004fc60000000006 */
[----:B------:R0:W-:Y:S04]  /*63010*/  @P3 STG.E.U16 [R4.64], R27 ;  /* 0x0000001b04003986 */ /* 0x0001e8000c101506 */
[----:B0-----:R-:W2:Y:S01]  /*63020*/  LDL.LU R27, [R1+0xac] ;  /* 0x0000ac00011b7983 */ /* 0x001ea20000300800 */
[----:B------:R-:W-:Y:S02]  /*63030*/  IADD3 R10, R3, 0x1e8, RZ ;  /* 0x000001e8030a7810 */ /* 0x000fe40007ffe0ff */
[----:B------:R-:W-:Y:S02]  /*63040*/  ISETP.LT.AND P0, PT, R28, c[0x0][0x178], !P4 ;  /* 0x00005e001c007a0c */ /* 0x000fe40006701270 */
[----:B------:R-:W-:Y:S02]  /*63050*/  IADD3 R12, R2, c[0x0][0x198], RZ ;  /* 0x00006600020c7a10 */ /* 0x000fe40007ffe0ff */
[----:B------:R-:W-:Y:S01]  /*63060*/  ISETP.GE.AND P1, PT, R10, c[0x0][0x17c], PT ;  /* 0x00005f000a007a0c */ /* 0x000fe20003f26270 */
[----:B------:R-:W-:-:S03]  /*63070*/  ISETP.LT.AND P4, PT, R29, c[0x0][0x178], !P4 ;  /* 0x00005e001d007a0c */ /* 0x000fc60006781270 */
[----:B------:R-:W-:Y:S01]  /*63080*/  ISETP.LT.AND P3, PT, R28, c[0x0][0x178], !P1 ;  /* 0x00005e001c007a0c */ /* 0x000fe20004f61270 */
[C---:B------:R-:W-:Y:S01]  /*63090*/  IMAD.WIDE R8, R12.reuse, 0x2, R16 ;  /* 0x000000020c087825 */ /* 0x040fe200078e0210 */
[C---:B------:R-:W-:Y:S02]  /*630a0*/  IADD3 R2, R12.reuse, c[0x0][0x198], RZ ;  /* 0x000066000c027a10 */ /* 0x040fe40007ffe0ff */
[----:B------:R-:W-:Y:S01]  /*630b0*/  ISETP.LT.AND P1, PT, R29, c[0x0][0x178], !P1 ;  /* 0x00005e001d007a0c */ /* 0x000fe20004f21270 */
[----:B------:R-:W-:Y:S01]  /*630c0*/  IMAD.WIDE R4, R12, 0x2, R18 ;  /* 0x000000020c047825 */ /* 0x000fe200078e0212 */
[----:B------:R0:W-:Y:S01]  /*630d0*/  @P0 STG.E.U16 [R8.64], R0 ;  /* 0x0000000008000986 */ /* 0x0001e2000c101506 */
[----:B------:R-:W-:-:S03]  /*630e0*/  IADD3 R10, R3, 0x1ea, RZ ;  /* 0x000001ea030a7810 */ /* 0x000fc60007ffe0ff */
[----:B------:R1:W-:Y:S01]  /*630f0*/  @P4 STG.E.U16 [R4.64], R6 ;  /* 0x0000000604004986 */ /* 0x0003e2000c101506 */
[----:B------:R-:W-:Y:S01]  /*63100*/  ISETP.GE.AND P2, PT, R10, c[0x0][0x17c], PT ;  /* 0x00005f000a007a0c */ /* 0x000fe20003f46270 */
[----:B0-----:R-:W-:-:S04]  /*63110*/  IMAD.WIDE R8, R2, 0x2, R16 ;  /* 0x0000000202087825 */ /* 0x001fc800078e0210 */
[----:B-1----:R-:W-:Y:S01]  /*63120*/  IMAD.WIDE R4, R2, 0x2, R18 ;  /* 0x0000000202047825 */ /* 0x002fe200078e0212 */
[C---:B------:R-:W-:Y:S02]  /*63130*/  IADD3 R13, R3.reuse, 0x1eb, RZ ;  /* 0x000001eb030d7810 */ /* 0x040fe40007ffe0ff */
[----:B------:R-:W-:Y:S02]  /*63140*/  IADD3 R12, R3, 0x1ed, RZ ;  /* 0x000001ed030c7810 */ /* 0x000fe40007ffe0ff */
[----:B----4-:R-:W-:Y:S01]  /*63150*/  PRMT R0, R25, 0x7632, R0 ;  /* 0x0000763219007816 */ /* 0x010fe20000000000 */
[----:B------:R0:W-:Y:S01]  /*63160*/  @P3 STG.E.U16 [R8.64], R25 ;  /* 0x0000001908003986 */ /* 0x0001e2000c101506 */
[----:B------:R-:W-:Y:S01]  /*63170*/  ISETP.LT.AND P3, PT, R28, c[0x0][0x178], !P6 ;  /* 0x00005e001c007a0c */ /* 0x000fe20007761270 */
[----:B------:R-:W-:Y:S02]  /*63180*/  ISETP.LT.AND P6, PT, R29, c[0x0][0x178], !P6 ;  /* 0x00005e001d007a0c */ /* 0x000fe400077c1270 */
        /* <DEDUP_REMOVED lines=77> */
[C---:B------:R-:W-:Y:S02]  /*63660*/  IADD3 R10, R3.reuse, 0x1f2, RZ ;  /* 0x000001f2030a7810 */ /* 0x040fe40007ffe0ff */
[----:B------:R-:W-:Y:S01]  /*63670*/  IADD3 R13, R3, 0x1f3, RZ ;  /* 0x000001f3030d7810 */ /* 0x000fe20007ffe0ff */
[----:B------:R1:W-:Y:S01]  /*63680*/  @P6 STG.E.U16 [R4.64], R6 ;  /* 0x0000000604006986 */ /* 0x0003e2000c101506 */
[----:B------:R-:W-:Y:S01]  /*63690*/  ISETP.GE.AND P2, PT, R10, c[0x0][0x17c], PT ;  /* 0x00005f000a007a0c */ /* 0x000fe20003f46270 */
[----:B0-----:R-:W-:-:S04]  /*636a0*/  IMAD.WIDE R8, R2, 0x2, R16 ;  /* 0x0000000202087825 */ /* 0x001fc800078e0210 */
[----:B-1----:R-:W-:Y:S01]  /*636b0*/  IMAD.WIDE R4, R2, 0x2, R18 ;  /* 0x0000000202047825 */ /* 0x002fe200078e0212 */
[----:B------:R-:W-:-:S03]  /*636c0*/  ISETP.GE.AND P4, PT, R13, c[0x0][0x17c], PT ;  /* 0x00005f000d007a0c */ /* 0x000fc60003f86270 */
[----:B------:R-:W-:Y:S01]  /*636d0*/  IADD3 R13, R2, c[0x0][0x198], RZ ;  /* 0x00006600020d7a10 */ /* 0x000fe20007ffe0ff */
[----:B------:R-:W-:Y:S01]  /*636e0*/  IADD3 R12, R3, 0x1f5, RZ ;  /* 0x000001f5030c7810 */ /* 0x000fe20007ffe0ff */
[----:B----4-:R0:W-:Y:S01]  /*636f0*/  @P3 STG.E.U16 [R8.64], R25 ;  /* 0x0000001908003986 */ /* 0x0101e2000c101506 */
[----:B------:R-:W-:Y:S02]  /*63700*/  ISETP.LT.AND P3, PT, R28, c[0x0][0x178], !P5 ;  /* 0x00005e001c007a0c */ /* 0x000fe40006f61270 */
[----:B------:R-:W-:Y:S01]  /*63710*/  PRMT R0, R25, 0x7632, R0 ;  /* 0x0000763219007816 */ /* 0x000fe20000000000 */
[----:B------:R-:W-:Y:S01]  /*63720*/  ISETP.LT.AND P5, PT, R29, c[0x0][0x178], !P5 ;  /* 0x00005e001d007a0c */ /* 0x000fe20006fa1270 */
[C---:B------:R-:W-:Y:S01]  /*63730*/  IADD3 R2, R13.reuse, c[0x0][0x198], RZ ;  /* 0x000066000d027a10 */ /* 0x040fe20007ffe0ff */
[----:B0-----:R-:W4:Y:S01]  /*63740*/  LDL.LU R25, [R1+0x69c] ;  /* 0x00069c0001197983 */ /* 0x001f220000300800 */
[----:B------:R-:W-:Y:S01]  /*63750*/  IMAD.WIDE R8, R13, 0x2, R18 ;  /* 0x000000020d087825 */ /* 0x000fe200078e0212 */
[----:B------:R-:W-:-:S02]  /*63760*/  ISETP.GE.AND P6, PT, R12, c[0x0][0x17c], PT ;  /* 0x00005f000c007a0c */ /* 0x000fc40003fc6270 */
[----:B---3--:R-:W-:Y:S01]  /*63770*/  PRMT R6, R26, 0x7632, R6 ;  /* 0x000076321a067816 */ /* 0x008fe20000000006 */
[----:B------:R0:W-:Y:S01]  /*63780*/  @P1 STG.E.U16 [R4.64], R26 ;  /* 0x0000001a04001986 */ /* 0x0001e2000c101506 */
[----:B------:R-:W-:Y:S01]  /*63790*/  ISETP.LT.AND P1, PT, R28, c[0x0][0x178], !P2 ;  /* 0x00005e001c007a0c */ /* 0x000fe20005721270 */
[----:B------:R-:W-:Y:S02]  /*637a0*/  ISETP.LT.AND P2, PT, R29, c[0x0][0x178], !P2 ;  /* 0x00005e001d007a0c */ /* 0x000fe40005741270 */
[----:B0-----:R-:W3:Y:S01]  /*637b0*/  LDL.LU R26, [R1+0x2c] ;  /* 0x00002c00011a7983 */ /* 0x001ee20000300800 */
[----:B------:R-:W-:-:S04]  /*637c0*/  IMAD.WIDE R4, R13, 0x2, R16 ;  /* 0x000000020d047825 */ /* 0x000fc800078e0210 */
[C---:B------:R-:W-:Y:S01]  /*637d0*/  IMAD.WIDE R12, R2.reuse, 0x2, R16 ;  /* 0x00000002020c7825 */ /* 0x040fe200078e0210 */
[----:B------:R0:W-:Y:S03]  /*637e0*/  @P3 STG.E.U16 [R4.64], R0 ;  /* 0x0000000004003986 */ /* 0x0001e6000c101506 */
[----:B------:R2:W-:Y:S02]  /*637f0*/  @P5 STG.E.U16 [R8.64], R6 ;  /* 0x0000000608005986 */ /* 0x0005e4000c101506 */
[----:B------:R-:W-:Y:S02]  /*63800*/  @P1 STG.E.U16 [R12.64], R24 ;  /* 0x000000180c001986 */ /* 0x000fe4000c101506 */
[----:B0-----:R-:W-:Y:S01]  /*63810*/  IMAD.WIDE R4, R2, 0x2, R18 ;  /* 0x0000000202047825 */ /* 0x001fe200078e0212 */
[----:B--2---:R-:W-:-:S04]  /*63820*/  PRMT R6, R27, 0x7632, R6 ;  /* 0x000076321b067816 */ /* 0x004fc80000000006 */
[----:B------:R0:W-:Y:S04]  /*63830*/  @P2 STG.E.U16 [R4.64], R27 ;  /* 0x0000001b04002986 */ /* 0x0001e8000c101506 */
[----:B0-----:R-:W2:Y:S01]  /*63840*/  LDL.LU R27, [R1+0x6ac] ;  /* 0x0006ac00011b7983 */ /* 0x001ea20000300800 */
[----:B------:R-:W-:Y:S02]  /*63850*/  IADD3 R10, R3, 0x1f4, RZ ;  /* 0x000001f4030a7810 */ /* 0x000fe40007ffe0ff */
[----:B------:R-:W-:Y:S01]  /*63860*/  ISETP.LT.AND P1, PT, R28, c[0x0][0x178], !P4 ;  /* 0x00005e001c007a0c */ /* 0x000fe20006721270 */
[----:B------:R-:W-:Y:S01]  /*63870*/  ISETP.LT.AND P4, PT, R29, c[0x0][0x178], !P4 ;  /* 0x00005e001d007a0c */ /* 0x000fe20006781270 */
[----:B------:R-:W-:Y:S02]  /*63880*/  IADD3 R21, R2, c[0x0][0x198], RZ ;  /* 0x0000660002157a10 */ /* 0x000fe40007ffe0ff */
[----:B------:R-:W-:-:S02]  /*63890*/  ISETP.GE.AND P0, PT, R10, c[0x0][0x17c], PT ;  /* 0x00005f000a007a0c */ /* 0x000fc40003f06270 */
[----:B------:R-:W-:Y:S02]  /*638a0*/  PRMT R0, R24, 0x7632, R0 ;  /* 0x0000763218007816 */ /* 0x000fe40000000000 */
[----:B------:R-:W2:Y:S01]  /*638b0*/  LDL.LU R24, [R1+0x1c] ;  /* 0x00001c0001187983 */ /* 0x000ea20000300800 */
[----:B------:R-:W-:Y:S01]  /*638c0*/  ISETP.LT.AND P2, PT, R28, c[0x0][0x178], !P0 ;  /* 0x00005e001c007a0c */ /* 0x000fe20004741270 */
[----:B------:R-:W-:Y:S02]  /*638d0*/  ISETP.LT.AND P0, PT, R29, c[0x0][0x178], !P0 ;  /* 0x00005e001d007a0c */ /* 0x000fe40004701270 */
[C---:B------:R-:W-:Y:S01]  /*638e0*/  IMAD.WIDE R8, R21.reuse, 0x2, R16 ;  /* 0x0000000215087825 */ /* 0x040fe200078e0210 */
[----:B------:R-:W-:-:S03]  /*638f0*/  IADD3 R2, R21, c[0x0][0x198], RZ ;  /* 0x0000660015027a10 */ /* 0x000fc60007ffe0ff */
[----:B------:R-:W-:Y:S01]  /*63900*/  IMAD.WIDE R4, R21, 0x2, R18 ;  /* 0x0000000215047825 */ /* 0x000fe200078e0212 */
[----:B------:R-:W-:Y:S01]  /*63910*/  IADD3 R10, R3, 0x1f6, RZ ;  /* 0x000001f6030a7810 */ /* 0x000fe20007ffe0ff */
[----:B------:R0:W-:Y:S03]  /*63920*/  @P1 STG.E.U16 [R8.64], R0 ;  /* 0x0000000008001986 */ /* 0x0001e6000c101506 */
[----:B------:R1:W-:Y:S01]  /*63930*/  @P4 STG.E.U16 [R4.64], R6 ;  /* 0x0000000604004986 */ /* 0x0003e2000c101506 */
[----:B------:R-:W-:Y:S02]  /*63940*/  ISETP.LT.AND P4, PT, R28, c[0x0][0x178], !P6 ;  /* 0x00005e001c007a0c */ /* 0x000fe40007781270 */
[----:B------:R-:W-:Y:S02]  /*63950*/  ISETP.GE.AND P3, PT, R10, c[0x0][0x17c], PT ;  /* 0x00005f000a007a0c */ /* 0x000fe40003f66270 */
[C---:B------:R-:W-:Y:S01]  /*63960*/  IADD3 R13, R2.reuse, c[0x0][0x198], RZ ;  /* 0x00006600020d7a10 */ /* 0x040fe20007ffe0ff */
[----:B0-----:R-:W-:-:S04]  /*63970*/  IMAD.WIDE R8, R2, 0x2, R16 ;  /* 0x0000000202087825 */ /* 0x001fc800078e0210 */
[----:B-1----:R-:W-:Y:S01]  /*63980*/  IMAD.WIDE R4, R2, 0x2, R18 ;  /* 0x0000000202047825 */ /* 0x002fe200078e0212 */
[----:B------:R-:W-:Y:S02]  /*63990*/  ISETP.LT.AND P6, PT, R29, c[0x0][0x178], !P6 ;  /* 0x00005e001d007a0c */ /* 0x000fe400077c1270 */
[----:B------:R-:W-:Y:S01]  /*639a0*/  IADD3 R21, R13, c[0x0][0x198], RZ ;  /* 0x000066000d157a10 */ /* 0x000fe20007ffe0ff */
[----:B----4-:R0:W-:Y:S01]  /*639b0*/  @P2 STG.E.U16 [R8.64], R25 ;  /* 0x0000001908002986 */ /* 0x0101e2000c101506 */
[----:B------:R-:W-:Y:S02]  /*639c0*/  IADD3 R6, R3, 0x1fa, RZ ;  /* 0x000001fa03067810 */ /* 0x000fe40007ffe0ff */
[----:B0-----:R-:W-:Y:S01]  /*639d0*/  PRMT R9, R25, 0x7632, R9 ;  /* 0x0000763219097816 */ /* 0x001fe20000000009 */
[----:B---3--:R0:W-:Y:S01]  /*639e0*/  @P0 STG.E.U16 [R4.64], R26 ;  /* 0x0000001a04000986 */ /* 0x0081e2000c101506 */
[----:B------:R-:W-:Y:S02]  /*639f0*/  PRMT R2, R26, 0x7632, R2 ;  /* 0x000076321a027816 */ /* 0x000fe40000000002 */
[----:B------:R-:W-:Y:S01]  /*63a00*/  ISETP.LT.AND P0, PT, R28, c[0x0][0x178], !P3 ;  /* 0x00005e001c007a0c */ /* 0x000fe20005f01270 */
[----:B0-----:R-:W3:Y:S01]  /*63a10*/  LDL.LU R26, [R1+0x6dc] ;  /* 0x0006dc00011a7983 */ /* 0x001ee20000300800 */
[----:B------:R-:W-:-:S04]  /*63a20*/  IMAD.WIDE R4, R13, 0x2, R16 ;  /* 0x000000020d047825 */ /* 0x000fc800078e0210 */
[----:B------:R-:W4:Y:S01]  /*63a30*/  LDL.LU R25, [R1+0xc] ;  /* 0x00000c0001197983 */ /* 0x000f220000300800 */
[----:B------:R0:W-:Y:S01]  /*63a40*/  @P4 STG.E.U16 [R4.64], R9 ;  /* 0x0000000904004986 */ /* 0x0001e2000c101506 */
[----:B------:R-:W-:Y:S01]  /*63a50*/  ISETP.GE.AND P4, PT, R6, c[0x0][0x17c], PT ;  /* 0x00005f0006007a0c */ /* 0x000fe20003f86270 */
[----:B0-----:R-:W-:-:S04]  /*63a60*/  IMAD.WIDE R4, R13, 0x2, R18 ;  /* 0x000000020d047825 */ /* 0x001fc800078e0212 */
[----:B------:R-:W-:Y:S01]  /*63a70*/  IMAD.WIDE R8, R21, 0x2, R16 ;  /* 0x0000000215087825 */ /* 0x000fe200078e0210 */
[----:B------:R-:W-:Y:S04]  /*63a80*/  @P6 STG.E.U16 [R4.64], R2 ;  /* 0x0000000204006986 */ /* 0x000fe8000c101506 */
[----:B--2---:R0:W-:Y:S01]  /*63a90*/  @P0 STG.E.U16 [R8.64], R27 ;  /* 0x0000001b08000986 */ /* 0x0041e2000c101506 */
[----:B------:R-:W-:-:S03]  /*63aa0*/  PRMT R6, R27, 0x7632, R6 ;  /* 0x000076321b067816 */ /* 0x000fc60000000006 */
[----:B0-----:R-:W2:Y:S01]  /*63ab0*/  LDL.LU R27, [R1+0x6cc] ;  /* 0x0006cc00011b7983 */ /* 0x001ea20000300800 */
[----:B------:R-:W-:Y:S02]  /*63ac0*/  ISETP.LT.AND P3, PT, R29, c[0x0][0x178], !P3 ;  /* 0x00005e001d007a0c */ /* 0x000fe40005f61270 */
[C---:B------:R-:W-:Y:S02]  /*63ad0*/  IADD3 R14, R3.reuse, 0x1f7, RZ ;  /* 0x000001f7030e7810 */ /* 0x040fe40007ffe0ff */
[----:B------:R-:W-:Y:S01]  /*63ae0*/  IADD3 R10, R3, 0x1f8, RZ ;  /* 0x000001f8030a7810 */ /* 0x000fe20007ffe0ff */
[C---:B------:R-:W-:Y:S01]  /*63af0*/  IMAD.WIDE R12, R21.reuse, 0x2, R18 ;  /* 0x00000002150c7825 */ /* 0x040fe200078e0212 */
[----:B------:R-:W-:Y:S02]  /*63b00*/  ISETP.GE.AND P5, PT, R14, c[0x0][0x17c], PT ;  /* 0x00005f000e007a0c */ /* 0x000fe40003fa6270 */
[----:B------:R-:W-:Y:S02]  /*63b10*/  ISETP.GE.AND P1, PT, R10, c[0x0][0x17c], PT ;  /* 0x00005f000a007a0c */ /* 0x000fe40003f26270 */
[----:B------:R-:W-:-:S02]  /*63b20*/  IADD3 R21, R21, c[0x0][0x198], RZ ;  /* 0x0000660015157a10 */ /* 0x000fc40007ffe0ff */
[C---:B------:R-:W-:Y:S01]  /*63b30*/  ISETP.LT.AND P0, PT, R28.reuse, c[0x0][0x178], !P5 ;  /* 0x00005e001c007a0c */ /* 0x040fe20006f01270 */
[----:B------:R-:W-:Y:S01]  /*63b40*/  ISETP.LT.AND P5, PT, R29, c[0x0][0x178], !P5 ;  /* 0x00005e001d007a0c */ /* 0x000fe20006fa1270 */
[----:B------:R0:W-:Y:S01]  /*63b50*/  @P3 STG.E.U16 [R12.64], R24 ;  /* 0x000000180c003986 */ /* 0x0001e2000c101506 */
[----:B------:R-:W-:Y:S02]  /*63b60*/  ISETP.LT.AND P3, PT, R28, c[0x0][0x178], !P1 ;  /* 0x00005e001c007a0c */ /* 0x000fe40004f61270 */
[----:B------:R-:W-:Y:S02]  /*63b70*/  IADD3 R10, R3, 0x1f9, RZ ;  /* 0x000001f9030a7810 */ /* 0x000fe40007ffe0ff */
[----:B------:R-:W-:Y:S01]  /*63b80*/  IADD3 R23, R21, c[0x0][0x198], RZ ;  /* 0x0000660015177a10 */ /* 0x000fe20007ffe0ff */
[----:B------:R-:W-:Y:S02]  /*63b90*/  ISETP.LT.AND P1, PT, R29, c[0x0][0x178], !P1 ;  /* 0x00005e001d007a0c */ /* 0x000fe40004f21270 */
[----:B------:R-:W-:Y:S01]  /*63ba0*/  IMAD.WIDE R4, R21, 0x2, R16 ;  /* 0x0000000215047825 */ /* 0x000fe200078e0210 */
[----:B------:R-:W-:-:S03]  /*63bb0*/  ISETP.GE.AND P2, PT, R10, c[0x0][0x17c], PT ;  /* 0x00005f000a007a0c */ /* 0x000fc60003f46270 */
[----:B------:R-:W-:Y:S02]  /*63bc0*/  PRMT R10, R24, 0x7632, R10 ;  /* 0x00007632180a7816 */ /* 0x000fe4000000000a */
[----:B------:R-:W-:-:S04]  /*63bd0*/  IMAD.WIDE R8, R21, 0x2, R18 ;  /* 0x0000000215087825 */ /* 0x000fc800078e0212 */
[C---:B0-----:R-:W-:Y:S01]  /*63be0*/  IMAD.WIDE R12, R23.reuse, 0x2, R16 ;  /* 0x00000002170c7825 */ /* 0x041fe200078e0210 */
[----:B------:R0:W-:Y:S03]  /*63bf0*/  @P0 STG.E.U16 [R4.64], R6 ;  /* 0x0000000604000986 */ /* 0x0001e6000c101506 */
[----:B------:R1:W-:Y:S02]  /*63c00*/  @P5 STG.E.U16 [R8.64], R10 ;  /* 0x0000000a08005986 */ /* 0x0003e4000c101506 */
[C---:B------:R-:W-:Y:S01]  /*63c10*/  IMAD.WIDE R20, R23.reuse, 0x2, R18 ;  /* 0x0000000217147825 */ /* 0x040fe200078e0212 */
[----:B------:R-:W-:Y:S02]  /*63c20*/  IADD3 R23, R23, c[0x0][0x198], RZ ;  /* 0x0000660017177a10 */ /* 0x000fe40007ffe0ff */
[----:B------:R-:W-:-:S03]  /*63c30*/  ISETP.LT.AND P5, PT, R28, c[0x0][0x178], !P4 ;  /* 0x00005e001c007a0c */ /* 0x000fc600067a1270 */
[----:B0-----:R-:W-:-:S04]  /*63c40*/  IMAD.WIDE R4, R23, 0x2, R16 ;  /* 0x0000000217047825 */ /* 0x001fc800078e0210 */
[----:B-1----:R-:W-:Y:S01]  /*63c50*/  IMAD.WIDE R8, R23, 0x2, R18 ;  /* 0x0000000217087825 */ /* 0x002fe200078e0212 */
[----:B------:R-:W-:Y:S01]  /*63c60*/  IADD3 R6, R3, 0x1fd, RZ ;  /* 0x000001fd03067810 */ /* 0x000fe20007ffe0ff */
[----:B---3--:R0:W-:Y:S01]  /*63c70*/  @P3 STG.E.U16 [R12.64], R26 ;  /* 0x0000001a0c003986 */ /* 0x0081e2000c101506 */
[----:B------:R-:W-:Y:S01]  /*63c80*/  ISETP.LT.AND P3, PT, R28, c[0x0][0x178], !P2 ;  /* 0x00005e001c007a0c */ /* 0x000fe20005761270 */
[----:B------:R-:W-:Y:S01]  /*63c90*/  ISETP.LT.AND P2, PT, R29, c[0x0][0x178], !P2 ;  /* 0x00005e001d007a0c */ /* 0x000fe20005741270 */
[----:B------:R-:W-:Y:S02]  /*63ca0*/  PRMT R2, R26, 0x7632, R2 ;  /* 0x000076321a027816 */ /* 0x000fe40000000002 */
[----:B----4-:R-:W-:Y:S01]  /*63cb0*/  PRMT R14, R25, 0x7632, R14 ;  /* 0x00007632190e7816 */ /* 0x010fe2000000000e */
[----:B------:R1:W-:Y:S04]  /*63cc0*/  @P1 STG.E.U16 [R20.64], R25 ;  /* 0x0000001914001986 */ /* 0x0003e8000c101506 */
[----:B0-----:R-:W3:Y:S01]  /*63cd0*/  LDL.LU R26, [R1+0x6bc] ;  /* 0x0006bc00011a7983 */ /* 0x001ee20000300800 */
[----:B-1----:R-:W-:-:S03]  /*63ce0*/  IADD3 R25, R23, c[0x0][0x198], RZ ;  /* 0x0000660017197a10 */ /* 0x002fc60007ffe0ff */
[----:B------:R-:W-:Y:S02]  /*63cf0*/  @P3 STG.E.U16 [R4.64], R2 ;  /* 0x0000000204003986 */ /* 0x000fe4000c101506 */
[----:B------:R-:W-:Y:S01]  /*63d00*/  IMAD.WIDE R12, R25, 0x2, R16 ;  /* 0x00000002190c7825 */ /* 0x000fe200078e0210 */
[----:B------:R-:W-:Y:S01]  /*63d10*/  ISETP.GE.AND P1, PT, R6, c[0x0][0x17c], PT ;  /* 0x00005f0006007a0c */ /* 0x000fe20003f26270 */
[----:B------:R-:W-:Y:S04]  /*63d20*/  @P2 STG.E.U16 [R8.64], R14 ;  /* 0x0000000e08002986 */ /* 0x000fe8000c101506 */
[----:B--2---:R0:W-:Y:S01]  /*63d30*/  @P5 STG.E.U16 [R12.64], R27 ;  /* 0x0000001b0c005986 */ /* 0x0041e2000c101506 */
[----:B------:R-:W-:-:S03]  /*63d40*/  PRMT R6, R27, 0x7632, R6 ;  /* 0x000076321b067816 */ /* 0x000fc60000000006 */
[----:B0-----:R-:W2:Y:S01]  /*63d50*/  LDL.LU R27, [R1+0x67c] ;  /* 0x00067c00011b7983 */ /* 0x001ea20000300800 */
[----:B------:R-:W-:-:S04]  /*63d60*/  IADD3 R0, R3, 0x1fb, RZ ;  /* 0x000001fb03007810 */ /* 0x000fc80007ffe0ff */
[----:B------:R-:W-:Y:S01]  /*63d70*/  ISETP.GE.AND P6, PT, R0, c[0x0][0x17c], PT ;  /* 0x00005f0000007a0c */ /* 0x000fe20003fc6270 */
[----:B------:R-:W-:Y:S01]  /*63d80*/  IADD3 R0, R3, 0x1fc, RZ ;  /* 0x000001fc03007810 */ /* 0x000fe20007ffe0ff */
[----:B------:R-:W-:-:S03]  /*63d90*/  ISETP.LT.AND P4, PT, R29, c[0x0][0x178], !P4 ;  /* 0x00005e001d007a0c */ /* 0x000fc60006781270 */
[----:B------:R-:W-:Y:S02]  /*63da0*/  ISETP.GE.AND P0, PT, R0, c[0x0][0x17c], PT ;  /* 0x00005f0000007a0c */ /* 0x000fe40003f06270 */
[C---:B------:R-:W-:Y:S01]  /*63db0*/  ISETP.LT.AND P2, PT, R28.reuse, c[0x0][0x178], !P6 ;  /* 0x00005e001c007a0c */ /* 0x040fe20007741270 */
[----:B------:R-:W-:Y:S01]  /*63dc0*/  IADD3 R0, R3, 0x1fe, RZ ;  /* 0x000001fe03007810 */ /* 0x000fe20007ffe0ff */
[----:B------:R-:W-:Y:S02]  /*63dd0*/  ISETP.LT.AND P6, PT, R29, c[0x0][0x178], !P6 ;  /* 0x00005e001d007a0c */ /* 0x000fe400077c1270 */
[----:B------:R-:W-:Y:S02]  /*63de0*/  IADD3 R21, R25, c[0x0][0x198], RZ ;  /* 0x0000660019157a10 */ /* 0x000fe40007ffe0ff */
[----:B------:R-:W-:Y:S02]  /*63df0*/  ISETP.LT.AND P5, PT, R28, c[0x0][0x178], !P0 ;  /* 0x00005e001c007a0c */ /* 0x000fe400047a1270 */
[----:B------:R-:W-:Y:S01]  /*63e00*/  ISETP.GE.AND P3, PT, R0, c[0x0][0x17c], PT ;  /* 0x00005f0000007a0c */ /* 0x000fe20003f66270 */
[----:B------:R-:W-:Y:S01]  /*63e10*/  IADD3 R0, R3, 0x1ff, RZ ;  /* 0x000001ff03007810 */ /* 0x000fe20007ffe0ff */
[----:B------:R-:W-:Y:S01]  /*63e20*/  IADD3 R23, R21, c[0x0][0x198], RZ ;  /* 0x0000660015177a10 */ /* 0x000fe20007ffe0ff */
[----:B------:R-:W-:-:S04]  /*63e30*/  IMAD.WIDE R2, R25, 0x2, R18 ;  /* 0x0000000219027825 */ /* 0x000fc800078e0212 */
[----:B------:R-:W-:Y:S01]  /*63e40*/  IMAD.WIDE R4, R21, 0x2, R16 ;  /* 0x0000000215047825 */ /* 0x000fe200078e0210 */
[----:B------:R-:W-:-:S03]  /*63e50*/  PRMT R10, R7, 0x7632, R10 ;  /* 0x00007632070a7816 */ /* 0x000fc6000000000a */
[----:B------:R-:W-:-:S04]  /*63e60*/  IMAD.WIDE R8, R21, 0x2, R18 ;  /* 0x0000000215087825 */ /* 0x000fc800078e0212 */
[----:B------:R-:W-:Y:S01]  /*63e70*/  IMAD.WIDE R12, R23, 0x2, R16 ;  /* 0x00000002170c7825 */ /* 0x000fe200078e0210 */
[----:B------:R0:W-:Y:S03]  /*63e80*/  @P4 STG.E.U16 [R2.64], R7 ;  /* 0x0000000702004986 */ /* 0x0001e6000c101506 */
[----:B------:R1:W-:Y:S02]  /*63e90*/  @P2 STG.E.U16 [R4.64], R6 ;  /* 0x0000000604002986 */ /* 0x0003e4000c101506 */
[----:B------:R4:W-:Y:S01]  /*63ea0*/  @P6 STG.E.U16 [R8.64], R10 ;  /* 0x0000000a08006986 */ /* 0x0009e2000c101506 */
[----:B------:R-:W-:Y:S02]  /*63eb0*/  ISETP.LT.AND P0, PT, R29, c[0x0][0x178], !P0 ;  /* 0x00005e001d007a0c */ /* 0x000fe40004701270 */
[----:B------:R-:W-:Y:S02]  /*63ec0*/  IADD3 R21, R23, c[0x0][0x198], RZ ;  /* 0x0000660017157a10 */ /* 0x000fe40007ffe0ff */
[----:B------:R-:W-:-:S02]  /*63ed0*/  ISETP.GE.AND P4, PT, R0, c[0x0][0x17c], PT ;  /* 0x00005f0000007a0c */ /* 0x000fc40003f86270 */
[C---:B------:R-:W-:Y:S01]  /*63ee0*/  ISETP.LT.AND P6, PT, R28.reuse, c[0x0][0x178], !P3 ;  /* 0x00005e001c007a0c */ /* 0x040fe20005fc1270 */
[----:B------:R-:W-:Y:S01]  /*63ef0*/  ISETP.LT.AND P3, PT, R29, c[0x0][0x178], !P3 ;  /* 0x00005e001d007a0c */ /* 0x000fe20005f61270 */
[----:B------:R-:W-:Y:S02]  /*63f00*/  IADD3 R25, R21, c[0x0][0x198], RZ ;  /* 0x0000660015197a10 */ /* 0x000fe40007ffe0ff */
[----:B------:R-:W-:Y:S01]  /*63f10*/  ISETP.LT.AND P2, PT, R28, c[0x0][0x178], !P4 ;  /* 0x00005e001c007a0c */ /* 0x000fe20006741270 */
[----:B------:R-:W-:Y:S02]  /*63f20*/  ISETP.LT.AND P4, PT, R29, c[0x0][0x178], !P4 ;  /* 0x00005e001d007a0c */ /* 0x000fe40006781270 */
[----:B0-----:R-:W-:Y:S01]  /*63f30*/  IMAD.WIDE R2, R23, 0x2, R18 ;  /* 0x0000000217027825 */ /* 0x001fe200078e0212 */
[----:B------:R-:W-:-:S03]  /*63f40*/  IADD3 R23, R25, c[0x0][0x198], RZ ;  /* 0x0000660019177a10 */ /* 0x000fc60007ffe0ff */
[----:B-1----:R-:W-:Y:S01]  /*63f50*/  IMAD.WIDE R4, R21, 0x2, R16 ;  /* 0x0000000215047825 */ /* 0x002fe200078e0210 */
[----:B----4-:R-:W-:-:S03]  /*63f60*/  PRMT R10, R11, 0x7632, R10 ;  /* 0x000076320b0a7816 */ /* 0x010fc6000000000a */
[----:B------:R-:W-:-:S04]  /*63f70*/  IMAD.WIDE R6, R21, 0x2, R18 ;  /* 0x0000000215067825 */ /* 0x000fc800078e0212 */
[----:B------:R-:W-:-:S04]  /*63f80*/  IMAD.WIDE R8, R25, 0x2, R16 ;  /* 0x0000000219087825 */ /* 0x000fc800078e0210 */
[----:B------:R-:W-:Y:S01]  /*63f90*/  IMAD.WIDE R16, R23, 0x2, R16 ;  /* 0x0000000217107825 */ /* 0x000fe200078e0210 */
[----:B---3--:R0:W-:Y:S01]  /*63fa0*/  @P5 STG.E.U16 [R12.64], R26 ;  /* 0x0000001a0c005986 */ /* 0x0081e2000c101506 */
[----:B------:R-:W-:Y:S02]  /*63fb0*/  ISETP.LT.AND P5, PT, R28, c[0x0][0x178], !P1 ;  /* 0x00005e001c007a0c */ /* 0x000fe40004fa1270 */
[----:B------:R-:W-:Y:S01]  /*63fc0*/  ISETP.LT.AND P1, PT, R29, c[0x0][0x178], !P1 ;  /* 0x00005e001d007a0c */ /* 0x000fe20004f21270 */
[----:B------:R-:W-:Y:S01]  /*63fd0*/  PRMT R0, R26, 0x7632, R0 ;  /* 0x000076321a007816 */ /* 0x000fe20000000000 */
[----:B------:R2:W-:Y:S01]  /*63fe0*/  @P0 STG.E.U16 [R2.64], R11 ;  /* 0x0000000b02000986 */ /* 0x0005e2000c101506 */
[----:B0-----:R-:W-:-:S08]  /*63ff0*/  IMAD.WIDE R12, R25, 0x2, R18 ;  /* 0x00000002190c7825 */ /* 0x001fd000078e0212 */
[----:B------:R0:W-:Y:S02]  /*64000*/  @P5 STG.E.U16 [R4.64], R0 ;  /* 0x0000000004005986 */ /* 0x0001e4000c101506 */
[----:B------:R0:W-:Y:S02]  /*64010*/  @P1 STG.E.U16 [R6.64], R10 ;  /* 0x0000000a06001986 */ /* 0x0001e4000c101506 */
[----:B------:R-:W-:Y:S01]  /*64020*/  IMAD.WIDE R18, R23, 0x2, R18 ;  /* 0x0000000217127825 */ /* 0x000fe200078e0212 */
[----:B--2---:R-:W-:Y:S01]  /*64030*/  PRMT R3, R27, 0x7632, R3 ;  /* 0x000076321b037816 */ /* 0x004fe20000000003 */
[----:B------:R0:W-:Y:S02]  /*64040*/  @P6 STG.E.U16 [R8.64], R27 ;  /* 0x0000001b08006986 */ /* 0x0001e4000c101506 */
[----:B------:R0:W-:Y:S02]  /*64050*/  @P3 STG.E.U16 [R12.64], R15 ;  /* 0x0000000f0c003986 */ /* 0x0001e4000c101506 */
[----:B------:R0:W-:Y:S01]  /*64060*/  @P2 STG.E.U16 [R16.64], R3 ;  /* 0x0000000310002986 */ /* 0x0001e2000c101506 */
[----:B------:R-:W-:Y:S05]  /*64070*/  @!P4 EXIT ;  /* 0x000000000000c94d */ /* 0x000fea0003800000 */
[----:B0-----:R-:W-:-:S05]  /*64080*/  PRMT R9, R15, 0x7632, R9 ;  /* 0x000076320f097816 */ /* 0x001fca0000000009 */
[----:B------:R-:W-:Y:S01]  /*64090*/  STG.E.U16 [R18.64], R9 ;  /* 0x0000000912007986 */ /* 0x000fe2000c101506 */
[----:B------:R-:W-:Y:S05]  /*640a0*/  EXIT ;  /* 0x000000000000794d */ /* 0x000fea0003800000 */
.L_x_3:
[----:B------:R-:W-:-:S00]  /*640b0*/  BRA `(.L_x_3) ;  /* 0xfffffff000007947 */ /* 0x000fc0000383ffff */
[----:B------:R-:W-:-:S00]  /*640c0*/  NOP ;  /* 0x0000000000007918 */ /* 0x000fc00000000000 */
        /* <DEDUP_REMOVED lines=11> */
.L_x_4:


//--------------------- .nv.shared.matmul_kernel  --------------------------
	.section	.nv.shared.matmul_kernel,"aw",@nobits
	.sectionflags	@""
	.align	16
